	.target	sm_80

	.elftype	@"ET_EXEC"


//--------------------- .note.nv.tkinfo           --------------------------
	.section	.note.nv.tkinfo,"",@"SHT_NOTE"
	.sectionflags	@"SHF_NOTE_NV_TKINFO"
	.tkinfo
        /*0018*/ 	.word	0x00000002
        /*0030*/ 	.string	""
        /*0030*/ 	.string	"ptxas"
        /*0030*/ 	.string	"Cuda compilation tools, release 13.0, V13.0.88"
        /*0030*/ 	.string	"Build cuda_13.0.r13.0/compiler.36424714_0"
        /*0030*/ 	.string	"-v  -suppress-debug-info  -lineinfo  -arch sm_80 "



//--------------------- .note.nv.cuinfo           --------------------------
	.section	.note.nv.cuinfo,"",@"SHT_NOTE"
	.sectionflags	@"SHF_NOTE_NV_CUINFO"
        /*0018*/ 	.short	0x0002
        /*001a*/ 	.short	0x0050
        /*001c*/ 	.short	0x0082
	.zero		2


//--------------------- .nv.info                  --------------------------
	.section	.nv.info,"",@"SHT_CUDA_INFO"
	.align	4


	//----- nvinfo : EIATTR_REGCOUNT
	.align		4
        /*0000*/ 	.byte	0x04, 0x2f
        /*0002*/ 	.short	(.L_1 - .L_0)
	.align		4
.L_0:
        /*0004*/ 	.word	index@(matmul_kernel)
        /*0008*/ 	.word	0x000000ff


	//----- nvinfo : EIATTR_FRAME_SIZE
	.align		4
.L_1:
        /*000c*/ 	.byte	0x04, 0x11
        /*000e*/ 	.short	(.L_3 - .L_2)
	.align		4
.L_2:
        /*0010*/ 	.word	index@(matmul_kernel)
        /*0014*/ 	.word	0x000022e0


	//----- nvinfo : EIATTR_MIN_STACK_SIZE
	.align		4
.L_3:
        /*0018*/ 	.byte	0x04, 0x12
        /*001a*/ 	.short	(.L_5 - .L_4)
	.align		4
.L_4:
        /*001c*/ 	.word	index@(matmul_kernel)
        /*0020*/ 	.word	0x000022e0
.L_5:


//--------------------- .nv.info.matmul_kernel    --------------------------
	.section	.nv.info.matmul_kernel,"",@"SHT_CUDA_INFO"
	.sectionflags	@""
	.align	4


	//----- nvinfo : EIATTR_CUDA_API_VERSION
	.align		4
        /*0000*/ 	.byte	0x04, 0x37
        /*0002*/ 	.short	(.L_7 - .L_6)
.L_6:
        /*0004*/ 	.word	0x00000082


	//----- nvinfo : EIATTR_SW2861232_WAR
	.align		4
.L_7:
        /*0008*/ 	.byte	0x01, 0x35
	.zero		2


	//----- nvinfo : EIATTR_PARAM_CBANK
	.align		4
        /*000c*/ 	.byte	0x04, 0x0a
        /*000e*/ 	.short	(.L_9 - .L_8)
	.align		4
.L_8:
        /*0010*/ 	.word	index@(.nv.constant0.matmul_kernel)
        /*0014*/ 	.short	0x0160
        /*0016*/ 	.short	0x0050


	//----- nvinfo : EIATTR_CBANK_PARAM_SIZE
	.align		4
.L_9:
        /*0018*/ 	.byte	0x03, 0x19
        /*001a*/ 	.short	0x0050


	//----- nvinfo : EIATTR_KPARAM_INFO
	.align		4
        /*001c*/ 	.byte	0x04, 0x17
        /*001e*/ 	.short	(.L_11 - .L_10)
.L_10:
        /*0020*/ 	.word	0x00000000
        /*0024*/ 	.short	0x000d
        /*0026*/ 	.short	0x0048
        /*0028*/ 	.byte	0x00, 0xf4, 0x21, 0x00


	//----- nvinfo : EIATTR_KPARAM_INFO
	.align		4
.L_11:
        /*002c*/ 	.byte	0x04, 0x17
        /*002e*/ 	.short	(.L_13 - .L_12)
.L_12:
        /*0030*/ 	.word	0x00000000
        /*0034*/ 	.short	0x000c
        /*0036*/ 	.short	0x0040
        /*0038*/ 	.byte	0x00, 0xf4, 0x21, 0x00


	//----- nvinfo : EIATTR_KPARAM_INFO
	.align		4
.L_13:
        /*003c*/ 	.byte	0x04, 0x17
        /*003e*/ 	.short	(.L_15 - .L_14)
.L_14:
        /*0040*/ 	.word	0x00000000
        /*0044*/ 	.short	0x000b
        /*0046*/ 	.short	0x0038
        /*0048*/ 	.byte	0x00, 0xf0, 0x11, 0x00


	//----- nvinfo : EIATTR_KPARAM_INFO
	.align		4
.L_15:
        /*004c*/ 	.byte	0x04, 0x17
        /*004e*/ 	.short	(.L_17 - .L_16)
.L_16:
        /*0050*/ 	.word	0x00000000
        /*0054*/ 	.short	0x000a
        /*0056*/ 	.short	0x0034
        /*0058*/ 	.byte	0x00, 0xf0, 0x11, 0x00


	//----- nvinfo : EIATTR_KPARAM_INFO
	.align		4
.L_17:
        /*005c*/ 	.byte	0x04, 0x17
        /*005e*/ 	.short	(.L_19 - .L_18)
.L_18:
        /*0060*/ 	.word	0x00000000
        /*0064*/ 	.short	0x0009
        /*0066*/ 	.short	0x0030
        /*0068*/ 	.byte	0x00, 0xf0, 0x11, 0x00


	//----- nvinfo : EIATTR_KPARAM_INFO
	.align		4
.L_19:
        /*006c*/ 	.byte	0x04, 0x17
        /*006e*/ 	.short	(.L_21 - .L_20)
.L_20:
        /*0070*/ 	.word	0x00000000
        /*0074*/ 	.short	0x0008
        /*0076*/ 	.short	0x002c
        /*0078*/ 	.byte	0x00, 0xf0, 0x11, 0x00


	//----- nvinfo : EIATTR_KPARAM_INFO
	.align		4
.L_21:
        /*007c*/ 	.byte	0x04, 0x17
        /*007e*/ 	.short	(.L_23 - .L_22)
.L_22:
        /*0080*/ 	.word	0x00000000
        /*0084*/ 	.short	0x0007
        /*0086*/ 	.short	0x0028
        /*0088*/ 	.byte	0x00, 0xf0, 0x11, 0x00


	//----- nvinfo : EIATTR_KPARAM_INFO
	.align		4
.L_23:
        /*008c*/ 	.byte	0x04, 0x17
        /*008e*/ 	.short	(.L_25 - .L_24)
.L_24:
        /*0090*/ 	.word	0x00000000
        /*0094*/ 	.short	0x0006
        /*0096*/ 	.short	0x0024
        /*0098*/ 	.byte	0x00, 0xf0, 0x11, 0x00


	//----- nvinfo : EIATTR_KPARAM_INFO
	.align		4
.L_25:
        /*009c*/ 	.byte	0x04, 0x17
        /*009e*/ 	.short	(.L_27 - .L_26)
.L_26:
        /*00a0*/ 	.word	0x00000000
        /*00a4*/ 	.short	0x0005
        /*00a6*/ 	.short	0x0020
        /*00a8*/ 	.byte	0x00, 0xf0, 0x11, 0x00


	//----- nvinfo : EIATTR_KPARAM_INFO
	.align		4
.L_27:
        /*00ac*/ 	.byte	0x04, 0x17
        /*00ae*/ 	.short	(.L_29 - .L_28)
.L_28:
        /*00b0*/ 	.word	0x00000000
        /*00b4*/ 	.short	0x0004
        /*00b6*/ 	.short	0x001c
        /*00b8*/ 	.byte	0x00, 0xf0, 0x11, 0x00


	//----- nvinfo : EIATTR_KPARAM_INFO
	.align		4
.L_29:
        /*00bc*/ 	.byte	0x04, 0x17
        /*00be*/ 	.short	(.L_31 - .L_30)
.L_30:
        /*00c0*/ 	.word	0x00000000
        /*00c4*/ 	.short	0x0003
        /*00c6*/ 	.short	0x0018
        /*00c8*/ 	.byte	0x00, 0xf0, 0x11, 0x00


	//----- nvinfo : EIATTR_KPARAM_INFO
	.align		4
.L_31:
        /*00cc*/ 	.byte	0x04, 0x17
        /*00ce*/ 	.short	(.L_33 - .L_32)
.L_32:
        /*00d0*/ 	.word	0x00000000
        /*00d4*/ 	.short	0x0002
        /*00d6*/ 	.short	0x0010
        /*00d8*/ 	.byte	0x00, 0xf4, 0x21, 0x00


	//----- nvinfo : EIATTR_KPARAM_INFO
	.align		4
.L_33:
        /*00dc*/ 	.byte	0x04, 0x17
        /*00de*/ 	.short	(.L_35 - .L_34)
.L_34:
        /*00e0*/ 	.word	0x00000000
        /*00e4*/ 	.short	0x0001
        /*00e6*/ 	.short	0x0008
        /*00e8*/ 	.byte	0x00, 0xf4, 0x21, 0x00


	//----- nvinfo : EIATTR_KPARAM_INFO
	.align		4
.L_35:
        /*00ec*/ 	.byte	0x04, 0x17
        /*00ee*/ 	.short	(.L_37 - .L_36)
.L_36:
        /*00f0*/ 	.word	0x00000000
        /*00f4*/ 	.short	0x0000
        /*00f6*/ 	.short	0x0000
        /*00f8*/ 	.byte	0x00, 0xf4, 0x21, 0x00


	//----- nvinfo : EIATTR_MAXREG_COUNT
	.align		4
.L_37:
        /*00fc*/ 	.byte	0x03, 0x1b
        /*00fe*/ 	.short	0x00ff


	//----- nvinfo : EIATTR_NUM_BARRIERS
	.align		4
        /*0100*/ 	.byte	0x02, 0x4c
        /*0102*/ 	.byte	0x01
	.zero		1


	//----- nvinfo : EIATTR_ANNOTATIONS
	.align		4
        /*0104*/ 	.byte	0x04, 0x55
        /*0106*/ 	.short	(.L_39 - .L_38)


	//   ....[0]....
.L_38:
        /*0108*/ 	.word	0x00000001
        /*010c*/ 	.byte	0x00, 0x07, 0x00, 0x00, 0x01, 0x00, 0x00, 0x00, 0xe0, 0x0b, 0x00, 0x00, 0x01, 0x00, 0x00, 0x00
        /* <DEDUP_REMOVED lines=1124> */
        /*475c*/ 	.byte	0xf0, 0x09, 0x01, 0x00


	//----- nvinfo : EIATTR_MERCURY_ISA_VERSION
	.align		4
.L_39:
        /*4760*/ 	.byte	0x03, 0x5f
        /*4762*/ 	.short	0x0000


	//----- nvinfo : EIATTR_EXIT_INSTR_OFFSETS
	.align		4
        /*4764*/ 	.byte	0x04, 0x1c
        /*4766*/ 	.short	(.L_41 - .L_40)


	//   ....[0]....
.L_40:
        /*4768*/ 	.word	0x0004ee80


	//   ....[1]....
        /*476c*/ 	.word	0x0004eea0


	//----- nvinfo : EIATTR_REQNTID
	.align		4
.L_41:
        /*4770*/ 	.byte	0x04, 0x10
        /*4772*/ 	.short	(.L_43 - .L_42)
.L_42:
        /*4774*/ 	.word	0x00000080
        /*4778*/ 	.word	0x00000001
        /*477c*/ 	.word	0x00000001
.L_43:


//--------------------- .nv.callgraph             --------------------------
	.section	.nv.callgraph,"",@"SHT_CUDA_CALLGRAPH"
	.align	4
	.sectionentsize	8
	.align		4
        /*0000*/ 	.word	0x00000000
	.align		4
        /*0004*/ 	.word	0xffffffff
	.align		4
        /*0008*/ 	.word	0x00000000
	.align		4
        /*000c*/ 	.word	0xfffffffe
	.align		4
        /*0010*/ 	.word	0x00000000
	.align		4
        /*0014*/ 	.word	0xfffffffd
	.align		4
        /*0018*/ 	.word	0x00000000
	.align		4
        /*001c*/ 	.word	0xfffffffc


//--------------------- .nv.rel.action            --------------------------
	.section	.nv.rel.action,"",@"SHT_CUDA_RELOCINFO"
	.align	8
	.sectionentsize	8
        /*0000*/ 	.byte	0x73, 0x00, 0x00, 0x00, 0x00, 0x00, 0x00, 0x00, 0x00, 0x00, 0x00, 0x11, 0x25, 0x00, 0x05, 0x36


//--------------------- .nv.constant0.matmul_kernel --------------------------
	.section	.nv.constant0.matmul_kernel,"a",@progbits
	.sectionflags	@""
	.align	4
.nv.constant0.matmul_kernel:
	.zero		432


//--------------------- .text.matmul_kernel       --------------------------
	.section	.text.matmul_kernel,"ax",@progbits
	.sectioninfo	@"SHI_REGISTERS=255"
	.align	128
        .global         matmul_kernel
        .type           matmul_kernel,@function
        .size           matmul_kernel,(.L_x_4 - matmul_kernel)
        .other          matmul_kernel,@"STO_CUDA_ENTRY STV_DEFAULT"
matmul_kernel:
.text.matmul_kernel:
[----:B------:R-:W-:-:S03]  /*0000*/  IMAD.MOV.U32 R1, RZ, RZ, c[0x0][0x28] ;  /* 0x00000a00ff017624 */ /* 0x000fc600078e00ff */
[----:B------:R-:W-:Y:S01]  /*0010*/  IMAD.MOV.U32 R0, RZ, RZ, c[0x0][0x17c] ;  /* 0x00005f00ff007624 */ /* 0x000fe200078e00ff */
[----:B------:R-:W1:Y:S01]  /*0020*/  S2R R5, SR_CTAID.X ;  /* 0x0000000000057919 */ /* 0x000e620000002500 */
[----:B------:R-:W-:Y:S01]  /*0030*/  IADD3 R1, R1, -0x22e0, RZ ;  /* 0xffffdd2001017810 */ /* 0x000fe20007ffe0ff */
[----:B------:R-:W-:Y:S01]  /*0040*/  IMAD.MOV.U32 R59, RZ, RZ, c[0x0][0x180] ;  /* 0x00006000ff3b7624 */ /* 0x000fe200078e00ff */
[----:B------:R-:W-:Y:S01]  /*0050*/  ULDC.64 UR6, c[0x0][0x118] ;  /* 0x0000460000067ab9 */ /* 0x000fe20000000a00 */
[----:B------:R-:W-:Y:S01]  /*0060*/  IADD3 R0, R0, 0xff, RZ ;  /* 0x000000ff00007810 */ /* 0x000fe20007ffe0ff */
[----:B------:R-:W2:Y:S01]  /*0070*/  S2R R58, SR_TID.X ;  /* 0x00000000003a7919 */ /* 0x000ea20000002100 */
[----:B------:R-:W-:Y:S02]  /*0080*/  IMAD.MOV.U32 R143, RZ, RZ, c[0x0][0x188] ;  /* 0x00006200ff8f7624 */ /* 0x000fe400078e00ff */
[----:B------:R-:W-:Y:S02]  /*0090*/  SHF.R.S32.HI R3, RZ, 0x1f, R0 ;  /* 0x0000001fff037819 */ /* 0x000fe40000011400 */
[----:B------:R-:W-:-:S02]  /*00a0*/  IMAD.SHL.U32 R41, R143, 0x4, RZ ;  /* 0x000000048f297824 */ /* 0x000fc400078e00ff */
[----:B------:R-:W-:Y:S01]  /*00b0*/  LEA.HI R3, R3, R0, RZ, 0x8 ;  /* 0x0000000003037211 */ /* 0x000fe200078f40ff */
[C---:B------:R-:W-:Y:S02]  /*00c0*/  IMAD.SHL.U32 R73, R143.reuse, 0x8, RZ ;  /* 0x000000088f497824 */ /* 0x040fe400078e00ff */
[C---:B------:R-:W-:Y:S01]  /*00d0*/  IMAD R105, R143.reuse, 0xc, RZ ;  /* 0x0000000c8f697824 */ /* 0x040fe200078e02ff */
[----:B------:R-:W-:Y:S01]  /*00e0*/  SHF.R.S32.HI R3, RZ, 0x8, R3 ;  /* 0x00000008ff037819 */ /* 0x000fe20000011403 */
[C---:B------:R-:W-:Y:S02]  /*00f0*/  IMAD.SHL.U32 R171, R143.reuse, 0x10, RZ ;  /* 0x000000108fab7824 */ /* 0x040fe400078e00ff */
[----:B------:R-:W-:Y:S02]  /*0100*/  IMAD R219, R143, 0x14, RZ ;  /* 0x000000148fdb7824 */ /* 0x000fe400078e02ff */
[----:B------:R-:W-:Y:S02]  /*0110*/  IMAD.SHL.U32 R4, R3, 0x8, RZ ;  /* 0x0000000803047824 */ /* 0x000fe400078e00ff */
[C---:B------:R-:W-:Y:S01]  /*0120*/  IMAD R251, R143.reuse, 0x18, RZ ;  /* 0x000000188ffb7824 */ /* 0x040fe200078e02ff */
[----:B-1----:R-:W-:Y:S01]  /*0130*/  IABS R8, R5 ;  /* 0x0000000500087213 */ /* 0x002fe20000000000 */
[C---:B------:R-:W-:Y:S01]  /*0140*/  IMAD R49, R143.reuse, 0x5, RZ ;  /* 0x000000058f317824 */ /* 0x040fe200078e02ff */
[-C--:B------:R-:W-:Y:S01]  /*0150*/  IABS R7, R4.reuse ;  /* 0x0000000400077213 */ /* 0x080fe20000000000 */
[C---:B------:R-:W-:Y:S01]  /*0160*/  IMAD R81, R143.reuse, 0x9, RZ ;  /* 0x000000098f517824 */ /* 0x040fe200078e02ff */
[----:B------:R-:W-:Y:S01]  /*0170*/  IABS R10, R4 ;  /* 0x00000004000a7213 */ /* 0x000fe20000000000 */
[C---:B------:R-:W-:Y:S01]  /*0180*/  IMAD R123, R143.reuse, 0xd, RZ ;  /* 0x0000000d8f7b7824 */ /* 0x040fe200078e02ff */
[----:B------:R-:W1:Y:S01]  /*0190*/  I2F.RP R0, R7 ;  /* 0x0000000700007306 */ /* 0x000e620000209400 */
[----:B--2---:R-:W-:Y:S01]  /*01a0*/  LOP3.LUT R32, R58, 0x7f, RZ, 0xc0, !PT ;  /* 0x0000007f3a207812 */ /* 0x004fe200078ec0ff */
[----:B------:R-:W-:-:S02]  /*01b0*/  IMAD R187, R143, 0x11, RZ ;  /* 0x000000118fbb7824 */ /* 0x000fc400078e02ff */
[C---:B------:R-:W-:Y:S02]  /*01c0*/  IMAD R235, R143.reuse, 0x15, RZ ;  /* 0x000000158feb7824 */ /* 0x040fe400078e02ff */
[C---:B------:R-:W-:Y:S02]  /*01d0*/  IMAD R57, R143.reuse, 0x6, RZ ;  /* 0x000000068f397824 */ /* 0x040fe400078e02ff */
[C---:B------:R-:W-:Y:S02]  /*01e0*/  IMAD R89, R143.reuse, 0xa, RZ ;  /* 0x0000000a8f597824 */ /* 0x040fe400078e02ff */
[C---:B------:R-:W-:Y:S02]  /*01f0*/  IMAD R139, R143.reuse, 0xe, RZ ;  /* 0x0000000e8f8b7824 */ /* 0x040fe400078e02ff */
[C---:B------:R-:W-:Y:S02]  /*0200*/  IMAD R202, R143.reuse, 0x12, RZ ;  /* 0x000000128fca7824 */ /* 0x040fe400078e02ff */
[C---:B------:R-:W-:Y:S01]  /*0210*/  IMAD R242, R143.reuse, 0x16, RZ ;  /* 0x000000168ff27824 */ /* 0x040fe200078e02ff */
[----:B-1----:R-:W1:Y:S01]  /*0220*/  MUFU.RCP R0, R0 ;  /* 0x0000000000007308 */ /* 0x002e620000001000 */
[----:B------:R-:W-:-:S02]  /*0230*/  IMAD R64, R143, 0x7, RZ ;  /* 0x000000078f407824 */ /* 0x000fc400078e02ff */
[C---:B------:R-:W-:Y:S02]  /*0240*/  IMAD R96, R143.reuse, 0xb, RZ ;  /* 0x0000000b8f607824 */ /* 0x040fe400078e02ff */
[----:B------:R-:W-:Y:S01]  /*0250*/  IMAD R154, R143, 0xf, RZ ;  /* 0x0000000f8f9a7824 */ /* 0x000fe200078e02ff */
[----:B-1----:R-:W-:Y:S01]  /*0260*/  IADD3 R2, R0, 0xffffffe, RZ ;  /* 0x0ffffffe00027810 */ /* 0x002fe20007ffe0ff */
[----:B------:R-:W-:-:S03]  /*0270*/  IMAD.MOV R0, RZ, RZ, -R10 ;  /* 0x000000ffff007224 */ /* 0x000fc600078e0a0a */
[----:B------:R1:W2:Y:S02]  /*0280*/  F2I.FTZ.U32.TRUNC.NTZ R3, R2 ;  /* 0x0000000200037305 */ /* 0x0002a4000021f000 */
[----:B-1----:R-:W-:Y:S02]  /*0290*/  IMAD.MOV.U32 R2, RZ, RZ, RZ ;  /* 0x000000ffff027224 */ /* 0x002fe400078e00ff */
[----:B--2---:R-:W-:-:S04]  /*02a0*/  IMAD.MOV R6, RZ, RZ, -R3 ;  /* 0x000000ffff067224 */ /* 0x004fc800078e0a03 */
[----:B------:R-:W-:Y:S02]  /*02b0*/  IMAD R9, R6, R7, RZ ;  /* 0x0000000706097224 */ /* 0x000fe400078e02ff */
[----:B------:R-:W-:Y:S02]  /*02c0*/  IMAD.MOV.U32 R6, RZ, RZ, R8 ;  /* 0x000000ffff067224 */ /* 0x000fe400078e0008 */
[----:B------:R-:W-:-:S06]  /*02d0*/  IMAD.HI.U32 R3, R3, R9, R2 ;  /* 0x0000000903037227 */ /* 0x000fcc00078e0002 */
[----:B------:R-:W-:-:S04]  /*02e0*/  IMAD.HI.U32 R3, R3, R6, RZ ;  /* 0x0000000603037227 */ /* 0x000fc800078e00ff */
[----:B------:R-:W-:-:S05]  /*02f0*/  IMAD R0, R3, R0, R6 ;  /* 0x0000000003007224 */ /* 0x000fca00078e0206 */
[----:B------:R-:W-:-:S13]  /*0300*/  ISETP.GT.U32.AND P1, PT, R7, R0, PT ;  /* 0x000000000700720c */ /* 0x000fda0003f24070 */
[----:B------:R-:W-:Y:S01]  /*0310*/  @!P1 IMAD.IADD R0, R0, 0x1, -R7 ;  /* 0x0000000100009824 */ /* 0x000fe200078e0a07 */
[----:B------:R-:W-:Y:S02]  /*0320*/  @!P1 IADD3 R3, R3, 0x1, RZ ;  /* 0x0000000103039810 */ /* 0x000fe40007ffe0ff */
[----:B------:R-:W-:Y:S02]  /*0330*/  ISETP.NE.AND P1, PT, R4, RZ, PT ;  /* 0x000000ff0400720c */ /* 0x000fe40003f25270 */
[----:B------:R-:W-:Y:S02]  /*0340*/  ISETP.GE.U32.AND P0, PT, R0, R7, PT ;  /* 0x000000070000720c */ /* 0x000fe40003f06070 */
[----:B------:R-:W-:-:S04]  /*0350*/  LOP3.LUT R0, R5, R4, RZ, 0x3c, !PT ;  /* 0x0000000405007212 */ /* 0x000fc800078e3cff */
[----:B------:R-:W-:Y:S01]  /*0360*/  ISETP.GE.AND P2, PT, R0, RZ, PT ;  /* 0x000000ff0000720c */ /* 0x000fe20003f46270 */
[----:B------:R-:W-:-:S05]  /*0370*/  IMAD.MOV.U32 R0, RZ, RZ, c[0x0][0x178] ;  /* 0x00005e00ff007624 */ /* 0x000fca00078e00ff */
[----:B------:R-:W-:Y:S02]  /*0380*/  IADD3 R0, R0, 0x1ff, RZ ;  /* 0x000001ff00007810 */ /* 0x000fe40007ffe0ff */
[----:B------:R-:W-:-:S05]  /*0390*/  @P0 IADD3 R3, R3, 0x1, RZ ;  /* 0x0000000103030810 */ /* 0x000fca0007ffe0ff */
[----:B------:R-:W-:Y:S01]  /*03a0*/  IMAD.MOV.U32 R2, RZ, RZ, R3 ;  /* 0x000000ffff027224 */ /* 0x000fe200078e0003 */
[----:B------:R-:W-:-:S03]  /*03b0*/  SHF.R.S32.HI R3, RZ, 0x1f, R0 ;  /* 0x0000001fff037819 */ /* 0x000fc60000011400 */
[----:B------:R-:W-:Y:S01]  /*03c0*/  @!P2 IMAD.MOV R2, RZ, RZ, -R2 ;  /* 0x000000ffff02a224 */ /* 0x000fe200078e0a02 */
[----:B------:R-:W-:Y:S02]  /*03d0*/  @!P1 LOP3.LUT R2, RZ, R4, RZ, 0x33, !PT ;  /* 0x00000004ff029212 */ /* 0x000fe400078e33ff */
[----:B------:R-:W-:-:S03]  /*03e0*/  LEA.HI R3, R3, R0, RZ, 0x9 ;  /* 0x0000000003037211 */ /* 0x000fc600078f48ff */
[----:B------:R-:W-:Y:S02]  /*03f0*/  IMAD.SHL.U32 R10, R2, 0x8, RZ ;  /* 0x00000008020a7824 */ /* 0x000fe400078e00ff */
[----:B------:R-:W-:-:S03]  /*0400*/  IMAD.MOV R2, RZ, RZ, -R2 ;  /* 0x000000ffff027224 */ /* 0x000fc600078e0a02 */
[----:B------:R-:W-:Y:S01]  /*0410*/  LEA.HI.SX32 R3, R3, -R10, 0x17 ;  /* 0x8000000a03037211 */ /* 0x000fe200078fbaff */
[----:B------:R-:W-:-:S03]  /*0420*/  IMAD R12, R4, R2, R5 ;  /* 0x00000002040c7224 */ /* 0x000fc600078e0205 */
[----:B------:R-:W-:Y:S02]  /*0430*/  IMNMX R13, R3, 0x8, PT ;  /* 0x00000008030d7817 */ /* 0x000fe40003800200 */
[----:B------:R-:W-:Y:S02]  /*0440*/  IABS R4, R12 ;  /* 0x0000000c00047213 */ /* 0x000fe40000000000 */
[----:B------:R-:W-:-:S04]  /*0450*/  IABS R7, R13 ;  /* 0x0000000d00077213 */ /* 0x000fc80000000000 */
[----:B------:R-:W1:Y:S08]  /*0460*/  I2F.RP R0, R7 ;  /* 0x0000000700007306 */ /* 0x000e700000209400 */
[----:B-1----:R-:W1:Y:S02]  /*0470*/  MUFU.RCP R0, R0 ;  /* 0x0000000000007308 */ /* 0x002e640000001000 */
[----:B-1----:R-:W-:-:S02]  /*0480*/  IADD3 R3, R0, 0xffffffe, RZ ;  /* 0x0ffffffe00037810 */ /* 0x002fc40007ffe0ff */
[----:B------:R-:W-:-:S04]  /*0490*/  IABS R0, c[0x0][0x17c] ;  /* 0x00005f0000007a13 */ /* 0x000fc80000000000 */
[----:B------:R-:W1:Y:S02]  /*04a0*/  F2I.FTZ.U32.TRUNC.NTZ R3, R3 ;  /* 0x0000000300037305 */ /* 0x000e64000021f000 */
[----:B-1----:R-:W-:-:S04]  /*04b0*/  IMAD.MOV R6, RZ, RZ, -R3 ;  /* 0x000000ffff067224 */ /* 0x002fc800078e0a03 */
[----:B------:R-:W-:Y:S01]  /*04c0*/  IMAD.MOV.U32 R2, RZ, RZ, R6 ;  /* 0x000000ffff027224 */ /* 0x000fe200078e0006 */
[----:B------:R-:W-:-:S03]  /*04d0*/  IABS R6, R13 ;  /* 0x0000000d00067213 */ /* 0x000fc60000000000 */
[----:B------:R-:W-:Y:S02]  /*04e0*/  IMAD R5, R2, R7, RZ ;  /* 0x0000000702057224 */ /* 0x000fe400078e02ff */
[----:B------:R-:W-:-:S04]  /*04f0*/  IMAD.MOV.U32 R2, RZ, RZ, RZ ;  /* 0x000000ffff027224 */ /* 0x000fc800078e00ff */
[----:B------:R-:W-:-:S04]  /*0500*/  IMAD.HI.U32 R2, R3, R5, R2 ;  /* 0x0000000503027227 */ /* 0x000fc800078e0002 */
[----:B------:R-:W-:Y:S02]  /*0510*/  IMAD.MOV R5, RZ, RZ, -R6 ;  /* 0x000000ffff057224 */ /* 0x000fe400078e0a06 */
[----:B------:R-:W-:Y:S01]  /*0520*/  IMAD.HI.U32 R3, R2, R4, RZ ;  /* 0x0000000402037227 */ /* 0x000fe200078e00ff */
[----:B------:R-:W1:Y:S01]  /*0530*/  I2F.RP R6, R0 ;  /* 0x0000000000067306 */ /* 0x000e620000209400 */
[----:B------:R-:W-:Y:S02]  /*0540*/  IABS R2, c[0x0][0x178] ;  /* 0x00005e0000027a13 */ /* 0x000fe40000000000 */
[----:B------:R-:W-:-:S05]  /*0550*/  IMAD R4, R3, R5, R4 ;  /* 0x0000000503047224 */ /* 0x000fca00078e0204 */
[----:B------:R-:W-:Y:S01]  /*0560*/  ISETP.GT.U32.AND P1, PT, R7, R4, PT ;  /* 0x000000040700720c */ /* 0x000fe20003f24070 */
[----:B------:R-:W2:Y:S08]  /*0570*/  I2F.RP R5, R2 ;  /* 0x0000000200057306 */ /* 0x000eb00000209400 */
[----:B-1----:R-:W1:Y:S04]  /*0580*/  MUFU.RCP R6, R6 ;  /* 0x0000000600067308 */ /* 0x002e680000001000 */
[----:B------:R-:W-:Y:S01]  /*0590*/  @!P1 IMAD.IADD R4, R4, 0x1, -R7 ;  /* 0x0000000104049824 */ /* 0x000fe200078e0a07 */
[----:B------:R-:W-:-:S02]  /*05a0*/  @!P1 IADD3 R3, R3, 0x1, RZ ;  /* 0x0000000103039810 */ /* 0x000fc40007ffe0ff */
[----:B------:R-:W-:Y:S01]  /*05b0*/  ISETP.NE.AND P1, PT, R13, RZ, PT ;  /* 0x000000ff0d00720c */ /* 0x000fe20003f25270 */
[----:B--2---:R-:W2:Y:S01]  /*05c0*/  MUFU.RCP R5, R5 ;  /* 0x0000000500057308 */ /* 0x004ea20000001000 */
[----:B------:R-:W-:Y:S02]  /*05d0*/  ISETP.GE.U32.AND P0, PT, R4, R7, PT ;  /* 0x000000070400720c */ /* 0x000fe40003f06070 */
[----:B------:R-:W-:-:S04]  /*05e0*/  LOP3.LUT R4, R12, R13, RZ, 0x3c, !PT ;  /* 0x0000000d0c047212 */ /* 0x000fc800078e3cff */
[----:B------:R-:W-:Y:S02]  /*05f0*/  ISETP.GE.AND P2, PT, R4, RZ, PT ;  /* 0x000000ff0400720c */ /* 0x000fe40003f46270 */
[----:B-1----:R-:W-:-:S04]  /*0600*/  IADD3 R8, R6, 0xffffffe, RZ ;  /* 0x0ffffffe06087810 */ /* 0x002fc80007ffe0ff */
[----:B------:R1:W3:Y:S01]  /*0610*/  F2I.FTZ.U32.TRUNC.NTZ R9, R8 ;  /* 0x0000000800097305 */ /* 0x0002e2000021f000 */
[----:B------:R-:W-:Y:S02]  /*0620*/  @P0 IADD3 R3, R3, 0x1, RZ ;  /* 0x0000000103030810 */ /* 0x000fe40007ffe0ff */
[----:B--2---:R-:W-:-:S03]  /*0630*/  IADD3 R6, R5, 0xffffffe, RZ ;  /* 0x0ffffffe05067810 */ /* 0x004fc60007ffe0ff */
[----:B------:R-:W-:Y:S01]  /*0640*/  IMAD.MOV.U32 R14, RZ, RZ, R3 ;  /* 0x000000ffff0e7224 */ /* 0x000fe200078e0003 */
[----:B------:R-:W-:Y:S01]  /*0650*/  SHF.R.U32.HI R3, RZ, 0x5, R58 ;  /* 0x00000005ff037819 */ /* 0x000fe2000001163a */
[----:B------:R2:W4:Y:S01]  /*0660*/  F2I.FTZ.U32.TRUNC.NTZ R7, R6 ;  /* 0x0000000600077305 */ /* 0x000522000021f000 */
[----:B-1----:R-:W-:Y:S02]  /*0670*/  IMAD.MOV.U32 R8, RZ, RZ, RZ ;  /* 0x000000ffff087224 */ /* 0x002fe400078e00ff */
[----:B------:R-:W-:Y:S01]  /*0680*/  @!P2 IMAD.MOV R14, RZ, RZ, -R14 ;  /* 0x000000ffff0ea224 */ /* 0x000fe200078e0a0e */
[----:B------:R-:W-:Y:S02]  /*0690*/  @!P1 LOP3.LUT R14, RZ, R13, RZ, 0x33, !PT ;  /* 0x0000000dff0e9212 */ /* 0x000fe400078e33ff */
[----:B------:R-:W-:Y:S02]  /*06a0*/  SGXT.U32 R5, R3, 0x2 ;  /* 0x000000020305781a */ /* 0x000fe40000000000 */
[----:B------:R-:W-:Y:S01]  /*06b0*/  SHF.L.U32 R11, R14, 0x8, RZ ;  /* 0x000000080e0b7819 */ /* 0x000fe200000006ff */
[----:B---3--:R-:W-:-:S02]  /*06c0*/  IMAD.MOV R3, RZ, RZ, -R9 ;  /* 0x000000ffff037224 */ /* 0x008fc400078e0a09 */
[----:B--2---:R-:W-:Y:S01]  /*06d0*/  IMAD.MOV.U32 R6, RZ, RZ, RZ ;  /* 0x000000ffff067224 */ /* 0x004fe200078e00ff */
[----:B------:R-:W-:Y:S01]  /*06e0*/  LOP3.LUT R5, R11, R5, RZ, 0xfc, !PT ;  /* 0x000000050b057212 */ /* 0x000fe200078efcff */
[----:B------:R-:W-:Y:S01]  /*06f0*/  IMAD R3, R3, R0, RZ ;  /* 0x0000000003037224 */ /* 0x000fe200078e02ff */
[----:B------:R1:W-:Y:S02]  /*0700*/  STL [R1+0x1310], R11 ;  /* 0x0013100b01007387 */ /* 0x0003e40000100800 */
[----:B------:R-:W-:Y:S01]  /*0710*/  LOP3.LUT R15, R5, 0xfc, RZ, 0xfc, !PT ;  /* 0x000000fc050f7812 */ /* 0x000fe200078efcff */
[----:B------:R-:W-:Y:S01]  /*0720*/  IMAD.HI.U32 R4, R9, R3, R8 ;  /* 0x0000000309047227 */ /* 0x000fe200078e0008 */
[----:B------:R-:W-:Y:S02]  /*0730*/  IABS R233, R5 ;  /* 0x0000000500e97213 */ /* 0x000fe40000000000 */
[----:B------:R-:W-:Y:S01]  /*0740*/  LOP3.LUT R17, R5, 0x4, RZ, 0xfc, !PT ;  /* 0x0000000405117812 */ /* 0x000fe200078efcff */
[----:B----4-:R-:W-:Y:S01]  /*0750*/  IMAD.MOV R16, RZ, RZ, -R7 ;  /* 0x000000ffff107224 */ /* 0x010fe200078e0a07 */
[----:B------:R-:W-:Y:S01]  /*0760*/  ISETP.GE.AND P6, PT, R15, RZ, PT ;  /* 0x000000ff0f00720c */ /* 0x000fe20003fc6270 */
[----:B------:R-:W-:Y:S01]  /*0770*/  IMAD.HI.U32 R8, R4, R233, RZ ;  /* 0x000000e904087227 */ /* 0x000fe200078e00ff */
[----:B-1----:R-:W-:-:S02]  /*0780*/  IABS R11, R15 ;  /* 0x0000000f000b7213 */ /* 0x002fc40000000000 */
[----:B------:R-:W-:Y:S01]  /*0790*/  LOP3.LUT R15, R5, 0x2c, RZ, 0xfc, !PT ;  /* 0x0000002c050f7812 */ /* 0x000fe200078efcff */
[----:B------:R-:W-:Y:S01]  /*07a0*/  IMAD.MOV R8, RZ, RZ, -R8 ;  /* 0x000000ffff087224 */ /* 0x000fe200078e0a08 */
[----:B------:R-:W-:Y:S01]  /*07b0*/  ISETP.GE.AND P3, PT, R17, RZ, PT ;  /* 0x000000ff1100720c */ /* 0x000fe20003f66270 */
[----:B------:R-:W-:Y:S01]  /*07c0*/  IMAD.HI.U32 R3, R4, R11, RZ ;  /* 0x0000000b04037227 */ /* 0x000fe200078e00ff */
[C---:B------:R-:W-:Y:S02]  /*07d0*/  LOP3.LUT R18, R5.reuse, 0xc4, RZ, 0xfc, !PT ;  /* 0x000000c405127812 */ /* 0x040fe400078efcff */
[C---:B------:R-:W-:Y:S01]  /*07e0*/  LOP3.LUT R20, R5.reuse, 0xc8, RZ, 0xfc, !PT ;  /* 0x000000c805147812 */ /* 0x040fe200078efcff */
[----:B------:R-:W-:Y:S01]  /*07f0*/  IMAD.MOV R108, RZ, RZ, -R3 ;  /* 0x000000ffff6c7224 */ /* 0x000fe200078e0a03 */
[----:B------:R-:W-:Y:S01]  /*0800*/  IABS R21, R18 ;  /* 0x0000001200157213 */ /* 0x000fe20000000000 */
[C---:B------:R-:W-:Y:S01]  /*0810*/  IMAD R233, R0.reuse, R8, R233 ;  /* 0x0000000800e97224 */ /* 0x040fe200078e02e9 */
[----:B------:R-:W-:Y:S01]  /*0820*/  IABS R23, R20 ;  /* 0x0000001400177213 */ /* 0x000fe20000000000 */
[----:B------:R-:W-:Y:S01]  /*0830*/  IMAD R108, R0, R108, R11 ;  /* 0x0000006c006c7224 */ /* 0x000fe200078e020b */
[----:B------:R-:W-:Y:S01]  /*0840*/  LOP3.LUT R11, R5, 0x8, RZ, 0xfc, !PT ;  /* 0x00000008050b7812 */ /* 0x000fe200078efcff */
[----:B------:R-:W-:Y:S01]  /*0850*/  IMAD.MOV.U32 R9, RZ, RZ, R16 ;  /* 0x000000ffff097224 */ /* 0x000fe200078e0010 */
[----:B------:R-:W-:-:S02]  /*0860*/  IABS R16, R17 ;  /* 0x0000001100107213 */ /* 0x000fc40000000000 */
[C---:B------:R-:W-:Y:S01]  /*0870*/  ISETP.GT.U32.AND P0, PT, R0.reuse, R108, PT ;  /* 0x0000006c0000720c */ /* 0x040fe20003f04070 */
[----:B------:R-:W-:Y:S01]  /*0880*/  IMAD R9, R9, R2, RZ ;  /* 0x0000000209097224 */ /* 0x000fe200078e02ff */
[----:B------:R-:W-:Y:S02]  /*0890*/  ISETP.GT.U32.AND P4, PT, R0, R233, PT ;  /* 0x000000e90000720c */ /* 0x000fe40003f84070 */
[----:B------:R-:W-:Y:S01]  /*08a0*/  IABS R229, R11 ;  /* 0x0000000b00e57213 */ /* 0x000fe20000000000 */
[----:B------:R-:W-:Y:S01]  /*08b0*/  IMAD.HI.U32 R3, R7, R9, R6 ;  /* 0x0000000907037227 */ /* 0x000fe200078e0006 */
[----:B------:R-:W-:Y:S02]  /*08c0*/  ISETP.GE.AND P2, PT, R11, RZ, PT ;  /* 0x000000ff0b00720c */ /* 0x000fe40003f46270 */
[C---:B------:R-:W-:Y:S01]  /*08d0*/  LOP3.LUT R22, R5.reuse, 0xcc, RZ, 0xfc, !PT ;  /* 0x000000cc05167812 */ /* 0x040fe200078efcff */
[----:B------:R-:W-:Y:S01]  /*08e0*/  IMAD.MOV.U32 R9, RZ, RZ, R16 ;  /* 0x000000ffff097224 */ /* 0x000fe200078e0010 */
[C---:B------:R-:W-:Y:S01]  /*08f0*/  LOP3.LUT R16, R5.reuse, 0x48, RZ, 0xfc, !PT ;  /* 0x0000004805107812 */ /* 0x040fe200078efcff */
[----:B------:R-:W-:Y:S01]  /*0900*/  IMAD.MOV R6, RZ, RZ, -R14 ;  /* 0x000000ffff067224 */ /* 0x000fe200078e0a0e */
[----:B------:R-:W-:Y:S01]  /*0910*/  LOP3.LUT R14, R5, 0x24, RZ, 0xfc, !PT ;  /* 0x00000024050e7812 */ /* 0x000fe200078efcff */
[----:B------:R-:W-:Y:S01]  /*0920*/  IMAD.HI.U32 R7, R4, R9, RZ ;  /* 0x0000000904077227 */ /* 0x000fe200078e00ff */
[----:B------:R-:W-:-:S02]  /*0930*/  IABS R197, R16 ;  /* 0x0000001000c57213 */ /* 0x000fc40000000000 */
[----:B------:R-:W-:Y:S01]  /*0940*/  LOP3.LUT R24, R5, 0xd0, RZ, 0xfc, !PT ;  /* 0x000000d005187812 */ /* 0x000fe200078efcff */
[----:B------:R-:W-:Y:S01]  /*0950*/  IMAD R6, R13, R6, R12 ;  /* 0x000000060d067224 */ /* 0x000fe200078e020c */
[C---:B------:R-:W-:Y:S01]  /*0960*/  LOP3.LUT R12, R5.reuse, 0xc, RZ, 0xfc, !PT ;  /* 0x0000000c050c7812 */ /* 0x040fe200078efcff */
[----:B------:R-:W-:Y:S01]  /*0970*/  IMAD.MOV R7, RZ, RZ, -R7 ;  /* 0x000000ffff077224 */ /* 0x000fe200078e0a07 */
[----:B------:R-:W-:Y:S01]  /*0980*/  LOP3.LUT R13, R5, 0x20, RZ, 0xfc, !PT ;  /* 0x00000020050d7812 */ /* 0x000fe200078efcff */
[--C-:B------:R-:W-:Y:S01]  /*0990*/  @!P0 IMAD.IADD R108, R108, 0x1, -R0.reuse ;  /* 0x000000016c6c8824 */ /* 0x100fe200078e0a00 */
[----:B------:R-:W-:Y:S01]  /*09a0*/  IABS R8, R12 ;  /* 0x0000000c00087213 */ /* 0x000fe20000000000 */
[----:B------:R-:W-:Y:S01]  /*09b0*/  @!P4 IMAD.IADD R233, R233, 0x1, -R0 ;  /* 0x00000001e9e9c824 */ /* 0x000fe200078e0a00 */
[----:B------:R-:W-:Y:S01]  /*09c0*/  ISETP.GE.AND P0, PT, R12, RZ, PT ;  /* 0x000000ff0c00720c */ /* 0x000fe20003f06270 */
[C---:B------:R-:W-:Y:S01]  /*09d0*/  IMAD R232, R0.reuse, R7, R9 ;  /* 0x0000000700e87224 */ /* 0x040fe200078e0209 */
[----:B------:R-:W-:Y:S01]  /*09e0*/  ISETP.GT.U32.AND P5, PT, R0, R108, PT ;  /* 0x0000006c0000720c */ /* 0x000fe20003fa4070 */
[----:B------:R-:W-:Y:S01]  /*09f0*/  IMAD.HI.U32 R7, R4, R229, RZ ;  /* 0x000000e504077227 */ /* 0x000fe200078e00ff */
[----:B------:R-:W-:-:S02]  /*0a00*/  ISETP.GT.U32.AND P4, PT, R0, R233, PT ;  /* 0x000000e90000720c */ /* 0x000fc40003f84070 */
[----:B------:R-:W-:Y:S01]  /*0a10*/  ISETP.GT.U32.AND P1, PT, R0, R232, PT ;  /* 0x000000e80000720c */ /* 0x000fe20003f24070 */
[----:B------:R-:W-:Y:S01]  /*0a20*/  IMAD.MOV.U32 R9, RZ, RZ, R8 ;  /* 0x000000ffff097224 */ /* 0x000fe200078e0008 */
[C---:B------:R-:W-:Y:S01]  /*0a30*/  LOP3.LUT R12, R5.reuse, 0x1c, RZ, 0xfc, !PT ;  /* 0x0000001c050c7812 */ /* 0x040fe200078efcff */
[----:B------:R-:W-:Y:S01]  /*0a40*/  IMAD.MOV R8, RZ, RZ, -R7 ;  /* 0x000000ffff087224 */ /* 0x000fe200078e0a07 */
[----:B------:R-:W-:Y:S01]  /*0a50*/  IABS R217, R13 ;  /* 0x0000000d00d97213 */ /* 0x000fe20000000000 */
[----:B------:R-:W-:Y:S01]  /*0a60*/  IMAD.HI.U32 R7, R4, R9, RZ ;  /* 0x0000000904077227 */ /* 0x000fe200078e00ff */
[----:B------:R-:W-:Y:S02]  /*0a70*/  IABS R11, R12 ;  /* 0x0000000c000b7213 */ /* 0x000fe40000000000 */
[C---:B------:R-:W-:Y:S01]  /*0a80*/  LOP3.LUT R26, R5.reuse, 0xd4, RZ, 0xfc, !PT ;  /* 0x000000d4051a7812 */ /* 0x040fe200078efcff */
[----:B------:R-:W-:Y:S01]  /*0a90*/  IMAD R229, R0, R8, R229 ;  /* 0x0000000800e57224 */ /* 0x000fe200078e02e5 */
[C---:B------:R-:W-:Y:S01]  /*0aa0*/  LOP3.LUT R8, R5.reuse, 0x14, RZ, 0xfc, !PT ;  /* 0x0000001405087812 */ /* 0x040fe200078efcff */
[----:B------:R-:W-:Y:S01]  /*0ab0*/  IMAD.MOV R7, RZ, RZ, -R7 ;  /* 0x000000ffff077224 */ /* 0x000fe200078e0a07 */
[C---:B------:R-:W-:Y:S01]  /*0ac0*/  LOP3.LUT R28, R5.reuse, 0xf0, RZ, 0xfc, !PT ;  /* 0x000000f0051c7812 */ /* 0x040fe200078efcff */
[--C-:B------:R-:W-:Y:S01]  /*0ad0*/  @!P5 IMAD.IADD R108, R108, 0x1, -R0.reuse ;  /* 0x000000016c6cd824 */ /* 0x100fe200078e0a00 */
[----:B------:R-:W-:Y:S01]  /*0ae0*/  LOP3.LUT R30, R5, 0xf4, RZ, 0xfc, !PT ;  /* 0x000000f4051e7812 */ /* 0x000fe200078efcff */
[C---:B------:R-:W-:Y:S01]  /*0af0*/  IMAD R228, R0.reuse, R7, R9 ;  /* 0x0000000700e47224 */ /* 0x040fe200078e0209 */
[----:B------:R-:W-:Y:S01]  /*0b00*/  IABS R9, R8 ;  /* 0x0000000800097213 */ /* 0x000fe20000000000 */
[----:B------:R-:W-:Y:S01]  /*0b10*/  @!P4 IMAD.IADD R233, R233, 0x1, -R0 ;  /* 0x00000001e9e9c824 */ /* 0x000fe200078e0a00 */
[----:B------:R-:W-:Y:S01]  /*0b20*/  ISETP.GT.U32.AND P4, PT, R0, R229, PT ;  /* 0x000000e50000720c */ /* 0x000fe20003f84070 */
[----:B------:R-:W-:Y:S01]  /*0b30*/  IMAD.IADD R6, R10, 0x1, R6 ;  /* 0x000000010a067824 */ /* 0x000fe200078e0206 */
[C---:B------:R-:W-:Y:S01]  /*0b40*/  LOP3.LUT R10, R5.reuse, 0x10, RZ, 0xfc, !PT ;  /* 0x00000010050a7812 */ /* 0x040fe200078efcff */
[----:B------:R-:W-:Y:S01]  /*0b50*/  @!P6 IMAD.MOV R108, RZ, RZ, -R108 ;  /* 0x000000ffff6ce224 */ /* 0x000fe200078e0a6c */
[----:B------:R-:W-:Y:S01]  /*0b60*/  ISETP.GT.U32.AND P6, PT, R0, R228, PT ;  /* 0x000000e40000720c */ /* 0x000fe20003fc4070 */
[----:B------:R-:W-:Y:S01]  /*0b70*/  @!P1 IMAD.IADD R232, R232, 0x1, -R0 ;  /* 0x00000001e8e89824 */ /* 0x000fe200078e0a00 */
[----:B------:R-:W-:Y:S01]  /*0b80*/  IABS R225, R10 ;  /* 0x0000000a00e17213 */ /* 0x000fe20000000000 */
[----:B------:R-:W-:Y:S01]  /*0b90*/  IMAD R38, R6, 0x200, R32 ;  /* 0x0000020006267824 */ /* 0x000fe200078e0220 */
[----:B------:R-:W-:-:S02]  /*0ba0*/  ISETP.GE.AND P1, PT, R5, RZ, PT ;  /* 0x000000ff0500720c */ /* 0x000fc40003f26270 */
[----:B------:R-:W-:Y:S01]  /*0bb0*/  ISETP.GT.U32.AND P5, PT, R0, R232, PT ;  /* 0x000000e80000720c */ /* 0x000fe20003fa4070 */
[----:B------:R-:W-:Y:S01]  /*0bc0*/  IMAD.HI.U32 R7, R4, R225, RZ ;  /* 0x000000e104077227 */ /* 0x000fe200078e00ff */
[----:B------:R-:W-:Y:S01]  /*0bd0*/  IABS R33, R30 ;  /* 0x0000001e00217213 */ /* 0x000fe20000000000 */
[----:B------:R-:W-:Y:S01]  /*0be0*/  STL [R1+0x1318], R38 ;  /* 0x0013182601007387 */ /* 0x000fe20000100800 */
[----:B------:R-:W-:Y:S01]  /*0bf0*/  IADD3 R37, R38, 0x80, RZ ;  /* 0x0000008026257810 */ /* 0x000fe20007ffe0ff */
[--C-:B------:R-:W-:Y:S01]  /*0c00*/  @!P4 IMAD.IADD R229, R229, 0x1, -R0.reuse ;  /* 0x00000001e5e5c824 */ /* 0x100fe200078e0a00 */
[----:B------:R-:W-:Y:S01]  /*0c10*/  IADD3 R7, -R7, RZ, RZ ;  /* 0x000000ff07077210 */ /* 0x000fe20007ffe1ff */
[--C-:B------:R-:W-:Y:S01]  /*0c20*/  @!P6 IMAD.IADD R228, R228, 0x1, -R0.reuse ;  /* 0x00000001e4e4e824 */ /* 0x100fe200078e0a00 */
[----:B------:R-:W-:Y:S01]  /*0c30*/  IADD3 R36, R38, 0x100, RZ ;  /* 0x0000010026247810 */ /* 0x000fe20007ffe0ff */
[----:B------:R-:W-:Y:S01]  /*0c40*/  STL [R1+0x131c], R37 ;  /* 0x00131c2501007387 */ /* 0x000fe20000100800 */
[C---:B------:R-:W-:Y:S01]  /*0c50*/  ISETP.GT.U32.AND P4, PT, R0.reuse, R229, PT ;  /* 0x000000e50000720c */ /* 0x040fe20003f84070 */
[----:B------:R-:W-:Y:S01]  /*0c60*/  @!P1 IMAD.MOV R233, RZ, RZ, -R233 ;  /* 0x000000ffffe99224 */ /* 0x000fe200078e0ae9 */
[C---:B------:R-:W-:Y:S01]  /*0c70*/  ISETP.GT.U32.AND P6, PT, R0.reuse, R228, PT ;  /* 0x000000e40000720c */ /* 0x040fe20003fc4070 */
[----:B------:R-:W-:Y:S01]  /*0c80*/  IMAD R225, R0, R7, R225 ;  /* 0x0000000700e17224 */ /* 0x000fe200078e02e1 */
[----:B------:R-:W-:Y:S01]  /*0c90*/  ISETP.GE.AND P1, PT, R10, RZ, PT ;  /* 0x000000ff0a00720c */ /* 0x000fe20003f26270 */
[----:B------:R-:W-:Y:S01]  /*0ca0*/  IMAD.HI.U32 R7, R4, R9, RZ ;  /* 0x0000000904077227 */ /* 0x000fe200078e00ff */
[----:B------:R-:W-:Y:S01]  /*0cb0*/  LOP3.LUT R10, R5, 0x18, RZ, 0xfc, !PT ;  /* 0x00000018050a7812 */ /* 0x000fe200078efcff */
[----:B------:R-:W-:Y:S01]  /*0cc0*/  STL [R1+0x132c], R36 ;  /* 0x00132c2401007387 */ /* 0x000fe20000100800 */
[----:B------:R-:W-:Y:S01]  /*0cd0*/  IADD3 R34, R38, 0x180, RZ ;  /* 0x0000018026227810 */ /* 0x000fe20007ffe0ff */
[----:B------:R-:W-:Y:S01]  /*0ce0*/  IMAD.MOV R7, RZ, RZ, -R7 ;  /* 0x000000ffff077224 */ /* 0x000fe200078e0a07 */
[----:B------:R-:W-:Y:S01]  /*0cf0*/  IABS R221, R10 ;  /* 0x0000000a00dd7213 */ /* 0x000fe20000000000 */
[--C-:B------:R-:W-:Y:S01]  /*0d00*/  @!P5 IMAD.IADD R232, R232, 0x1, -R0.reuse ;  /* 0x00000001e8e8d824 */ /* 0x100fe200078e0a00 */
[----:B------:R-:W-:Y:S01]  /*0d10*/  ISETP.GE.AND P5, PT, R8, RZ, PT ;  /* 0x000000ff0800720c */ /* 0x000fe20003fa6270 */
[C---:B------:R-:W-:Y:S01]  /*0d20*/  IMAD R224, R0.reuse, R7, R9 ;  /* 0x0000000700e07224 */ /* 0x040fe200078e0209 */
[----:B------:R-:W-:Y:S01]  /*0d30*/  IABS R9, R14 ;  /* 0x0000000e00097213 */ /* 0x000fe20000000000 */
[--C-:B------:R-:W-:Y:S01]  /*0d40*/  @!P4 IMAD.IADD R229, R229, 0x1, -R0.reuse ;  /* 0x00000001e5e5c824 */ /* 0x100fe200078e0a00 */
[----:B------:R-:W-:Y:S01]  /*0d50*/  ISETP.GT.U32.AND P4, PT, R0, R225, PT ;  /* 0x000000e10000720c */ /* 0x000fe20003f84070 */
[----:B------:R-:W-:Y:S01]  /*0d60*/  IMAD.HI.U32 R7, R4, R221, RZ ;  /* 0x000000dd04077227 */ /* 0x000fe200078e00ff */
[----:B------:R-:W-:Y:S03]  /*0d70*/  STL [R1+0x1328], R34 ;  /* 0x0013282201007387 */ /* 0x000fe60000100800 */
[----:B------:R-:W-:Y:S01]  /*0d80*/  @!P6 IMAD.IADD R228, R228, 0x1, -R0 ;  /* 0x00000001e4e4e824 */ /* 0x000fe200078e0a00 */
[----:B------:R-:W-:Y:S01]  /*0d90*/  ISETP.GT.U32.AND P6, PT, R0, R224, PT ;  /* 0x000000e00000720c */ /* 0x000fe20003fc4070 */
[----:B------:R-:W-:-:S03]  /*0da0*/  IMAD.HI.U32 R8, R4, R11, RZ ;  /* 0x0000000b04087227 */ /* 0x000fc600078e00ff */
[----:B------:R-:W-:Y:S01]  /*0db0*/  @!P0 IADD3 R228, -R228, RZ, RZ ;  /* 0x000000ffe4e48210 */ /* 0x000fe20007ffe1ff */
[----:B------:R-:W-:Y:S02]  /*0dc0*/  IMAD.MOV R7, RZ, RZ, -R7 ;  /* 0x000000ffff077224 */ /* 0x000fe400078e0a07 */
[----:B------:R-:W-:Y:S02]  /*0dd0*/  IMAD.MOV R8, RZ, RZ, -R8 ;  /* 0x000000ffff087224 */ /* 0x000fe400078e0a08 */
[C---:B------:R-:W-:Y:S02]  /*0de0*/  IMAD R221, R0.reuse, R7, R221 ;  /* 0x0000000700dd7224 */ /* 0x040fe400078e02dd */
[C---:B------:R-:W-:Y:S01]  /*0df0*/  IMAD R220, R0.reuse, R8, R11 ;  /* 0x0000000800dc7224 */ /* 0x040fe200078e020b */
[----:B------:R-:W-:Y:S01]  /*0e00*/  LOP3.LUT R11, R5, 0x28, RZ, 0xfc, !PT ;  /* 0x00000028050b7812 */ /* 0x000fe200078efcff */
[--C-:B------:R-:W-:Y:S01]  /*0e10*/  @!P4 IMAD.IADD R225, R225, 0x1, -R0.reuse ;  /* 0x00000001e1e1c824 */ /* 0x100fe200078e0a00 */
[----:B------:R-:W-:Y:S01]  /*0e20*/  ISETP.GT.U32.AND P4, PT, R0, R221, PT ;  /* 0x000000dd0000720c */ /* 0x000fe20003f84070 */
[----:B------:R-:W-:Y:S01]  /*0e30*/  @!P6 IMAD.IADD R224, R224, 0x1, -R0 ;  /* 0x00000001e0e0e824 */ /* 0x000fe200078e0a00 */
[----:B------:R-:W-:Y:S01]  /*0e40*/  ISETP.GT.U32.AND P6, PT, R0, R220, PT ;  /* 0x000000dc0000720c */ /* 0x000fe20003fc4070 */
[----:B------:R-:W-:Y:S01]  /*0e50*/  IMAD.HI.U32 R7, R4, R217, RZ ;  /* 0x000000d904077227 */ /* 0x000fe200078e00ff */
[----:B------:R-:W-:-:S03]  /*0e60*/  IABS R213, R11 ;  /* 0x0000000b00d57213 */ /* 0x000fc60000000000 */
[----:B------:R-:W-:Y:S02]  /*0e70*/  IMAD.MOV R7, RZ, RZ, -R7 ;  /* 0x000000ffff077224 */ /* 0x000fe400078e0a07 */
[----:B------:R-:W-:-:S04]  /*0e80*/  IMAD.HI.U32 R8, R4, R9, RZ ;  /* 0x0000000904087227 */ /* 0x000fc800078e00ff */
[--C-:B------:R-:W-:Y:S01]  /*0e90*/  @!P4 IMAD.IADD R221, R221, 0x1, -R0.reuse ;  /* 0x00000001ddddc824 */ /* 0x100fe200078e0a00 */
[----:B------:R-:W-:Y:S01]  /*0ea0*/  ISETP.GT.U32.AND P4, PT, R0, R225, PT ;  /* 0x000000e10000720c */ /* 0x000fe20003f84070 */
[----:B------:R-:W-:Y:S02]  /*0eb0*/  @!P6 IMAD.IADD R220, R220, 0x1, -R0 ;  /* 0x00000001dcdce824 */ /* 0x000fe400078e0a00 */
[C---:B------:R-:W-:Y:S01]  /*0ec0*/  IMAD R217, R0.reuse, R7, R217 ;  /* 0x0000000700d97224 */ /* 0x040fe200078e02d9 */
[----:B------:R-:W-:Y:S01]  /*0ed0*/  ISETP.GT.U32.AND P6, PT, R0, R221, PT ;  /* 0x000000dd0000720c */ /* 0x000fe20003fc4070 */
[----:B------:R-:W-:-:S03]  /*0ee0*/  IMAD.HI.U32 R7, R4, R213, RZ ;  /* 0x000000d504077227 */ /* 0x000fc600078e00ff */
[C---:B------:R-:W-:Y:S01]  /*0ef0*/  ISETP.GT.U32.AND P0, PT, R0.reuse, R217, PT ;  /* 0x000000d90000720c */ /* 0x040fe20003f04070 */
[----:B------:R-:W-:Y:S02]  /*0f00*/  IMAD.MOV R7, RZ, RZ, -R7 ;  /* 0x000000ffff077224 */ /* 0x000fe400078e0a07 */
[----:B------:R-:W-:Y:S01]  /*0f10*/  @!P2 IMAD.MOV R229, RZ, RZ, -R229 ;  /* 0x000000ffffe5a224 */ /* 0x000fe200078e0ae5 */
[C---:B------:R-:W-:Y:S01]  /*0f20*/  ISETP.GT.U32.AND P2, PT, R0.reuse, R220, PT ;  /* 0x000000dc0000720c */ /* 0x040fe20003f44070 */
[C---:B------:R-:W-:Y:S02]  /*0f30*/  IMAD R213, R0.reuse, R7, R213 ;  /* 0x0000000700d57224 */ /* 0x040fe400078e02d5 */
[----:B------:R-:W-:Y:S02]  /*0f40*/  IMAD.MOV R8, RZ, RZ, -R8 ;  /* 0x000000ffff087224 */ /* 0x000fe400078e0a08 */
[----:B------:R-:W-:Y:S01]  /*0f50*/  @!P6 IMAD.IADD R221, R221, 0x1, -R0 ;  /* 0x00000001dddde824 */ /* 0x000fe200078e0a00 */
[C---:B------:R-:W-:Y:S01]  /*0f60*/  ISETP.GT.U32.AND P6, PT, R0.reuse, R213, PT ;  /* 0x000000d50000720c */ /* 0x040fe20003fc4070 */
[C---:B------:R-:W-:Y:S01]  /*0f70*/  IMAD R216, R0.reuse, R8, R9 ;  /* 0x0000000800d87224 */ /* 0x040fe200078e0209 */
[----:B------:R-:W-:Y:S01]  /*0f80*/  IABS R9, R15 ;  /* 0x0000000f00097213 */ /* 0x000fe20000000000 */
[----:B------:R-:W-:Y:S01]  /*0f90*/  @!P3 IMAD.MOV R232, RZ, RZ, -R232 ;  /* 0x000000ffffe8b224 */ /* 0x000fe200078e0ae8 */
[----:B------:R-:W-:Y:S01]  /*0fa0*/  LOP3.LUT R8, R5, 0x30, RZ, 0xfc, !PT ;  /* 0x0000003005087812 */ /* 0x000fe200078efcff */
[----:B------:R-:W-:Y:S01]  /*0fb0*/  @!P4 IMAD.IADD R225, R225, 0x1, -R0 ;  /* 0x00000001e1e1c824 */ /* 0x000fe200078e0a00 */
[----:B------:R-:W-:Y:S01]  /*0fc0*/  ISETP.GT.U32.AND P3, PT, R0, R224, PT ;  /* 0x000000e00000720c */ /* 0x000fe20003f64070 */
[----:B------:R-:W-:Y:S01]  /*0fd0*/  IMAD.HI.U32 R7, R4, R9, RZ ;  /* 0x0000000904077227 */ /* 0x000fe200078e00ff */
[----:B------:R-:W-:-:S02]  /*0fe0*/  IABS R209, R8 ;  /* 0x0000000800d17213 */ /* 0x000fc40000000000 */
[----:B------:R-:W-:Y:S01]  /*0ff0*/  ISETP.GT.U32.AND P4, PT, R0, R216, PT ;  /* 0x000000d80000720c */ /* 0x000fe20003f84070 */
[--C-:B------:R-:W-:Y:S01]  /*1000*/  @!P2 IMAD.IADD R220, R220, 0x1, -R0.reuse ;  /* 0x00000001dcdca824 */ /* 0x100fe200078e0a00 */
[----:B------:R-:W-:Y:S01]  /*1010*/  ISETP.GE.AND P2, PT, R12, RZ, PT ;  /* 0x000000ff0c00720c */ /* 0x000fe20003f46270 */
[--C-:B------:R-:W-:Y:S01]  /*1020*/  @!P6 IMAD.IADD R213, R213, 0x1, -R0.reuse ;  /* 0x00000001d5d5e824 */ /* 0x100fe200078e0a00 */
[----:B------:R-:W-:Y:S01]  /*1030*/  LOP3.LUT R12, R5, 0x38, RZ, 0xfc, !PT ;  /* 0x00000038050c7812 */ /* 0x000fe200078efcff */
[----:B------:R-:W-:Y:S02]  /*1040*/  IMAD.MOV R7, RZ, RZ, -R7 ;  /* 0x000000ffff077224 */ /* 0x000fe400078e0a07 */
[----:B------:R-:W-:Y:S01]  /*1050*/  @!P0 IMAD.IADD R217, R217, 0x1, -R0 ;  /* 0x00000001d9d98824 */ /* 0x000fe200078e0a00 */
[C---:B------:R-:W-:Y:S01]  /*1060*/  ISETP.GT.U32.AND P6, PT, R0.reuse, R213, PT ;  /* 0x000000d50000720c */ /* 0x040fe20003fc4070 */
[----:B------:R-:W-:Y:S01]  /*1070*/  IMAD R212, R0, R7, R9 ;  /* 0x0000000700d47224 */ /* 0x000fe200078e0209 */
[----:B------:R-:W-:Y:S01]  /*1080*/  ISETP.GE.AND P0, PT, R13, RZ, PT ;  /* 0x000000ff0d00720c */ /* 0x000fe20003f06270 */
[----:B------:R-:W-:Y:S01]  /*1090*/  IMAD.HI.U32 R7, R4, R209, RZ ;  /* 0x000000d104077227 */ /* 0x000fe200078e00ff */
[----:B------:R-:W-:-:S03]  /*10a0*/  IABS R205, R12 ;  /* 0x0000000c00cd7213 */ /* 0x000fc60000000000 */
[----:B------:R-:W-:Y:S02]  /*10b0*/  IMAD.MOV R7, RZ, RZ, -R7 ;  /* 0x000000ffff077224 */ /* 0x000fe400078e0a07 */
[----:B------:R-:W-:Y:S01]  /*10c0*/  @!P1 IMAD.MOV R225, RZ, RZ, -R225 ;  /* 0x000000ffffe19224 */ /* 0x000fe200078e0ae1 */
[C---:B------:R-:W-:Y:S01]  /*10d0*/  ISETP.GT.U32.AND P1, PT, R0.reuse, R217, PT ;  /* 0x000000d90000720c */ /* 0x040fe20003f24070 */
[----:B------:R-:W-:Y:S01]  /*10e0*/  @!P2 IMAD.MOV R220, RZ, RZ, -R220 ;  /* 0x000000ffffdca224 */ /* 0x000fe200078e0adc */
[C---:B------:R-:W-:Y:S01]  /*10f0*/  ISETP.GT.U32.AND P2, PT, R0.reuse, R212, PT ;  /* 0x000000d40000720c */ /* 0x040fe20003f44070 */
[----:B------:R-:W-:Y:S02]  /*1100*/  IMAD R209, R0, R7, R209 ;  /* 0x0000000700d17224 */ /* 0x000fe400078e02d1 */
[--C-:B------:R-:W-:Y:S01]  /*1110*/  @!P3 IMAD.IADD R224, R224, 0x1, -R0.reuse ;  /* 0x00000001e0e0b824 */ /* 0x100fe200078e0a00 */
[----:B------:R-:W-:Y:S01]  /*1120*/  ISETP.GE.AND P3, PT, R10, RZ, PT ;  /* 0x000000ff0a00720c */ /* 0x000fe20003f66270 */
[--C-:B------:R-:W-:Y:S01]  /*1130*/  @!P6 IMAD.IADD R213, R213, 0x1, -R0.reuse ;  /* 0x00000001d5d5e824 */ /* 0x100fe200078e0a00 */
[----:B------:R-:W-:Y:S01]  /*1140*/  LOP3.LUT R10, R5, 0x34, RZ, 0xfc, !PT ;  /* 0x00000034050a7812 */ /* 0x000fe200078efcff */
[----:B------:R-:W-:Y:S01]  /*1150*/  @!P4 IMAD.IADD R216, R216, 0x1, -R0 ;  /* 0x00000001d8d8c824 */ /* 0x000fe200078e0a00 */
[----:B------:R-:W-:Y:S01]  /*1160*/  ISETP.GT.U32.AND P6, PT, R0, R209, PT ;  /* 0x000000d10000720c */ /* 0x000fe20003fc4070 */
[----:B------:R-:W-:Y:S01]  /*1170*/  @!P5 IMAD.MOV R224, RZ, RZ, -R224 ;  /* 0x000000ffffe0d224 */ /* 0x000fe200078e0ae0 */
[----:B------:R-:W-:Y:S01]  /*1180*/  IABS R9, R10 ;  /* 0x0000000a00097213 */ /* 0x000fe20000000000 */
[--C-:B------:R-:W-:Y:S01]  /*1190*/  @!P1 IMAD.IADD R217, R217, 0x1, -R0.reuse ;  /* 0x00000001d9d99824 */ /* 0x100fe200078e0a00 */
[----:B------:R-:W-:Y:S01]  /*11a0*/  ISETP.GE.AND P1, PT, R15, RZ, PT ;  /* 0x000000ff0f00720c */ /* 0x000fe20003f26270 */
[----:B------:R-:W-:Y:S01]  /*11b0*/  @!P2 IMAD.IADD R212, R212, 0x1, -R0 ;  /* 0x00000001d4d4a824 */ /* 0x000fe200078e0a00 */
[----:B------:R-:W-:Y:S01]  /*11c0*/  LOP3.LUT R15, R5, 0x44, RZ, 0xfc, !PT ;  /* 0x00000044050f7812 */ /* 0x000fe200078efcff */
[----:B------:R-:W-:Y:S01]  /*11d0*/  IMAD.HI.U32 R7, R4, R9, RZ ;  /* 0x0000000904077227 */ /* 0x000fe200078e00ff */
[----:B------:R-:W-:-:S02]  /*11e0*/  ISETP.GT.U32.AND P5, PT, R0, R216, PT ;  /* 0x000000d80000720c */ /* 0x000fc40003fa4070 */
[----:B------:R-:W-:Y:S01]  /*11f0*/  IABS R13, R15 ;  /* 0x0000000f000d7213 */ /* 0x000fe20000000000 */
[----:B------:R-:W-:Y:S01]  /*1200*/  @!P0 IMAD.MOV R217, RZ, RZ, -R217 ;  /* 0x000000ffffd98224 */ /* 0x000fe200078e0ad9 */
[----:B------:R-:W-:Y:S01]  /*1210*/  ISETP.GT.U32.AND P0, PT, R0, R212, PT ;  /* 0x000000d40000720c */ /* 0x000fe20003f04070 */
[----:B------:R-:W-:Y:S01]  /*1220*/  IMAD.MOV R7, RZ, RZ, -R7 ;  /* 0x000000ffff077224 */ /* 0x000fe200078e0a07 */
[----:B------:R-:W-:Y:S01]  /*1230*/  @!P6 IADD3 R209, R209, -R0, RZ ;  /* 0x80000000d1d1e210 */ /* 0x000fe20007ffe0ff */
[----:B------:R-:W-:Y:S01]  /*1240*/  @!P3 IMAD.MOV R221, RZ, RZ, -R221 ;  /* 0x000000ffffddb224 */ /* 0x000fe200078e0add */
[----:B------:R-:W-:Y:S01]  /*1250*/  ISETP.GE.AND P2, PT, R10, RZ, PT ;  /* 0x000000ff0a00720c */ /* 0x000fe20003f46270 */
[C---:B------:R-:W-:Y:S01]  /*1260*/  IMAD R208, R0.reuse, R7, R9 ;  /* 0x0000000700d07224 */ /* 0x040fe200078e0209 */
[----:B------:R-:W-:Y:S01]  /*1270*/  ISETP.GT.U32.AND P6, PT, R0, R209, PT ;  /* 0x000000d10000720c */ /* 0x000fe20003fc4070 */
[----:B------:R-:W-:Y:S01]  /*1280*/  IMAD.HI.U32 R7, R4, R205, RZ ;  /* 0x000000cd04077227 */ /* 0x000fe200078e00ff */
[----:B------:R-:W-:-:S02]  /*1290*/  LOP3.LUT R10, R5, 0x3c, RZ, 0xfc, !PT ;  /* 0x0000003c050a7812 */ /* 0x000fc400078efcff */
[----:B------:R-:W-:Y:S01]  /*12a0*/  ISETP.GE.AND P4, PT, R14, RZ, PT ;  /* 0x000000ff0e00720c */ /* 0x000fe20003f86270 */
[----:B------:R-:W-:Y:S01]  /*12b0*/  IMAD.MOV R7, RZ, RZ, -R7 ;  /* 0x000000ffff077224 */ /* 0x000fe200078e0a07 */
[----:B------:R-:W-:Y:S01]  /*12c0*/  LOP3.LUT R14, R5, 0x40, RZ, 0xfc, !PT ;  /* 0x00000040050e7812 */ /* 0x000fe200078efcff */
[--C-:B------:R-:W-:Y:S01]  /*12d0*/  @!P0 IMAD.IADD R212, R212, 0x1, -R0.reuse ;  /* 0x00000001d4d48824 */ /* 0x100fe200078e0a00 */
[C---:B------:R-:W-:Y:S01]  /*12e0*/  ISETP.GT.U32.AND P0, PT, R0.reuse, R208, PT ;  /* 0x000000d00000720c */ /* 0x040fe20003f04070 */
[----:B------:R-:W-:Y:S01]  /*12f0*/  IMAD R205, R0, R7, R205 ;  /* 0x0000000700cd7224 */ /* 0x000fe200078e02cd */
[----:B------:R-:W-:Y:S01]  /*1300*/  ISETP.GE.AND P3, PT, R11, RZ, PT ;  /* 0x000000ff0b00720c */ /* 0x000fe20003f66270 */
[----:B------:R-:W-:Y:S01]  /*1310*/  IMAD.HI.U32 R9, R4, R13, RZ ;  /* 0x0000000d04097227 */ /* 0x000fe200078e00ff */
[----:B------:R-:W-:Y:S02]  /*1320*/  IABS R11, R10 ;  /* 0x0000000a000b7213 */ /* 0x000fe40000000000 */
[----:B------:R-:W-:Y:S01]  /*1330*/  IABS R201, R14 ;  /* 0x0000000e00c97213 */ /* 0x000fe20000000000 */
[----:B------:R-:W-:Y:S01]  /*1340*/  @!P6 IMAD.IADD R209, R209, 0x1, -R0 ;  /* 0x00000001d1d1e824 */ /* 0x000fe200078e0a00 */
[----:B------:R-:W-:Y:S01]  /*1350*/  ISETP.GT.U32.AND P6, PT, R0, R205, PT ;  /* 0x000000cd0000720c */ /* 0x000fe20003fc4070 */
[----:B------:R-:W-:-:S02]  /*1360*/  IMAD.MOV R9, RZ, RZ, -R9 ;  /* 0x000000ffff097224 */ /* 0x000fc400078e0a09 */
[--C-:B------:R-:W-:Y:S01]  /*1370*/  @!P5 IMAD.IADD R216, R216, 0x1, -R0.reuse ;  /* 0x00000001d8d8d824 */ /* 0x100fe200078e0a00 */
[----:B------:R-:W-:Y:S01]  /*1380*/  ISETP.GE.AND P5, PT, R8, RZ, PT ;  /* 0x000000ff0800720c */ /* 0x000fe20003fa6270 */
[----:B------:R-:W-:Y:S01]  /*1390*/  @!P0 IMAD.IADD R208, R208, 0x1, -R0 ;  /* 0x00000001d0d08824 */ /* 0x000fe200078e0a00 */
[----:B------:R-:W-:Y:S01]  /*13a0*/  ISETP.GE.AND P0, PT, R12, RZ, PT ;  /* 0x000000ff0c00720c */ /* 0x000fe20003f06270 */
[----:B------:R-:W-:Y:S01]  /*13b0*/  IMAD R200, R0, R9, R13 ;  /* 0x0000000900c87224 */ /* 0x000fe200078e020d */
[C---:B------:R-:W-:Y:S01]  /*13c0*/  LOP3.LUT R12, R5.reuse, 0x54, RZ, 0xfc, !PT ;  /* 0x00000054050c7812 */ /* 0x040fe200078efcff */
[----:B------:R-:W-:Y:S01]  /*13d0*/  IMAD.HI.U32 R7, R4, R11, RZ ;  /* 0x0000000b04077227 */ /* 0x000fe200078e00ff */
[----:B------:R-:W-:-:S03]  /*13e0*/  LOP3.LUT R13, R5, 0x5c, RZ, 0xfc, !PT ;  /* 0x0000005c050d7812 */ /* 0x000fc600078efcff */
[----:B------:R-:W-:Y:S01]  /*13f0*/  @!P6 IMAD.IADD R205, R205, 0x1, -R0 ;  /* 0x00000001cdcde824 */ /* 0x000fe200078e0a00 */
[----:B------:R-:W-:Y:S01]  /*1400*/  ISETP.GT.U32.AND P6, PT, R0, R208, PT ;  /* 0x000000d00000720c */ /* 0x000fe20003fc4070 */
[----:B------:R-:W-:-:S04]  /*1410*/  IMAD.HI.U32 R8, R4, R201, RZ ;  /* 0x000000c904087227 */ /* 0x000fc800078e00ff */
[----:B------:R-:W-:Y:S02]  /*1420*/  IMAD.MOV R7, RZ, RZ, -R7 ;  /* 0x000000ffff077224 */ /* 0x000fe400078e0a07 */
[----:B------:R-:W-:Y:S02]  /*1430*/  IMAD.MOV R8, RZ, RZ, -R8 ;  /* 0x000000ffff087224 */ /* 0x000fe400078e0a08 */
[C---:B------:R-:W-:Y:S01]  /*1440*/  IMAD R204, R0.reuse, R7, R11 ;  /* 0x0000000700cc7224 */ /* 0x040fe200078e020b */
[----:B------:R-:W-:Y:S01]  /*1450*/  IABS R11, R13 ;  /* 0x0000000d000b7213 */ /* 0x000fe20000000000 */
[----:B------:R-:W-:Y:S01]  /*1460*/  IMAD R201, R0, R8, R201 ;  /* 0x0000000800c97224 */ /* 0x000fe200078e02c9 */
[----:B------:R-:W-:Y:S01]  /*1470*/  LOP3.LUT R8, R5, 0x4c, RZ, 0xfc, !PT ;  /* 0x0000004c05087812 */ /* 0x000fe200078efcff */
[----:B------:R-:W-:Y:S01]  /*1480*/  @!P6 IMAD.IADD R208, R208, 0x1, -R0 ;  /* 0x00000001d0d0e824 */ /* 0x000fe200078e0a00 */
[----:B------:R-:W-:Y:S01]  /*1490*/  ISETP.GT.U32.AND P6, PT, R0, R200, PT ;  /* 0x000000c80000720c */ /* 0x000fe20003fc4070 */
[----:B------:R-:W-:Y:S01]  /*14a0*/  IMAD.HI.U32 R7, R4, R197, RZ ;  /* 0x000000c504077227 */ /* 0x000fe200078e00ff */
[----:B------:R-:W-:-:S03]  /*14b0*/  IABS R9, R8 ;  /* 0x0000000800097213 */ /* 0x000fc60000000000 */
[----:B------:R-:W-:Y:S01]  /*14c0*/  @!P4 IMAD.MOV R216, RZ, RZ, -R216 ;  /* 0x000000ffffd8c224 */ /* 0x000fe200078e0ad8 */
[C---:B------:R-:W-:Y:S01]  /*14d0*/  ISETP.GT.U32.AND P4, PT, R0.reuse, R204, PT ;  /* 0x000000cc0000720c */ /* 0x040fe20003f84070 */
[----:B------:R-:W-:Y:S01]  /*14e0*/  @!P3 IMAD.MOV R213, RZ, RZ, -R213 ;  /* 0x000000ffffd5b224 */ /* 0x000fe200078e0ad5 */
[C---:B------:R-:W-:Y:S01]  /*14f0*/  ISETP.GT.U32.AND P3, PT, R0.reuse, R205, PT ;  /* 0x000000cd0000720c */ /* 0x040fe20003f64070 */
[----:B------:R-:W-:Y:S02]  /*1500*/  IMAD.MOV R7, RZ, RZ, -R7 ;  /* 0x000000ffff077224 */ /* 0x000fe400078e0a07 */
[----:B------:R-:W-:Y:S01]  /*1510*/  @!P1 IMAD.MOV R212, RZ, RZ, -R212 ;  /* 0x000000ffffd49224 */ /* 0x000fe200078e0ad4 */
[----:B------:R-:W-:Y:S01]  /*1520*/  ISETP.GT.U32.AND P1, PT, R0, R201, PT ;  /* 0x000000c90000720c */ /* 0x000fe20003f24070 */
[----:B------:R-:W-:Y:S02]  /*1530*/  @!P6 IMAD.IADD R200, R200, 0x1, -R0 ;  /* 0x00000001c8c8e824 */ /* 0x000fe400078e0a00 */
[----:B------:R-:W-:-:S02]  /*1540*/  IMAD R197, R0, R7, R197 ;  /* 0x0000000700c57224 */ /* 0x000fc400078e02c5 */
[----:B------:R-:W-:Y:S01]  /*1550*/  IMAD.HI.U32 R7, R4, R9, RZ ;  /* 0x0000000904077227 */ /* 0x000fe200078e00ff */
[----:B------:R-:W-:-:S03]  /*1560*/  ISETP.GT.U32.AND P6, PT, R0, R200, PT ;  /* 0x000000c80000720c */ /* 0x000fc60003fc4070 */
[----:B------:R-:W-:Y:S01]  /*1570*/  @!P5 IMAD.MOV R209, RZ, RZ, -R209 ;  /* 0x000000ffffd1d224 */ /* 0x000fe200078e0ad1 */
[----:B------:R-:W-:Y:S01]  /*1580*/  IADD3 R7, -R7, RZ, RZ ;  /* 0x000000ff07077210 */ /* 0x000fe20007ffe1ff */
[--C-:B------:R-:W-:Y:S01]  /*1590*/  @!P3 IMAD.IADD R205, R205, 0x1, -R0.reuse ;  /* 0x00000001cdcdb824 */ /* 0x100fe200078e0a00 */
[----:B------:R-:W-:Y:S01]  /*15a0*/  ISETP.GE.AND P5, PT, R10, RZ, PT ;  /* 0x000000ff0a00720c */ /* 0x000fe20003fa6270 */
[--C-:B------:R-:W-:Y:S01]  /*15b0*/  @!P4 IMAD.IADD R204, R204, 0x1, -R0.reuse ;  /* 0x00000001ccccc824 */ /* 0x100fe200078e0a00 */
[----:B------:R-:W-:Y:S01]  /*15c0*/  LOP3.LUT R10, R5, 0x50, RZ, 0xfc, !PT ;  /* 0x00000050050a7812 */ /* 0x000fe200078efcff */
[--C-:B------:R-:W-:Y:S01]  /*15d0*/  @!P1 IMAD.IADD R201, R201, 0x1, -R0.reuse ;  /* 0x00000001c9c99824 */ /* 0x100fe200078e0a00 */
[----:B------:R-:W-:Y:S01]  /*15e0*/  ISETP.GE.AND P3, PT, R14, RZ, PT ;  /* 0x000000ff0e00720c */ /* 0x000fe20003f66270 */
[----:B------:R-:W-:Y:S01]  /*15f0*/  @!P0 IMAD.MOV R205, RZ, RZ, -R205 ;  /* 0x000000ffffcd8224 */ /* 0x000fe200078e0acd */
[C---:B------:R-:W-:Y:S01]  /*1600*/  ISETP.GT.U32.AND P1, PT, R0.reuse, R204, PT ;  /* 0x000000cc0000720c */ /* 0x040fe20003f24070 */
[----:B------:R-:W-:Y:S01]  /*1610*/  IMAD R196, R0, R7, R9 ;  /* 0x0000000700c47224 */ /* 0x000fe200078e0209 */
[----:B------:R-:W-:Y:S01]  /*1620*/  IABS R193, R10 ;  /* 0x0000000a00c17213 */ /* 0x000fe20000000000 */
[----:B------:R-:W-:Y:S01]  /*1630*/  @!P6 IMAD.IADD R200, R200, 0x1, -R0 ;  /* 0x00000001c8c8e824 */ /* 0x000fe200078e0a00 */
[C---:B------:R-:W-:Y:S01]  /*1640*/  ISETP.GT.U32.AND P0, PT, R0.reuse, R197, PT ;  /* 0x000000c50000720c */ /* 0x040fe20003f04070 */
[----:B------:R-:W-:Y:S01]  /*1650*/  @!P2 IMAD.MOV R208, RZ, RZ, -R208 ;  /* 0x000000ffffd0a224 */ /* 0x000fe200078e0ad0 */
[----:B------:R-:W-:Y:S01]  /*1660*/  ISETP.GT.U32.AND P6, PT, R0, R196, PT ;  /* 0x000000c40000720c */ /* 0x000fe20003fc4070 */
[----:B------:R-:W-:Y:S01]  /*1670*/  IMAD.HI.U32 R7, R4, R193, RZ ;  /* 0x000000c104077227 */ /* 0x000fe200078e00ff */
[----:B------:R-:W-:-:S02]  /*1680*/  ISETP.GT.U32.AND P2, PT, R0, R201, PT ;  /* 0x000000c90000720c */ /* 0x000fc40003f44070 */
[----:B------:R-:W-:Y:S01]  /*1690*/  IABS R9, R12 ;  /* 0x0000000c00097213 */ /* 0x000fe20000000000 */
[----:B------:R-:W-:Y:S01]  /*16a0*/  IMAD.MOV R7, RZ, RZ, -R7 ;  /* 0x000000ffff077224 */ /* 0x000fe200078e0a07 */
[----:B------:R-:W-:Y:S01]  /*16b0*/  ISETP.GE.AND P4, PT, R15, RZ, PT ;  /* 0x000000ff0f00720c */ /* 0x000fe20003f86270 */
[--C-:B------:R-:W-:Y:S01]  /*16c0*/  @!P1 IMAD.IADD R204, R204, 0x1, -R0.reuse ;  /* 0x00000001cccc9824 */ /* 0x100fe200078e0a00 */
[----:B------:R-:W-:Y:S01]  /*16d0*/  ISETP.GE.AND P1, PT, R16, RZ, PT ;  /* 0x000000ff1000720c */ /* 0x000fe20003f26270 */
[----:B------:R-:W-:Y:S01]  /*16e0*/  IMAD R193, R0, R7, R193 ;  /* 0x0000000700c17224 */ /* 0x000fe200078e02c1 */
[----:B------:R-:W-:Y:S01]  /*16f0*/  LOP3.LUT R14, R5, 0x6c, RZ, 0xfc, !PT ;  /* 0x0000006c050e7812 */ /* 0x000fe200078efcff */
[--C-:B------:R-:W-:Y:S01]  /*1700*/  @!P0 IMAD.IADD R197, R197, 0x1, -R0.reuse ;  /* 0x00000001c5c58824 */ /* 0x100fe200078e0a00 */
[----:B------:R-:W-:Y:S01]  /*1710*/  ISETP.GE.AND P0, PT, R10, RZ, PT ;  /* 0x000000ff0a00720c */ /* 0x000fe20003f06270 */
[----:B------:R-:W-:Y:S01]  /*1720*/  @!P6 IMAD.IADD R196, R196, 0x1, -R0 ;  /* 0x00000001c4c4e824 */ /* 0x000fe200078e0a00 */
[C---:B------:R-:W-:Y:S01]  /*1730*/  ISETP.GT.U32.AND P6, PT, R0.reuse, R193, PT ;  /* 0x000000c10000720c */ /* 0x040fe20003fc4070 */
[----:B------:R-:W-:Y:S01]  /*1740*/  @!P5 IMAD.MOV R204, RZ, RZ, -R204 ;  /* 0x000000ffffccd224 */ /* 0x000fe200078e0acc */
[----:B------:R-:W-:Y:S01]  /*1750*/  ISETP.GT.U32.AND P5, PT, R0, R197, PT ;  /* 0x000000c50000720c */ /* 0x000fe20003fa4070 */
[----:B------:R-:W-:Y:S01]  /*1760*/  IMAD.HI.U32 R7, R4, R9, RZ ;  /* 0x0000000904077227 */ /* 0x000fe200078e00ff */
[----:B------:R-:W-:-:S02]  /*1770*/  LOP3.LUT R10, R5, 0x58, RZ, 0xfc, !PT ;  /* 0x00000058050a7812 */ /* 0x000fc400078efcff */
[----:B------:R-:W-:Y:S01]  /*1780*/  LOP3.LUT R16, R5, 0xc0, RZ, 0xfc, !PT ;  /* 0x000000c005107812 */ /* 0x000fe200078efcff */
[----:B------:R-:W-:Y:S01]  /*1790*/  IMAD.MOV R7, RZ, RZ, -R7 ;  /* 0x000000ffff077224 */ /* 0x000fe200078e0a07 */
[----:B------:R-:W-:Y:S01]  /*17a0*/  IABS R189, R10 ;  /* 0x0000000a00bd7213 */ /* 0x000fe20000000000 */
[--C-:B------:R-:W-:Y:S01]  /*17b0*/  @!P2 IMAD.IADD R201, R201, 0x1, -R0.reuse ;  /* 0x00000001c9c9a824 */ /* 0x100fe200078e0a00 */
[----:B------:R-:W-:Y:S01]  /*17c0*/  ISETP.GE.AND P2, PT, R8, RZ, PT ;  /* 0x000000ff0800720c */ /* 0x000fe20003f46270 */
[C---:B------:R-:W-:Y:S01]  /*17d0*/  IMAD R192, R0.reuse, R7, R9 ;  /* 0x0000000700c07224 */ /* 0x040fe200078e0209 */
[----:B------:R-:W-:Y:S01]  /*17e0*/  LOP3.LUT R9, R5, 0x60, RZ, 0xfc, !PT ;  /* 0x0000006005097812 */ /* 0x000fe200078efcff */
[--C-:B------:R-:W-:Y:S01]  /*17f0*/  @!P6 IMAD.IADD R193, R193, 0x1, -R0.reuse ;  /* 0x00000001c1c1e824 */ /* 0x100fe200078e0a00 */
[----:B------:R-:W-:Y:S01]  /*1800*/  ISETP.GE.AND P6, PT, R13, RZ, PT ;  /* 0x000000ff0d00720c */ /* 0x000fe20003fc6270 */
[----:B------:R-:W-:Y:S01]  /*1810*/  @!P5 IMAD.IADD R197, R197, 0x1, -R0 ;  /* 0x00000001c5c5d824 */ /* 0x000fe200078e0a00 */
[----:B------:R-:W-:Y:S01]  /*1820*/  ISETP.GT.U32.AND P5, PT, R0, R192, PT ;  /* 0x000000c00000720c */ /* 0x000fe20003fa4070 */
[----:B------:R-:W-:Y:S01]  /*1830*/  IMAD.HI.U32 R8, R4, R11, RZ ;  /* 0x0000000b04087227 */ /* 0x000fe200078e00ff */
[----:B------:R-:W-:-:S02]  /*1840*/  IABS R185, R9 ;  /* 0x0000000900b97213 */ /* 0x000fc40000000000 */
[----:B------:R-:W-:Y:S01]  /*1850*/  IABS R13, R14 ;  /* 0x0000000e000d7213 */ /* 0x000fe20000000000 */
[----:B------:R-:W-:Y:S01]  /*1860*/  @!P1 IMAD.MOV R197, RZ, RZ, -R197 ;  /* 0x000000ffffc59224 */ /* 0x000fe200078e0ac5 */
[C---:B------:R-:W-:Y:S01]  /*1870*/  ISETP.GT.U32.AND P1, PT, R0.reuse, R193, PT ;  /* 0x000000c10000720c */ /* 0x040fe20003f24070 */
[----:B------:R-:W-:Y:S01]  /*1880*/  @!P3 IMAD.MOV R201, RZ, RZ, -R201 ;  /* 0x000000ffffc9b224 */ /* 0x000fe200078e0ac9 */
[----:B------:R-:W-:Y:S01]  /*1890*/  ISETP.GT.U32.AND P3, PT, R0, R196, PT ;  /* 0x000000c40000720c */ /* 0x000fe20003f64070 */
[----:B------:R-:W-:Y:S01]  /*18a0*/  IMAD.MOV R8, RZ, RZ, -R8 ;  /* 0x000000ffff087224 */ /* 0x000fe200078e0a08 */
[----:B------:R-:W-:Y:S01]  /*18b0*/  IABS R19, R16 ;  /* 0x0000001000137213 */ /* 0x000fe20000000000 */
[----:B------:R-:W-:-:S04]  /*18c0*/  IMAD.HI.U32 R7, R4, R189, RZ ;  /* 0x000000bd04077227 */ /* 0x000fc800078e00ff */
[C---:B------:R-:W-:Y:S02]  /*18d0*/  IMAD R188, R0.reuse, R8, R11 ;  /* 0x0000000800bc7224 */ /* 0x040fe400078e020b */
[----:B------:R-:W-:Y:S02]  /*18e0*/  IMAD.MOV R7, RZ, RZ, -R7 ;  /* 0x000000ffff077224 */ /* 0x000fe400078e0a07 */
[--C-:B------:R-:W-:Y:S01]  /*18f0*/  @!P1 IMAD.IADD R193, R193, 0x1, -R0.reuse ;  /* 0x00000001c1c19824 */ /* 0x100fe200078e0a00 */
[----:B------:R-:W-:Y:S01]  /*1900*/  ISETP.GT.U32.AND P1, PT, R0, R188, PT ;  /* 0x000000bc0000720c */ /* 0x000fe20003f24070 */
[--C-:B------:R-:W-:Y:S01]  /*1910*/  @!P3 IMAD.IADD R196, R196, 0x1, -R0.reuse ;  /* 0x00000001c4c4b824 */ /* 0x100fe200078e0a00 */
[----:B------:R-:W-:Y:S01]  /*1920*/  ISETP.GE.AND P3, PT, R10, RZ, PT ;  /* 0x000000ff0a00720c */ /* 0x000fe20003f66270 */
[----:B------:R-:W-:Y:S01]  /*1930*/  IMAD R189, R0, R7, R189 ;  /* 0x0000000700bd7224 */ /* 0x000fe200078e02bd */
[----:B------:R-:W-:Y:S01]  /*1940*/  LOP3.LUT R10, R5, 0x64, RZ, 0xfc, !PT ;  /* 0x00000064050a7812 */ /* 0x000fe200078efcff */
[----:B------:R-:W-:-:S02]  /*1950*/  @!P5 IMAD.IADD R192, R192, 0x1, -R0 ;  /* 0x00000001c0c0d824 */ /* 0x000fc400078e0a00 */
[----:B------:R-:W-:Y:S01]  /*1960*/  @!P2 IMAD.MOV R196, RZ, RZ, -R196 ;  /* 0x000000ffffc4a224 */ /* 0x000fe200078e0ac4 */
[----:B------:R-:W-:Y:S01]  /*1970*/  ISETP.GT.U32.AND P2, PT, R0, R189, PT ;  /* 0x000000bd0000720c */ /* 0x000fe20003f44070 */
[----:B------:R-:W-:Y:S01]  /*1980*/  IMAD.HI.U32 R7, R4, R185, RZ ;  /* 0x000000b904077227 */ /* 0x000fe200078e00ff */
[----:B------:R-:W-:Y:S02]  /*1990*/  ISETP.GT.U32.AND P5, PT, R0, R192, PT ;  /* 0x000000c00000720c */ /* 0x000fe40003fa4070 */
[----:B------:R-:W-:Y:S01]  /*19a0*/  IABS R11, R10 ;  /* 0x0000000a000b7213 */ /* 0x000fe20000000000 */
[----:B------:R-:W-:Y:S01]  /*19b0*/  @!P1 IMAD.IADD R188, R188, 0x1, -R0 ;  /* 0x00000001bcbc9824 */ /* 0x000fe200078e0a00 */
[----:B------:R-:W-:Y:S01]  /*19c0*/  IADD3 R7, -R7, RZ, RZ ;  /* 0x000000ff07077210 */ /* 0x000fe20007ffe1ff */
[----:B------:R-:W-:Y:S01]  /*19d0*/  @!P4 IMAD.MOV R200, RZ, RZ, -R200 ;  /* 0x000000ffffc8c224 */ /* 0x000fe200078e0ac8 */
[----:B------:R-:W-:Y:S01]  /*19e0*/  ISETP.GE.AND P4, PT, R12, RZ, PT ;  /* 0x000000ff0c00720c */ /* 0x000fe20003f86270 */
[----:B------:R-:W-:Y:S01]  /*19f0*/  @!P0 IMAD.MOV R193, RZ, RZ, -R193 ;  /* 0x000000ffffc18224 */ /* 0x000fe200078e0ac1 */
[C---:B------:R-:W-:Y:S01]  /*1a00*/  ISETP.GT.U32.AND P0, PT, R0.reuse, R188, PT ;  /* 0x000000bc0000720c */ /* 0x040fe20003f04070 */
[----:B------:R-:W-:Y:S01]  /*1a10*/  IMAD R185, R0, R7, R185 ;  /* 0x0000000700b97224 */ /* 0x000fe200078e02b9 */
[----:B------:R-:W-:Y:S01]  /*1a20*/  LOP3.LUT R12, R5, 0x68, RZ, 0xfc, !PT ;  /* 0x00000068050c7812 */ /* 0x000fe200078efcff */
[----:B------:R-:W-:-:S02]  /*1a30*/  @!P2 IMAD.IADD R189, R189, 0x1, -R0 ;  /* 0x00000001bdbda824 */ /* 0x000fc400078e0a00 */
[----:B------:R-:W-:Y:S01]  /*1a40*/  @!P5 IMAD.IADD R192, R192, 0x1, -R0 ;  /* 0x00000001c0c0d824 */ /* 0x000fe200078e0a00 */
[----:B------:R-:W-:Y:S01]  /*1a50*/  ISETP.GE.AND P5, PT, R9, RZ, PT ;  /* 0x000000ff0900720c */ /* 0x000fe20003fa6270 */
[----:B------:R-:W-:Y:S01]  /*1a60*/  IMAD.HI.U32 R9, R4, R13, RZ ;  /* 0x0000000d04097227 */ /* 0x000fe200078e00ff */
[----:B------:R-:W-:Y:S02]  /*1a70*/  IABS R181, R12 ;  /* 0x0000000c00b57213 */ /* 0x000fe40000000000 */
[----:B------:R-:W-:Y:S01]  /*1a80*/  ISETP.GT.U32.AND P2, PT, R0, R185, PT ;  /* 0x000000b90000720c */ /* 0x000fe20003f44070 */
[----:B------:R-:W-:Y:S01]  /*1a90*/  IMAD.HI.U32 R7, R4, R11, RZ ;  /* 0x0000000b04077227 */ /* 0x000fe200078e00ff */
[----:B------:R-:W-:-:S03]  /*1aa0*/  ISETP.GT.U32.AND P1, PT, R0, R189, PT ;  /* 0x000000bd0000720c */ /* 0x000fc60003f24070 */
[----:B------:R-:W-:Y:S02]  /*1ab0*/  IMAD.MOV R9, RZ, RZ, -R9 ;  /* 0x000000ffff097224 */ /* 0x000fe400078e0a09 */
[----:B------:R-:W-:-:S04]  /*1ac0*/  IMAD.HI.U32 R8, R4, R181, RZ ;  /* 0x000000b504087227 */ /* 0x000fc800078e00ff */
[----:B------:R-:W-:Y:S02]  /*1ad0*/  IMAD.MOV R7, RZ, RZ, -R7 ;  /* 0x000000ffff077224 */ /* 0x000fe400078e0a07 */
[----:B------:R-:W-:Y:S01]  /*1ae0*/  IMAD R180, R0, R9, R13 ;  /* 0x0000000900b47224 */ /* 0x000fe200078e020d */
[C---:B------:R-:W-:Y:S01]  /*1af0*/  LOP3.LUT R13, R5.reuse, 0x94, RZ, 0xfc, !PT ;  /* 0x00000094050d7812 */ /* 0x040fe200078efcff */
[----:B------:R-:W-:Y:S02]  /*1b00*/  @!P0 IMAD.IADD R188, R188, 0x1, -R0 ;  /* 0x00000001bcbc8824 */ /* 0x000fe400078e0a00 */
[----:B------:R-:W-:Y:S02]  /*1b10*/  IMAD.MOV R8, RZ, RZ, -R8 ;  /* 0x000000ffff087224 */ /* 0x000fe400078e0a08 */
[C---:B------:R-:W-:Y:S01]  /*1b20*/  IMAD R184, R0.reuse, R7, R11 ;  /* 0x0000000700b87224 */ /* 0x040fe200078e020b */
[C---:B------:R-:W-:Y:S01]  /*1b30*/  LOP3.LUT R11, R5.reuse, 0x78, RZ, 0xfc, !PT ;  /* 0x00000078050b7812 */ /* 0x040fe200078efcff */
[----:B------:R-:W-:Y:S01]  /*1b40*/  @!P6 IMAD.MOV R188, RZ, RZ, -R188 ;  /* 0x000000ffffbce224 */ /* 0x000fe200078e0abc */
[C---:B------:R-:W-:Y:S01]  /*1b50*/  ISETP.GT.U32.AND P6, PT, R0.reuse, R180, PT ;  /* 0x000000b40000720c */ /* 0x040fe20003fc4070 */
[C---:B------:R-:W-:Y:S01]  /*1b60*/  IMAD R181, R0.reuse, R8, R181 ;  /* 0x0000000800b57224 */ /* 0x040fe200078e02b5 */
[----:B------:R-:W-:Y:S01]  /*1b70*/  LOP3.LUT R8, R5, 0x70, RZ, 0xfc, !PT ;  /* 0x0000007005087812 */ /* 0x000fe200078efcff */
[--C-:B------:R-:W-:Y:S01]  /*1b80*/  @!P2 IMAD.IADD R185, R185, 0x1, -R0.reuse ;  /* 0x00000001b9b9a824 */ /* 0x100fe200078e0a00 */
[----:B------:R-:W-:Y:S01]  /*1b90*/  IABS R173, R11 ;  /* 0x0000000b00ad7213 */ /* 0x000fe20000000000 */
[----:B------:R-:W-:Y:S01]  /*1ba0*/  @!P1 IMAD.IADD R189, R189, 0x1, -R0 ;  /* 0x00000001bdbd9824 */ /* 0x000fe200078e0a00 */
[C---:B------:R-:W-:Y:S01]  /*1bb0*/  ISETP.GT.U32.AND P1, PT, R0.reuse, R184, PT ;  /* 0x000000b80000720c */ /* 0x040fe20003f24070 */
[----:B------:R-:W-:Y:S01]  /*1bc0*/  @!P4 IMAD.MOV R192, RZ, RZ, -R192 ;  /* 0x000000ffffc0c224 */ /* 0x000fe200078e0ac0 */
[----:B------:R-:W-:Y:S01]  /*1bd0*/  IABS R177, R8 ;  /* 0x0000000800b17213 */ /* 0x000fe20000000000 */
[----:B------:R-:W-:Y:S01]  /*1be0*/  @!P3 IMAD.MOV R189, RZ, RZ, -R189 ;  /* 0x000000ffffbdb224 */ /* 0x000fe200078e0abd */
[----:B------:R-:W-:-:S02]  /*1bf0*/  ISETP.GT.U32.AND P2, PT, R0, R185, PT ;  /* 0x000000b90000720c */ /* 0x000fc40003f44070 */
[----:B------:R-:W-:Y:S01]  /*1c00*/  ISETP.GE.AND P4, PT, R10, RZ, PT ;  /* 0x000000ff0a00720c */ /* 0x000fe20003f86270 */
[----:B------:R-:W-:Y:S01]  /*1c10*/  IMAD.HI.U32 R7, R4, R177, RZ ;  /* 0x000000b104077227 */ /* 0x000fe200078e00ff */
[----:B------:R-:W-:Y:S02]  /*1c20*/  ISETP.GT.U32.AND P0, PT, R0, R181, PT ;  /* 0x000000b50000720c */ /* 0x000fe40003f04070 */
[C---:B------:R-:W-:Y:S01]  /*1c30*/  LOP3.LUT R10, R5.reuse, 0x74, RZ, 0xfc, !PT ;  /* 0x00000074050a7812 */ /* 0x040fe200078efcff */
[--C-:B------:R-:W-:Y:S01]  /*1c40*/  @!P6 IMAD.IADD R180, R180, 0x1, -R0.reuse ;  /* 0x00000001b4b4e824 */ /* 0x100fe200078e0a00 */
[----:B------:R-:W-:Y:S01]  /*1c50*/  ISETP.GE.AND P3, PT, R12, RZ, PT ;  /* 0x000000ff0c00720c */ /* 0x000fe20003f66270 */
[----:B------:R-:W-:Y:S01]  /*1c60*/  IMAD.MOV R7, RZ, RZ, -R7 ;  /* 0x000000ffff077224 */ /* 0x000fe200078e0a07 */
[----:B------:R-:W-:Y:S01]  /*1c70*/  IABS R9, R10 ;  /* 0x0000000a00097213 */ /* 0x000fe20000000000 */
[----:B------:R-:W-:Y:S01]  /*1c80*/  @!P1 IMAD.IADD R184, R184, 0x1, -R0 ;  /* 0x00000001b8b89824 */ /* 0x000fe200078e0a00 */
[C---:B------:R-:W-:Y:S01]  /*1c90*/  ISETP.GT.U32.AND P6, PT, R0.reuse, R180, PT ;  /* 0x000000b40000720c */ /* 0x040fe20003fc4070 */
[----:B------:R-:W-:Y:S01]  /*1ca0*/  IMAD R177, R0, R7, R177 ;  /* 0x0000000700b17224 */ /* 0x000fe200078e02b1 */
[----:B------:R-:W-:Y:S01]  /*1cb0*/  LOP3.LUT R12, R5, 0x90, RZ, 0xfc, !PT ;  /* 0x00000090050c7812 */ /* 0x000fe200078efcff */
[----:B------:R-:W-:Y:S01]  /*1cc0*/  IMAD.HI.U32 R7, R4, R9, RZ ;  /* 0x0000000904077227 */ /* 0x000fe200078e00ff */
[----:B------:R-:W-:-:S02]  /*1cd0*/  ISETP.GT.U32.AND P1, PT, R0, R184, PT ;  /* 0x000000b80000720c */ /* 0x000fc40003f24070 */
[----:B------:R-:W-:Y:S01]  /*1ce0*/  IABS R161, R12 ;  /* 0x0000000c00a17213 */ /* 0x000fe20000000000 */
[--C-:B------:R-:W-:Y:S01]  /*1cf0*/  @!P2 IMAD.IADD R185, R185, 0x1, -R0.reuse ;  /* 0x00000001b9b9a824 */ /* 0x100fe200078e0a00 */
[----:B------:R-:W-:Y:S01]  /*1d00*/  ISETP.GE.AND P2, PT, R14, RZ, PT ;  /* 0x000000ff0e00720c */ /* 0x000fe20003f46270 */
[----:B------:R-:W-:Y:S01]  /*1d10*/  @!P0 IMAD.IADD R181, R181, 0x1, -R0 ;  /* 0x00000001b5b58824 */ /* 0x000fe200078e0a00 */
[----:B------:R-:W-:Y:S01]  /*1d20*/  LOP3.LUT R14, R5, 0xbc, RZ, 0xfc, !PT ;  /* 0x000000bc050e7812 */ /* 0x000fe200078efcff */
[----:B------:R-:W-:Y:S01]  /*1d30*/  IMAD.MOV R176, RZ, RZ, -R7 ;  /* 0x000000ffffb07224 */ /* 0x000fe200078e0a07 */
[----:B------:R-:W-:Y:S01]  /*1d40*/  @!P5 IADD3 R185, -R185, RZ, RZ ;  /* 0x000000ffb9b9d210 */ /* 0x000fe20007ffe1ff */
[----:B------:R-:W-:Y:S01]  /*1d50*/  IMAD.HI.U32 R7, R4, R173, RZ ;  /* 0x000000ad04077227 */ /* 0x000fe200078e00ff */
[C---:B------:R-:W-:Y:S02]  /*1d60*/  ISETP.GT.U32.AND P5, PT, R0.reuse, R177, PT ;  /* 0x000000b10000720c */ /* 0x040fe40003fa4070 */
[C---:B------:R-:W-:Y:S01]  /*1d70*/  ISETP.GT.U32.AND P0, PT, R0.reuse, R181, PT ;  /* 0x000000b50000720c */ /* 0x040fe20003f04070 */
[----:B------:R-:W-:Y:S01]  /*1d80*/  IMAD R176, R0, R176, R9 ;  /* 0x000000b000b07224 */ /* 0x000fe200078e0209 */
[----:B------:R-:W-:Y:S01]  /*1d90*/  IABS R17, R14 ;  /* 0x0000000e00117213 */ /* 0x000fe20000000000 */
[----:B------:R-:W-:-:S02]  /*1da0*/  IMAD.MOV R7, RZ, RZ, -R7 ;  /* 0x000000ffff077224 */ /* 0x000fc400078e0a07 */
[--C-:B------:R-:W-:Y:S01]  /*1db0*/  @!P6 IMAD.IADD R180, R180, 0x1, -R0.reuse ;  /* 0x00000001b4b4e824 */ /* 0x100fe200078e0a00 */
[C---:B------:R-:W-:Y:S01]  /*1dc0*/  ISETP.GT.U32.AND P6, PT, R0.reuse, R176, PT ;  /* 0x000000b00000720c */ /* 0x040fe20003fc4070 */
[----:B------:R-:W-:Y:S02]  /*1dd0*/  IMAD R173, R0, R7, R173 ;  /* 0x0000000700ad7224 */ /* 0x000fe400078e02ad */
[----:B------:R-:W-:Y:S01]  /*1de0*/  @!P1 IMAD.IADD R184, R184, 0x1, -R0 ;  /* 0x00000001b8b89824 */ /* 0x000fe200078e0a00 */
[----:B------:R-:W-:Y:S01]  /*1df0*/  ISETP.GE.AND P1, PT, R8, RZ, PT ;  /* 0x000000ff0800720c */ /* 0x000fe20003f26270 */
[----:B------:R-:W-:Y:S01]  /*1e00*/  @!P2 IMAD.MOV R180, RZ, RZ, -R180 ;  /* 0x000000ffffb4a224 */ /* 0x000fe200078e0ab4 */
[----:B------:R-:W-:Y:S01]  /*1e10*/  LOP3.LUT R8, R5, 0x7c, RZ, 0xfc, !PT ;  /* 0x0000007c05087812 */ /* 0x000fe200078efcff */
[--C-:B------:R-:W-:Y:S01]  /*1e20*/  @!P5 IMAD.IADD R177, R177, 0x1, -R0.reuse ;  /* 0x00000001b1b1d824 */ /* 0x100fe200078e0a00 */
[C---:B------:R-:W-:Y:S01]  /*1e30*/  ISETP.GT.U32.AND P2, PT, R0.reuse, R173, PT ;  /* 0x000000ad0000720c */ /* 0x040fe20003f44070 */
[----:B------:R-:W-:Y:S01]  /*1e40*/  @!P0 IMAD.IADD R181, R181, 0x1, -R0 ;  /* 0x00000001b5b58824 */ /* 0x000fe200078e0a00 */
[----:B------:R-:W-:Y:S01]  /*1e50*/  IABS R9, R8 ;  /* 0x0000000800097213 */ /* 0x000fe20000000000 */
[----:B------:R-:W-:Y:S01]  /*1e60*/  @!P4 IMAD.MOV R184, RZ, RZ, -R184 ;  /* 0x000000ffffb8c224 */ /* 0x000fe200078e0ab8 */
[----:B------:R-:W-:Y:S01]  /*1e70*/  ISETP.GT.U32.AND P5, PT, R0, R177, PT ;  /* 0x000000b10000720c */ /* 0x000fe20003fa4070 */
[----:B------:R-:W-:Y:S01]  /*1e80*/  @!P3 IMAD.MOV R181, RZ, RZ, -R181 ;  /* 0x000000ffffb5b224 */ /* 0x000fe200078e0ab5 */
[----:B------:R-:W-:Y:S01]  /*1e90*/  ISETP.GE.AND P3, PT, R8, RZ, PT ;  /* 0x000000ff0800720c */ /* 0x000fe20003f66270 */
[----:B------:R-:W-:Y:S01]  /*1ea0*/  @!P6 IMAD.IADD R176, R176, 0x1, -R0 ;  /* 0x00000001b0b0e824 */ /* 0x000fe200078e0a00 */
[----:B------:R-:W-:Y:S01]  /*1eb0*/  LOP3.LUT R8, R5, 0x80, RZ, 0xfc, !PT ;  /* 0x0000008005087812 */ /* 0x000fe200078efcff */
[----:B------:R-:W-:Y:S01]  /*1ec0*/  IMAD.HI.U32 R7, R4, R9, RZ ;  /* 0x0000000904077227 */ /* 0x000fe200078e00ff */
[----:B------:R-:W-:-:S02]  /*1ed0*/  ISETP.GE.AND P0, PT, R10, RZ, PT ;  /* 0x000000ff0a00720c */ /* 0x000fc40003f06270 */
[C---:B------:R-:W-:Y:S01]  /*1ee0*/  ISETP.GT.U32.AND P6, PT, R0.reuse, R176, PT ;  /* 0x000000b00000720c */ /* 0x040fe20003fc4070 */
[----:B------:R-:W-:Y:S01]  /*1ef0*/  IMAD.MOV R7, RZ, RZ, -R7 ;  /* 0x000000ffff077224 */ /* 0x000fe200078e0a07 */
[----:B------:R-:W-:Y:S01]  /*1f00*/  IABS R169, R8 ;  /* 0x0000000800a97213 */ /* 0x000fe20000000000 */
[--C-:B------:R-:W-:Y:S01]  /*1f10*/  @!P2 IMAD.IADD R173, R173, 0x1, -R0.reuse ;  /* 0x00000001adada824 */ /* 0x100fe200078e0a00 */
[----:B------:R-:W-:Y:S01]  /*1f20*/  LOP3.LUT R10, R5, 0x84, RZ, 0xfc, !PT ;  /* 0x00000084050a7812 */ /* 0x000fe200078efcff */
[----:B------:R-:W-:Y:S01]  /*1f30*/  IMAD R172, R0, R7, R9 ;  /* 0x0000000700ac7224 */ /* 0x000fe200078e0209 */
[----:B------:R-:W-:Y:S01]  /*1f40*/  ISETP.GE.AND P4, PT, R11, RZ, PT ;  /* 0x000000ff0b00720c */ /* 0x000fe20003f86270 */
[----:B------:R-:W-:Y:S01]  /*1f50*/  IMAD.HI.U32 R7, R4, R169, RZ ;  /* 0x000000a904077227 */ /* 0x000fe200078e00ff */
[----:B------:R-:W-:Y:S02]  /*1f60*/  IABS R9, R10 ;  /* 0x0000000a00097213 */ /* 0x000fe40000000000 */
[----:B------:R-:W-:Y:S01]  /*1f70*/  ISETP.GT.U32.AND P2, PT, R0, R173, PT ;  /* 0x000000ad0000720c */ /* 0x000fe20003f44070 */
[----:B------:R-:W-:Y:S01]  /*1f80*/  @!P5 IMAD.IADD R177, R177, 0x1, -R0 ;  /* 0x00000001b1b1d824 */ /* 0x000fe200078e0a00 */
[----:B------:R-:W-:Y:S01]  /*1f90*/  ISETP.GE.AND P5, PT, R8, RZ, PT ;  /* 0x000000ff0800720c */ /* 0x000fe20003fa6270 */
[----:B------:R-:W-:Y:S01]  /*1fa0*/  IMAD.MOV R8, RZ, RZ, -R7 ;  /* 0x000000ffff087224 */ /* 0x000fe200078e0a07 */
[----:B------:R-:W-:Y:S01]  /*1fb0*/  LOP3.LUT R11, R5, 0x88, RZ, 0xfc, !PT ;  /* 0x00000088050b7812 */ /* 0x000fe200078efcff */
[----:B------:R-:W-:-:S03]  /*1fc0*/  IMAD.HI.U32 R7, R4, R9, RZ ;  /* 0x0000000904077227 */ /* 0x000fc600078e00ff */
[----:B------:R-:W-:Y:S01]  /*1fd0*/  IABS R165, R11 ;  /* 0x0000000b00a57213 */ /* 0x000fe20000000000 */
[--C-:B------:R-:W-:Y:S01]  /*1fe0*/  @!P6 IMAD.IADD R176, R176, 0x1, -R0.reuse ;  /* 0x00000001b0b0e824 */ /* 0x100fe200078e0a00 */
[C---:B------:R-:W-:Y:S01]  /*1ff0*/  ISETP.GT.U32.AND P6, PT, R0.reuse, R172, PT ;  /* 0x000000ac0000720c */ /* 0x040fe20003fc4070 */
[----:B------:R-:W-:Y:S02]  /*2000*/  IMAD.MOV R168, RZ, RZ, -R7 ;  /* 0x000000ffffa87224 */ /* 0x000fe400078e0a07 */
[----:B------:R-:W-:Y:S02]  /*2010*/  @!P2 IMAD.IADD R173, R173, 0x1, -R0 ;  /* 0x00000001adada824 */ /* 0x000fe400078e0a00 */
[----:B------:R-:W-:Y:S02]  /*2020*/  IMAD R168, R0, R168, R9 ;  /* 0x000000a800a87224 */ /* 0x000fe400078e0209 */
[----:B------:R-:W-:Y:S02]  /*2030*/  @!P4 IMAD.MOV R173, RZ, RZ, -R173 ;  /* 0x000000ffffadc224 */ /* 0x000fe400078e0aad */
[----:B------:R-:W-:Y:S01]  /*2040*/  IMAD.HI.U32 R7, R4, R165, RZ ;  /* 0x000000a504077227 */ /* 0x000fe200078e00ff */
[----:B------:R-:W-:-:S03]  /*2050*/  ISETP.GT.U32.AND P4, PT, R0, R168, PT ;  /* 0x000000a80000720c */ /* 0x000fc60003f84070 */
[----:B------:R-:W-:Y:S01]  /*2060*/  @!P6 IADD3 R172, R172, -R0, RZ ;  /* 0x80000000acace210 */ /* 0x000fe20007ffe0ff */
[----:B------:R-:W-:Y:S02]  /*2070*/  IMAD.MOV R7, RZ, RZ, -R7 ;  /* 0x000000ffff077224 */ /* 0x000fe400078e0a07 */
[----:B------:R-:W-:Y:S01]  /*2080*/  @!P1 IMAD.MOV R177, RZ, RZ, -R177 ;  /* 0x000000ffffb19224 */ /* 0x000fe200078e0ab1 */
[C---:B------:R-:W-:Y:S01]  /*2090*/  ISETP.GT.U32.AND P6, PT, R0.reuse, R172, PT ;  /* 0x000000ac0000720c */ /* 0x040fe20003fc4070 */
[----:B------:R-:W-:Y:S01]  /*20a0*/  IMAD R165, R0, R7, R165 ;  /* 0x0000000700a57224 */ /* 0x000fe200078e02a5 */
[----:B------:R-:W-:Y:S01]  /*20b0*/  ISETP.GE.AND P1, PT, R10, RZ, PT ;  /* 0x000000ff0a00720c */ /* 0x000fe20003f26270 */
[----:B------:R-:W-:Y:S01]  /*20c0*/  IMAD R169, R0, R8, R169 ;  /* 0x0000000800a97224 */ /* 0x000fe200078e02a9 */
[----:B------:R-:W-:Y:S01]  /*20d0*/  LOP3.LUT R10, R5, 0x8c, RZ, 0xfc, !PT ;  /* 0x0000008c050a7812 */ /* 0x000fe200078efcff */
[----:B------:R-:W-:-:S03]  /*20e0*/  IMAD.HI.U32 R8, R4, R161, RZ ;  /* 0x000000a104087227 */ /* 0x000fc600078e00ff */
[----:B------:R-:W-:Y:S01]  /*20f0*/  IABS R9, R10 ;  /* 0x0000000a00097213 */ /* 0x000fe20000000000 */
[----:B------:R-:W-:Y:S01]  /*2100*/  @!P4 IMAD.IADD R168, R168, 0x1, -R0 ;  /* 0x00000001a8a8c824 */ /* 0x000fe200078e0a00 */
[----:B------:R-:W-:Y:S01]  /*2110*/  ISETP.GT.U32.AND P2, PT, R0, R169, PT ;  /* 0x000000a90000720c */ /* 0x000fe20003f44070 */
[----:B------:R-:W-:Y:S02]  /*2120*/  IMAD.MOV R8, RZ, RZ, -R8 ;  /* 0x000000ffff087224 */ /* 0x000fe400078e0a08 */
[----:B------:R-:W-:Y:S01]  /*2130*/  @!P6 IMAD.IADD R172, R172, 0x1, -R0 ;  /* 0x00000001acace824 */ /* 0x000fe200078e0a00 */
[----:B------:R-:W-:Y:S01]  /*2140*/  ISETP.GT.U32.AND P4, PT, R0, R168, PT ;  /* 0x000000a80000720c */ /* 0x000fe20003f84070 */
[----:B------:R-:W-:Y:S01]  /*2150*/  IMAD.HI.U32 R7, R4, R9, RZ ;  /* 0x0000000904077227 */ /* 0x000fe200078e00ff */
[----:B------:R-:W-:-:S03]  /*2160*/  ISETP.GT.U32.AND P6, PT, R0, R165, PT ;  /* 0x000000a50000720c */ /* 0x000fc60003fc4070 */
[----:B------:R-:W-:Y:S01]  /*2170*/  @!P0 IMAD.MOV R176, RZ, RZ, -R176 ;  /* 0x000000ffffb08224 */ /* 0x000fe200078e0ab0 */
[----:B------:R-:W-:Y:S01]  /*2180*/  ISETP.GE.AND P0, PT, R11, RZ, PT ;  /* 0x000000ff0b00720c */ /* 0x000fe20003f06270 */
[----:B------:R-:W-:Y:S01]  /*2190*/  IMAD R161, R0, R8, R161 ;  /* 0x0000000800a17224 */ /* 0x000fe200078e02a1 */
[----:B------:R-:W-:Y:S01]  /*21a0*/  IABS R11, R13 ;  /* 0x0000000d000b7213 */ /* 0x000fe20000000000 */
[----:B------:R-:W-:Y:S02]  /*21b0*/  IMAD.MOV R7, RZ, RZ, -R7 ;  /* 0x000000ffff077224 */ /* 0x000fe400078e0a07 */
[--C-:B------:R-:W-:Y:S02]  /*21c0*/  @!P2 IMAD.IADD R169, R169, 0x1, -R0.reuse ;  /* 0x00000001a9a9a824 */ /* 0x100fe400078e0a00 */
[--C-:B------:R-:W-:Y:S02]  /*21d0*/  @!P4 IMAD.IADD R168, R168, 0x1, -R0.reuse ;  /* 0x00000001a8a8c824 */ /* 0x100fe400078e0a00 */
[----:B------:R-:W-:Y:S01]  /*21e0*/  @!P6 IMAD.IADD R165, R165, 0x1, -R0 ;  /* 0x00000001a5a5e824 */ /* 0x000fe200078e0a00 */
[C---:B------:R-:W-:Y:S01]  /*21f0*/  ISETP.GT.U32.AND P2, PT, R0.reuse, R169, PT ;  /* 0x000000a90000720c */ /* 0x040fe20003f44070 */
[----:B------:R-:W-:Y:S01]  /*2200*/  @!P1 IMAD.MOV R168, RZ, RZ, -R168 ;  /* 0x000000ffffa89224 */ /* 0x000fe200078e0aa8 */
[C---:B------:R-:W-:Y:S01]  /*2210*/  ISETP.GT.U32.AND P1, PT, R0.reuse, R161, PT ;  /* 0x000000a10000720c */ /* 0x040fe20003f24070 */
[C---:B------:R-:W-:Y:S01]  /*2220*/  IMAD R164, R0.reuse, R7, R9 ;  /* 0x0000000700a47224 */ /* 0x040fe200078e0209 */
[----:B------:R-:W-:Y:S01]  /*2230*/  ISETP.GT.U32.AND P6, PT, R0, R165, PT ;  /* 0x000000a50000720c */ /* 0x000fe20003fc4070 */
[----:B------:R-:W-:-:S03]  /*2240*/  IMAD.HI.U32 R7, R4, R11, RZ ;  /* 0x0000000b04077227 */ /* 0x000fc600078e00ff */
[----:B------:R-:W-:Y:S01]  /*2250*/  ISETP.GT.U32.AND P4, PT, R0, R164, PT ;  /* 0x000000a40000720c */ /* 0x000fe20003f84070 */
[----:B------:R-:W-:Y:S02]  /*2260*/  IMAD.MOV R7, RZ, RZ, -R7 ;  /* 0x000000ffff077224 */ /* 0x000fe400078e0a07 */
[----:B------:R-:W-:Y:S01]  /*2270*/  @!P3 IMAD.MOV R172, RZ, RZ, -R172 ;  /* 0x000000ffffacb224 */ /* 0x000fe200078e0aac */
[----:B------:R-:W-:Y:S01]  /*2280*/  ISETP.GE.AND P3, PT, R10, RZ, PT ;  /* 0x000000ff0a00720c */ /* 0x000fe20003f66270 */
[C---:B------:R-:W-:Y:S01]  /*2290*/  IMAD R160, R0.reuse, R7, R11 ;  /* 0x0000000700a07224 */ /* 0x040fe200078e020b */
[----:B------:R-:W-:Y:S01]  /*22a0*/  LOP3.LUT R7, R5, 0x98, RZ, 0xfc, !PT ;  /* 0x0000009805077812 */ /* 0x000fe200078efcff */
[--C-:B------:R-:W-:Y:S01]  /*22b0*/  @!P1 IMAD.IADD R161, R161, 0x1, -R0.reuse ;  /* 0x00000001a1a19824 */ /* 0x100fe200078e0a00 */
[----:B------:R-:W-:Y:S01]  /*22c0*/  LOP3.LUT R11, R5, 0x9c, RZ, 0xfc, !PT ;  /* 0x0000009c050b7812 */ /* 0x000fe200078efcff */
[--C-:B------:R-:W-:Y:S01]  /*22d0*/  @!P6 IMAD.IADD R165, R165, 0x1, -R0.reuse ;  /* 0x00000001a5a5e824 */ /* 0x100fe200078e0a00 */
[----:B------:R-:W-:Y:S01]  /*22e0*/  IABS R157, R7 ;  /* 0x00000007009d7213 */ /* 0x000fe20000000000 */
[----:B------:R-:W-:Y:S01]  /*22f0*/  @!P2 IMAD.IADD R169, R169, 0x1, -R0 ;  /* 0x00000001a9a9a824 */ /* 0x000fe200078e0a00 */
[----:B------:R-:W-:Y:S01]  /*2300*/  ISETP.GE.AND P6, PT, R7, RZ, PT ;  /* 0x000000ff0700720c */ /* 0x000fe20003fc6270 */
[----:B------:R-:W-:Y:S01]  /*2310*/  @!P0 IMAD.MOV R165, RZ, RZ, -R165 ;  /* 0x000000ffffa58224 */ /* 0x000fe200078e0aa5 */
[----:B------:R-:W-:Y:S01]  /*2320*/  ISETP.GT.U32.AND P1, PT, R0, R161, PT ;  /* 0x000000a10000720c */ /* 0x000fe20003f24070 */
[----:B------:R-:W-:Y:S01]  /*2330*/  IMAD.HI.U32 R7, R4, R157, RZ ;  /* 0x0000009d04077227 */ /* 0x000fe200078e00ff */
[----:B------:R-:W-:-:S02]  /*2340*/  ISETP.GT.U32.AND P0, PT, R0, R160, PT ;  /* 0x000000a00000720c */ /* 0x000fc40003f04070 */
[----:B------:R-:W-:Y:S01]  /*2350*/  IABS R9, R11 ;  /* 0x0000000b00097213 */ /* 0x000fe20000000000 */
[----:B------:R-:W-:Y:S01]  /*2360*/  IMAD.MOV R7, RZ, RZ, -R7 ;  /* 0x000000ffff077224 */ /* 0x000fe200078e0a07 */
[----:B------:R-:W-:Y:S01]  /*2370*/  ISETP.GE.AND P2, PT, R12, RZ, PT ;  /* 0x000000ff0c00720c */ /* 0x000fe20003f46270 */
[----:B------:R-:W-:Y:S01]  /*2380*/  @!P5 IMAD.MOV R169, RZ, RZ, -R169 ;  /* 0x000000ffffa9d224 */ /* 0x000fe200078e0aa9 */
[----:B------:R-:W-:Y:S01]  /*2390*/  ISETP.GE.AND P5, PT, R13, RZ, PT ;  /* 0x000000ff0d00720c */ /* 0x000fe20003fa6270 */
[----:B------:R-:W-:Y:S01]  /*23a0*/  IMAD R157, R0, R7, R157 ;  /* 0x00000007009d7224 */ /* 0x000fe200078e029d */
[C---:B------:R-:W-:Y:S01]  /*23b0*/  LOP3.LUT R13, R5.reuse, 0xa4, RZ, 0xfc, !PT ;  /* 0x000000a4050d7812 */ /* 0x040fe200078efcff */
[----:B------:R-:W-:Y:S01]  /*23c0*/  IMAD.HI.U32 R8, R4, R9, RZ ;  /* 0x0000000904087227 */ /* 0x000fe200078e00ff */
[----:B------:R-:W-:Y:S02]  /*23d0*/  LOP3.LUT R12, R5, 0xa0, RZ, 0xfc, !PT ;  /* 0x000000a0050c7812 */ /* 0x000fe400078efcff */
[----:B------:R-:W-:Y:S01]  /*23e0*/  IABS R10, R13 ;  /* 0x0000000d000a7213 */ /* 0x000fe20000000000 */
[--C-:B------:R-:W-:Y:S01]  /*23f0*/  @!P1 IMAD.IADD R161, R161, 0x1, -R0.reuse ;  /* 0x00000001a1a19824 */ /* 0x100fe200078e0a00 */
[----:B------:R-:W-:Y:S01]  /*2400*/  ISETP.GT.U32.AND P1, PT, R0, R157, PT ;  /* 0x0000009d0000720c */ /* 0x000fe20003f24070 */
[--C-:B------:R-:W-:Y:S01]  /*2410*/  @!P0 IMAD.IADD R160, R160, 0x1, -R0.reuse ;  /* 0x00000001a0a08824 */ /* 0x100fe200078e0a00 */
[----:B------:R-:W-:Y:S01]  /*2420*/  IADD3 R8, -R8, RZ, RZ ;  /* 0x000000ff08087210 */ /* 0x000fe20007ffe1ff */
[----:B------:R-:W-:Y:S01]  /*2430*/  @!P4 IMAD.IADD R164, R164, 0x1, -R0 ;  /* 0x00000001a4a4c824 */ /* 0x000fe200078e0a00 */
[----:B------:R-:W-:Y:S01]  /*2440*/  IABS R153, R12 ;  /* 0x0000000c00997213 */ /* 0x000fe20000000000 */
[----:B------:R-:W-:Y:S01]  /*2450*/  @!P2 IMAD.MOV R161, RZ, RZ, -R161 ;  /* 0x000000ffffa1a224 */ /* 0x000fe200078e0aa1 */
[C---:B------:R-:W-:Y:S01]  /*2460*/  ISETP.GT.U32.AND P0, PT, R0.reuse, R160, PT ;  /* 0x000000a00000720c */ /* 0x040fe20003f04070 */
[C---:B------:R-:W-:Y:S01]  /*2470*/  IMAD R156, R0.reuse, R8, R9 ;  /* 0x00000008009c7224 */ /* 0x040fe200078e0209 */
[----:B------:R-:W-:Y:S01]  /*2480*/  ISETP.GT.U32.AND P4, PT, R0, R164, PT ;  /* 0x000000a40000720c */ /* 0x000fe20003f84070 */
[----:B------:R-:W-:Y:S01]  /*2490*/  IMAD.MOV.U32 R9, RZ, RZ, R10 ;  /* 0x000000ffff097224 */ /* 0x000fe200078e000a */
[----:B------:R-:W-:Y:S01]  /*24a0*/  LOP3.LUT R10, R5, 0xa8, RZ, 0xfc, !PT ;  /* 0x000000a8050a7812 */ /* 0x000fe200078efcff */
[----:B------:R-:W-:Y:S01]  /*24b0*/  IMAD.HI.U32 R7, R4, R153, RZ ;  /* 0x0000009904077227 */ /* 0x000fe200078e00ff */
[----:B------:R-:W-:-:S02]  /*24c0*/  ISETP.GE.AND P2, PT, R12, RZ, PT ;  /* 0x000000ff0c00720c */ /* 0x000fc40003f46270 */
[----:B------:R-:W-:Y:S01]  /*24d0*/  LOP3.LUT R12, R5, 0xac, RZ, 0xfc, !PT ;  /* 0x000000ac050c7812 */ /* 0x000fe200078efcff */
[----:B------:R-:W-:Y:S02]  /*24e0*/  @!P1 IMAD.IADD R157, R157, 0x1, -R0 ;  /* 0x000000019d9d9824 */ /* 0x000fe400078e0a00 */
[----:B------:R-:W-:-:S03]  /*24f0*/  IMAD.HI.U32 R8, R4, R9, RZ ;  /* 0x0000000904087227 */ /* 0x000fc600078e00ff */
[C---:B------:R-:W-:Y:S01]  /*2500*/  ISETP.GT.U32.AND P1, PT, R0.reuse, R157, PT ;  /* 0x0000009d0000720c */ /* 0x040fe20003f24070 */
[----:B------:R-:W-:Y:S02]  /*2510*/  IMAD.MOV R7, RZ, RZ, -R7 ;  /* 0x000000ffff077224 */ /* 0x000fe400078e0a07 */
[----:B------:R-:W-:Y:S02]  /*2520*/  IMAD.MOV R8, RZ, RZ, -R8 ;  /* 0x000000ffff087224 */ /* 0x000fe400078e0a08 */
[C---:B------:R-:W-:Y:S02]  /*2530*/  IMAD R153, R0.reuse, R7, R153 ;  /* 0x0000000700997224 */ /* 0x040fe400078e0299 */
[----:B------:R-:W-:Y:S01]  /*2540*/  IMAD R152, R0, R8, R9 ;  /* 0x0000000800987224 */ /* 0x000fe200078e0209 */
[----:B------:R-:W-:Y:S01]  /*2550*/  IABS R9, R10 ;  /* 0x0000000a00097213 */ /* 0x000fe20000000000 */
[--C-:B------:R-:W-:Y:S01]  /*2560*/  @!P0 IMAD.IADD R160, R160, 0x1, -R0.reuse ;  /* 0x00000001a0a08824 */ /* 0x100fe200078e0a00 */
[----:B------:R-:W-:Y:S01]  /*2570*/  ISETP.GT.U32.AND P0, PT, R0, R153, PT ;  /* 0x000000990000720c */ /* 0x000fe20003f04070 */
[--C-:B------:R-:W-:Y:S01]  /*2580*/  @!P4 IMAD.IADD R164, R164, 0x1, -R0.reuse ;  /* 0x00000001a4a4c824 */ /* 0x100fe200078e0a00 */
[----:B------:R-:W-:Y:S01]  /*2590*/  ISETP.GE.AND P4, PT, R11, RZ, PT ;  /* 0x000000ff0b00720c */ /* 0x000fe20003f86270 */
[----:B------:R-:W-:Y:S01]  /*25a0*/  @!P1 IMAD.IADD R157, R157, 0x1, -R0 ;  /* 0x000000019d9d9824 */ /* 0x000fe200078e0a00 */
[C---:B------:R-:W-:Y:S01]  /*25b0*/  ISETP.GT.U32.AND P1, PT, R0.reuse, R152, PT ;  /* 0x000000980000720c */ /* 0x040fe20003f24070 */
[----:B------:R-:W-:Y:S01]  /*25c0*/  @!P3 IMAD.MOV R164, RZ, RZ, -R164 ;  /* 0x000000ffffa4b224 */ /* 0x000fe200078e0aa4 */
[----:B------:R-:W-:Y:S01]  /*25d0*/  ISETP.GT.U32.AND P3, PT, R0, R156, PT ;  /* 0x0000009c0000720c */ /* 0x000fe20003f64070 */
[----:B------:R-:W-:Y:S01]  /*25e0*/  IMAD.HI.U32 R7, R4, R9, RZ ;  /* 0x0000000904077227 */ /* 0x000fe200078e00ff */
[----:B------:R-:W-:-:S03]  /*25f0*/  IABS R11, R12 ;  /* 0x0000000c000b7213 */ /* 0x000fc60000000000 */
[----:B------:R-:W-:Y:S02]  /*2600*/  IMAD.MOV R7, RZ, RZ, -R7 ;  /* 0x000000ffff077224 */ /* 0x000fe400078e0a07 */
[----:B------:R-:W-:Y:S02]  /*2610*/  @!P0 IMAD.IADD R153, R153, 0x1, -R0 ;  /* 0x0000000199998824 */ /* 0x000fe400078e0a00 */
[----:B------:R-:W-:Y:S01]  /*2620*/  @!P5 IMAD.MOV R160, RZ, RZ, -R160 ;  /* 0x000000ffffa0d224 */ /* 0x000fe200078e0aa0 */
[----:B------:R-:W-:Y:S01]  /*2630*/  ISETP.GE.AND P5, PT, R13, RZ, PT ;  /* 0x000000ff0d00720c */ /* 0x000fe20003fa6270 */
[----:B------:R-:W-:Y:S01]  /*2640*/  @!P1 IMAD.IADD R152, R152, 0x1, -R0 ;  /* 0x0000000198989824 */ /* 0x000fe200078e0a00 */
[----:B------:R-:W-:Y:S01]  /*2650*/  ISETP.GT.U32.AND P0, PT, R0, R153, PT ;  /* 0x000000990000720c */ /* 0x000fe20003f04070 */
[----:B------:R-:W-:-:S03]  /*2660*/  IMAD.HI.U32 R8, R4, R11, RZ ;  /* 0x0000000b04087227 */ /* 0x000fc600078e00ff */
[----:B------:R-:W-:Y:S01]  /*2670*/  ISETP.GT.U32.AND P1, PT, R0, R152, PT ;  /* 0x000000980000720c */ /* 0x000fe20003f24070 */
[----:B------:R-:W-:Y:S02]  /*2680*/  @!P3 IMAD.IADD R156, R156, 0x1, -R0 ;  /* 0x000000019c9cb824 */ /* 0x000fe400078e0a00 */
[C---:B------:R-:W-:Y:S02]  /*2690*/  IMAD R7, R0.reuse, R7, R9 ;  /* 0x0000000700077224 */ /* 0x040fe400078e0209 */
[----:B------:R-:W-:Y:S01]  /*26a0*/  IMAD.MOV R8, RZ, RZ, -R8 ;  /* 0x000000ffff087224 */ /* 0x000fe200078e0a08 */
[----:B------:R-:W-:Y:S01]  /*26b0*/  ISETP.GT.U32.AND P3, PT, R0, R156, PT ;  /* 0x0000009c0000720c */ /* 0x000fe20003f64070 */
[----:B------:R-:W-:Y:S01]  /*26c0*/  @!P6 IMAD.MOV R157, RZ, RZ, -R157 ;  /* 0x000000ffff9de224 */ /* 0x000fe200078e0a9d */
[----:B------:R-:W-:Y:S01]  /*26d0*/  ISETP.GE.AND P6, PT, R10, RZ, PT ;  /* 0x000000ff0a00720c */ /* 0x000fe20003fc6270 */
[----:B------:R-:W-:Y:S01]  /*26e0*/  IMAD R9, R0, R8, R11 ;  /* 0x0000000800097224 */ /* 0x000fe200078e020b */
[----:B------:R-:W-:-:S02]  /*26f0*/  @!P0 IADD3 R153, R153, -R0, RZ ;  /* 0x8000000099998210 */ /* 0x000fc40007ffe0ff */
[----:B------:R-:W-:Y:S01]  /*2700*/  ISETP.GT.U32.AND P0, PT, R0, R7, PT ;  /* 0x000000070000720c */ /* 0x000fe20003f04070 */
[----:B------:R-:W-:Y:S01]  /*2710*/  @!P1 IMAD.IADD R152, R152, 0x1, -R0 ;  /* 0x0000000198989824 */ /* 0x000fe200078e0a00 */
[C---:B------:R-:W-:Y:S01]  /*2720*/  LOP3.LUT R8, R5.reuse, 0xb0, RZ, 0xfc, !PT ;  /* 0x000000b005087812 */ /* 0x040fe200078efcff */
[----:B------:R-:W-:Y:S01]  /*2730*/  @!P2 IMAD.MOV R153, RZ, RZ, -R153 ;  /* 0x000000ffff99a224 */ /* 0x000fe200078e0a99 */
[C---:B------:R-:W-:Y:S01]  /*2740*/  LOP3.LUT R10, R5.reuse, 0xb4, RZ, 0xfc, !PT ;  /* 0x000000b4050a7812 */ /* 0x040fe200078efcff */
[----:B------:R-:W-:Y:S01]  /*2750*/  @!P5 IMAD.MOV R152, RZ, RZ, -R152 ;  /* 0x000000ffff98d224 */ /* 0x000fe200078e0a98 */
[----:B------:R-:W-:Y:S01]  /*2760*/  ISETP.GT.U32.AND P5, PT, R0, R9, PT ;  /* 0x000000090000720c */ /* 0x000fe20003fa4070 */
[----:B------:R-:W-:Y:S01]  /*2770*/  @!P3 IMAD.IADD R156, R156, 0x1, -R0 ;  /* 0x000000019c9cb824 */ /* 0x000fe200078e0a00 */
[----:B------:R-:W-:Y:S02]  /*2780*/  IABS R11, R8 ;  /* 0x00000008000b7213 */ /* 0x000fe40000000000 */
[----:B------:R-:W-:Y:S01]  /*2790*/  ISETP.GE.AND P3, PT, R12, RZ, PT ;  /* 0x000000ff0c00720c */ /* 0x000fe20003f66270 */
[----:B------:R-:W-:Y:S01]  /*27a0*/  @!P4 IMAD.MOV R156, RZ, RZ, -R156 ;  /* 0x000000ffff9cc224 */ /* 0x000fe200078e0a9c */
[----:B------:R-:W-:Y:S01]  /*27b0*/  LOP3.LUT R12, R5, 0xb8, RZ, 0xfc, !PT ;  /* 0x000000b8050c7812 */ /* 0x000fe200078efcff */
[----:B------:R-:W-:Y:S01]  /*27c0*/  @!P0 IMAD.IADD R7, R7, 0x1, -R0 ;  /* 0x0000000107078824 */ /* 0x000fe200078e0a00 */
[----:B------:R-:W-:Y:S01]  /*27d0*/  ISETP.GE.AND P4, PT, R8, RZ, PT ;  /* 0x000000ff0800720c */ /* 0x000fe20003f86270 */
[----:B------:R-:W-:Y:S01]  /*27e0*/  IMAD.HI.U32 R8, R4, R11, RZ ;  /* 0x0000000b04087227 */ /* 0x000fe200078e00ff */
[----:B------:R-:W-:-:S02]  /*27f0*/  IABS R13, R10 ;  /* 0x0000000a000d7213 */ /* 0x000fc40000000000 */
[----:B------:R-:W-:Y:S01]  /*2800*/  ISETP.GT.U32.AND P0, PT, R0, R7, PT ;  /* 0x000000070000720c */ /* 0x000fe20003f04070 */
[----:B------:R-:W-:Y:S01]  /*2810*/  @!P5 IMAD.IADD R9, R9, 0x1, -R0 ;  /* 0x000000010909d824 */ /* 0x000fe200078e0a00 */
[----:B------:R-:W-:Y:S02]  /*2820*/  ISETP.GE.AND P1, PT, R12, RZ, PT ;  /* 0x000000ff0c00720c */ /* 0x000fe40003f26270 */
[----:B------:R-:W-:Y:S01]  /*2830*/  IABS R15, R12 ;  /* 0x0000000c000f7213 */ /* 0x000fe20000000000 */
[----:B------:R-:W-:Y:S01]  /*2840*/  IMAD.MOV R12, RZ, RZ, -R8 ;  /* 0x000000ffff0c7224 */ /* 0x000fe200078e0a08 */
[----:B------:R-:W-:Y:S01]  /*2850*/  ISETP.GE.AND P2, PT, R10, RZ, PT ;  /* 0x000000ff0a00720c */ /* 0x000fe20003f46270 */
[----:B------:R-:W-:Y:S01]  /*2860*/  IMAD.HI.U32 R10, R4, R13, RZ ;  /* 0x0000000d040a7227 */ /* 0x000fe200078e00ff */
[----:B------:R-:W-:-:S03]  /*2870*/  ISETP.GT.U32.AND P5, PT, R0, R9, PT ;  /* 0x000000090000720c */ /* 0x000fc60003fa4070 */
[C---:B------:R-:W-:Y:S02]  /*2880*/  IMAD R11, R0.reuse, R12, R11 ;  /* 0x0000000c000b7224 */ /* 0x040fe400078e020b */
[----:B------:R-:W-:Y:S02]  /*2890*/  IMAD.MOV R10, RZ, RZ, -R10 ;  /* 0x000000ffff0a7224 */ /* 0x000fe400078e0a0a */
[----:B------:R-:W-:Y:S01]  /*28a0*/  @!P0 IMAD.IADD R7, R7, 0x1, -R0 ;  /* 0x0000000107078824 */ /* 0x000fe200078e0a00 */
[C---:B------:R-:W-:Y:S01]  /*28b0*/  ISETP.GT.U32.AND P0, PT, R0.reuse, R11, PT ;  /* 0x0000000b0000720c */ /* 0x040fe20003f04070 */
[----:B------:R-:W-:Y:S02]  /*28c0*/  IMAD R13, R0, R10, R13 ;  /* 0x0000000a000d7224 */ /* 0x000fe400078e020d */
[----:B------:R-:W-:-:S04]  /*28d0*/  IMAD.HI.U32 R8, R4, R15, RZ ;  /* 0x0000000f04087227 */ /* 0x000fc800078e00ff */
[----:B------:R-:W-:Y:S01]  /*28e0*/  @!P5 IMAD.IADD R9, R9, 0x1, -R0 ;  /* 0x000000010909d824 */ /* 0x000fe200078e0a00 */
[----:B------:R-:W-:Y:S01]  /*28f0*/  ISETP.GT.U32.AND P5, PT, R0, R13, PT ;  /* 0x0000000d0000720c */ /* 0x000fe20003fa4070 */
[----:B------:R-:W-:-:S04]  /*2900*/  IMAD.HI.U32 R10, R4, R19, RZ ;  /* 0x00000013040a7227 */ /* 0x000fc800078e00ff */
[----:B------:R-:W-:Y:S02]  /*2910*/  IMAD.MOV R8, RZ, RZ, -R8 ;  /* 0x000000ffff087224 */ /* 0x000fe400078e0a08 */
[----:B------:R-:W-:Y:S02]  /*2920*/  IMAD.MOV R10, RZ, RZ, -R10 ;  /* 0x000000ffff0a7224 */ /* 0x000fe400078e0a0a */
[----:B------:R-:W-:Y:S02]  /*2930*/  IMAD R15, R0, R8, R15 ;  /* 0x00000008000f7224 */ /* 0x000fe400078e020f */
[----:B------:R-:W-:-:S04]  /*2940*/  IMAD.HI.U32 R8, R4, R17, RZ ;  /* 0x0000001104087227 */ /* 0x000fc800078e00ff */
[----:B------:R-:W-:Y:S02]  /*2950*/  @!P0 IMAD.IADD R11, R11, 0x1, -R0 ;  /* 0x000000010b0b8824 */ /* 0x000fe400078e0a00 */
[C---:B------:R-:W-:Y:S02]  /*2960*/  IMAD R19, R0.reuse, R10, R19 ;  /* 0x0000000a00137224 */ /* 0x040fe400078e0213 */
[----:B------:R-:W-:Y:S01]  /*2970*/  IMAD.MOV.U32 R10, RZ, RZ, R7 ;  /* 0x000000ffff0a7224 */ /* 0x000fe200078e0007 */
[C---:B------:R-:W-:Y:S01]  /*2980*/  ISETP.GT.U32.AND P0, PT, R0.reuse, R11, PT ;  /* 0x0000000b0000720c */ /* 0x040fe20003f04070 */
[----:B------:R-:W-:Y:S02]  /*2990*/  IMAD.MOV R8, RZ, RZ, -R8 ;  /* 0x000000ffff087224 */ /* 0x000fe400078e0a08 */
[----:B------:R-:W-:Y:S01]  /*29a0*/  @!P6 IMAD.MOV R10, RZ, RZ, -R10 ;  /* 0x000000ffff0ae224 */ /* 0x000fe200078e0a0a */
[C---:B------:R-:W-:Y:S01]  /*29b0*/  ISETP.GT.U32.AND P6, PT, R0.reuse, R15, PT ;  /* 0x0000000f0000720c */ /* 0x040fe20003fc4070 */
[----:B------:R-:W-:Y:S01]  /*29c0*/  @!P5 IMAD.IADD R13, R13, 0x1, -R0 ;  /* 0x000000010d0dd824 */ /* 0x000fe200078e0a00 */
[C---:B------:R-:W-:Y:S01]  /*29d0*/  ISETP.GT.U32.AND P5, PT, R0.reuse, R19, PT ;  /* 0x000000130000720c */ /* 0x040fe20003fa4070 */
[----:B------:R-:W-:-:S02]  /*29e0*/  IMAD R17, R0, R8, R17 ;  /* 0x0000000800117224 */ /* 0x000fc400078e0211 */
[----:B------:R-:W-:-:S04]  /*29f0*/  IMAD.HI.U32 R8, R4, R21, RZ ;  /* 0x0000001504087227 */ /* 0x000fc800078e00ff */
[----:B------:R-:W-:-:S04]  /*2a00*/  IMAD.HI.U32 R7, R4, R23, RZ ;  /* 0x0000001704077227 */ /* 0x000fc800078e00ff */
[----:B------:R-:W-:Y:S02]  /*2a10*/  IMAD.MOV.U32 R148, RZ, RZ, R9 ;  /* 0x000000ffff947224 */ /* 0x000fe400078e0009 */
[----:B------:R-:W-:Y:S02]  /*2a20*/  IMAD.MOV R8, RZ, RZ, -R8 ;  /* 0x000000ffff087224 */ /* 0x000fe400078e0a08 */
[----:B------:R-:W-:Y:S01]  /*2a30*/  IMAD.MOV R9, RZ, RZ, -R7 ;  /* 0x000000ffff097224 */ /* 0x000fe200078e0a07 */
[----:B------:R-:W-:Y:S01]  /*2a40*/  @!P3 IADD3 R148, -R148, RZ, RZ ;  /* 0x000000ff9494b210 */ /* 0x000fe20007ffe1ff */
[C---:B------:R-:W-:Y:S01]  /*2a50*/  IMAD R7, R0.reuse, R8, R21 ;  /* 0x0000000800077224 */ /* 0x040fe200078e0215 */
[C---:B------:R-:W-:Y:S01]  /*2a60*/  ISETP.GT.U32.AND P3, PT, R0.reuse, R17, PT ;  /* 0x000000110000720c */ /* 0x040fe20003f64070 */
[--C-:B------:R-:W-:Y:S01]  /*2a70*/  @!P0 IMAD.IADD R11, R11, 0x1, -R0.reuse ;  /* 0x000000010b0b8824 */ /* 0x100fe200078e0a00 */
[----:B------:R-:W-:Y:S01]  /*2a80*/  IABS R8, R22 ;  /* 0x0000001600087213 */ /* 0x000fe20000000000 */
[--C-:B------:R-:W-:Y:S01]  /*2a90*/  @!P6 IMAD.IADD R15, R15, 0x1, -R0.reuse ;  /* 0x000000010f0fe824 */ /* 0x100fe200078e0a00 */
[----:B------:R-:W-:Y:S01]  /*2aa0*/  ISETP.GT.U32.AND P6, PT, R0, R13, PT ;  /* 0x0000000d0000720c */ /* 0x000fe20003fc4070 */
[----:B------:R-:W-:Y:S01]  /*2ab0*/  @!P5 IMAD.IADD R19, R19, 0x1, -R0 ;  /* 0x000000011313d824 */ /* 0x000fe200078e0a00 */
[----:B------:R-:W-:Y:S01]  /*2ac0*/  ISETP.GE.AND P0, PT, R14, RZ, PT ;  /* 0x000000ff0e00720c */ /* 0x000fe20003f06270 */
[----:B------:R-:W-:Y:S01]  /*2ad0*/  IMAD.MOV.U32 R12, RZ, RZ, R11 ;  /* 0x000000ffff0c7224 */ /* 0x000fe200078e000b */
[----:B------:R-:W-:Y:S01]  /*2ae0*/  IABS R21, R24 ;  /* 0x0000001800157213 */ /* 0x000fe20000000000 */
[----:B------:R-:W-:Y:S01]  /*2af0*/  IMAD.MOV.U32 R11, RZ, RZ, R8 ;  /* 0x000000ffff0b7224 */ /* 0x000fe200078e0008 */
[----:B------:R-:W-:Y:S01]  /*2b00*/  ISETP.GT.U32.AND P5, PT, R0, R19, PT ;  /* 0x000000130000720c */ /* 0x000fe20003fa4070 */
[----:B------:R-:W-:-:S02]  /*2b10*/  @!P4 IMAD.MOV R12, RZ, RZ, -R12 ;  /* 0x000000ffff0cc224 */ /* 0x000fc400078e0a0c */
[----:B------:R-:W-:-:S04]  /*2b20*/  IMAD.HI.U32 R8, R4, R11, RZ ;  /* 0x0000000b04087227 */ /* 0x000fc800078e00ff */
[----:B------:R-:W-:Y:S01]  /*2b30*/  @!P3 IMAD.IADD R17, R17, 0x1, -R0 ;  /* 0x000000011111b824 */ /* 0x000fe200078e0a00 */
[C---:B------:R-:W-:Y:S01]  /*2b40*/  ISETP.GT.U32.AND P3, PT, R0.reuse, R15, PT ;  /* 0x0000000f0000720c */ /* 0x040fe20003f64070 */
[----:B------:R-:W-:Y:S02]  /*2b50*/  IMAD.MOV R14, RZ, RZ, -R8 ;  /* 0x000000ffff0e7224 */ /* 0x000fe400078e0a08 */
[--C-:B------:R-:W-:Y:S01]  /*2b60*/  @!P6 IMAD.IADD R13, R13, 0x1, -R0.reuse ;  /* 0x000000010d0de824 */ /* 0x100fe200078e0a00 */
[C---:B------:R-:W-:Y:S01]  /*2b70*/  ISETP.GT.U32.AND P6, PT, R0.reuse, R7, PT ;  /* 0x000000070000720c */ /* 0x040fe20003fc4070 */
[C---:B------:R-:W-:Y:S01]  /*2b80*/  IMAD R11, R0.reuse, R14, R11 ;  /* 0x0000000e000b7224 */ /* 0x040fe200078e020b */
[C---:B------:R-:W-:Y:S01]  /*2b90*/  ISETP.GT.U32.AND P4, PT, R0.reuse, R17, PT ;  /* 0x000000110000720c */ /* 0x040fe20003f84070 */
[----:B------:R-:W-:Y:S02]  /*2ba0*/  @!P5 IMAD.IADD R19, R19, 0x1, -R0 ;  /* 0x000000011313d824 */ /* 0x000fe400078e0a00 */
[C---:B------:R-:W-:Y:S01]  /*2bb0*/  IMAD R9, R0.reuse, R9, R23 ;  /* 0x0000000900097224 */ /* 0x040fe200078e0217 */
[----:B------:R-:W-:Y:S01]  /*2bc0*/  ISETP.GT.U32.AND P5, PT, R0, R11, PT ;  /* 0x0000000b0000720c */ /* 0x000fe20003fa4070 */
[----:B------:R-:W-:Y:S01]  /*2bd0*/  IMAD.HI.U32 R8, R4, R21, RZ ;  /* 0x0000001504087227 */ /* 0x000fe200078e00ff */
[----:B------:R-:W-:-:S03]  /*2be0*/  IABS R23, R26 ;  /* 0x0000001a00177213 */ /* 0x000fc60000000000 */
[--C-:B------:R-:W-:Y:S01]  /*2bf0*/  @!P3 IMAD.IADD R15, R15, 0x1, -R0.reuse ;  /* 0x000000010f0fb824 */ /* 0x100fe200078e0a00 */
[----:B------:R-:W-:Y:S01]  /*2c00*/  ISETP.GT.U32.AND P3, PT, R0, R9, PT ;  /* 0x000000090000720c */ /* 0x000fe20003f64070 */
[--C-:B------:R-:W-:Y:S01]  /*2c10*/  @!P6 IMAD.IADD R7, R7, 0x1, -R0.reuse ;  /* 0x000000010707e824 */ /* 0x100fe200078e0a00 */
[----:B------:R-:W-:Y:S01]  /*2c20*/  ISETP.GE.AND P6, PT, R18, RZ, PT ;  /* 0x000000ff1200720c */ /* 0x000fe20003fc6270 */
[--C-:B------:R-:W-:Y:S01]  /*2c30*/  @!P4 IMAD.IADD R17, R17, 0x1, -R0.reuse ;  /* 0x000000011111c824 */ /* 0x100fe200078e0a00 */
[----:B------:R-:W-:Y:S01]  /*2c40*/  ISETP.GE.AND P4, PT, R16, RZ, PT ;  /* 0x000000ff1000720c */ /* 0x000fe20003f86270 */
[----:B------:R-:W-:Y:S01]  /*2c50*/  @!P2 IMAD.MOV R13, RZ, RZ, -R13 ;  /* 0x000000ffff0da224 */ /* 0x000fe200078e0a0d */
[----:B------:R-:W-:Y:S01]  /*2c60*/  ISETP.GT.U32.AND P2, PT, R0, R7, PT ;  /* 0x000000070000720c */ /* 0x000fe20003f44070 */
[----:B------:R-:W-:Y:S01]  /*2c70*/  @!P5 IMAD.IADD R11, R11, 0x1, -R0 ;  /* 0x000000010b0bd824 */ /* 0x000fe200078e0a00 */
[----:B------:R-:W-:Y:S01]  /*2c80*/  @!P1 IADD3 R15, -R15, RZ, RZ ;  /* 0x000000ff0f0f9210 */ /* 0x000fe20007ffe1ff */
[----:B------:R-:W-:Y:S01]  /*2c90*/  IMAD.HI.U32 R14, R4, R23, RZ ;  /* 0x00000017040e7227 */ /* 0x000fe200078e00ff */
[----:B------:R-:W-:-:S02]  /*2ca0*/  LOP3.LUT R16, R5, 0xd8, RZ, 0xfc, !PT ;  /* 0x000000d805107812 */ /* 0x000fc400078efcff */
[----:B------:R-:W-:Y:S01]  /*2cb0*/  ISETP.GT.U32.AND P1, PT, R0, R11, PT ;  /* 0x0000000b0000720c */ /* 0x000fe20003f24070 */
[----:B------:R-:W-:Y:S01]  /*2cc0*/  IMAD.MOV R8, RZ, RZ, -R8 ;  /* 0x000000ffff087224 */ /* 0x000fe200078e0a08 */
[----:B------:R-:W-:Y:S01]  /*2cd0*/  IABS R25, R16 ;  /* 0x0000001000197213 */ /* 0x000fe20000000000 */
[----:B------:R-:W-:Y:S01]  /*2ce0*/  IMAD.MOV R14, RZ, RZ, -R14 ;  /* 0x000000ffff0e7224 */ /* 0x000fe200078e0a0e */
[----:B------:R-:W-:Y:S01]  /*2cf0*/  LOP3.LUT R18, R5, 0xdc, RZ, 0xfc, !PT ;  /* 0x000000dc05127812 */ /* 0x000fe200078efcff */
[--C-:B------:R-:W-:Y:S01]  /*2d00*/  @!P3 IMAD.IADD R9, R9, 0x1, -R0.reuse ;  /* 0x000000010909b824 */ /* 0x100fe200078e0a00 */
[----:B------:R-:W-:Y:S01]  /*2d10*/  ISETP.GE.AND P3, PT, R20, RZ, PT ;  /* 0x000000ff1400720c */ /* 0x000fe20003f66270 */
[C---:B------:R-:W-:Y:S01]  /*2d20*/  IMAD R21, R0.reuse, R8, R21 ;  /* 0x0000000800157224 */ /* 0x040fe200078e0215 */
[----:B------:R-:W-:Y:S01]  /*2d30*/  IABS R27, R18 ;  /* 0x00000012001b7213 */ /* 0x000fe20000000000 */
[C---:B------:R-:W-:Y:S01]  /*2d40*/  IMAD R23, R0.reuse, R14, R23 ;  /* 0x0000000e00177224 */ /* 0x040fe200078e0217 */
[C---:B------:R-:W-:Y:S01]  /*2d50*/  ISETP.GT.U32.AND P5, PT, R0.reuse, R9, PT ;  /* 0x000000090000720c */ /* 0x040fe20003fa4070 */
[----:B------:R-:W-:Y:S01]  /*2d60*/  @!P0 IMAD.MOV R17, RZ, RZ, -R17 ;  /* 0x000000ffff118224 */ /* 0x000fe200078e0a11 */
[----:B------:R-:W-:Y:S01]  /*2d70*/  ISETP.GT.U32.AND P0, PT, R0, R21, PT ;  /* 0x000000150000720c */ /* 0x000fe20003f04070 */
[----:B------:R-:W-:Y:S01]  /*2d80*/  @!P4 IMAD.MOV R19, RZ, RZ, -R19 ;  /* 0x000000ffff13c224 */ /* 0x000fe200078e0a13 */
[----:B------:R-:W-:Y:S01]  /*2d90*/  ISETP.GE.AND P4, PT, R22, RZ, PT ;  /* 0x000000ff1600720c */ /* 0x000fe20003f86270 */
[----:B------:R-:W-:Y:S01]  /*2da0*/  @!P2 IMAD.IADD R7, R7, 0x1, -R0 ;  /* 0x000000010707a824 */ /* 0x000fe200078e0a00 */
[----:B------:R-:W-:Y:S01]  /*2db0*/  ISETP.GT.U32.AND P2, PT, R0, R23, PT ;  /* 0x000000170000720c */ /* 0x000fe20003f44070 */
[----:B------:R-:W-:Y:S01]  /*2dc0*/  IMAD.HI.U32 R8, R4, R25, RZ ;  /* 0x0000001904087227 */ /* 0x000fe200078e00ff */
[----:B------:R-:W-:-:S02]  /*2dd0*/  LOP3.LUT R20, R5, 0xe8, RZ, 0xfc, !PT ;  /* 0x000000e805147812 */ /* 0x000fc400078efcff */
[----:B------:R-:W-:Y:S01]  /*2de0*/  IABS R22, R34 ;  /* 0x0000002200167213 */ /* 0x000fe20000000000 */
[----:B------:R-:W-:Y:S01]  /*2df0*/  @!P1 IMAD.IADD R11, R11, 0x1, -R0 ;  /* 0x000000010b0b9824 */ /* 0x000fe200078e0a00 */
[----:B------:R-:W-:Y:S01]  /*2e00*/  ISETP.GE.AND P1, PT, R26, RZ, PT ;  /* 0x000000ff1a00720c */ /* 0x000fe20003f26270 */
[----:B------:R-:W-:Y:S01]  /*2e10*/  IMAD.MOV R8, RZ, RZ, -R8 ;  /* 0x000000ffff087224 */ /* 0x000fe200078e0a08 */
[----:B------:R-:W-:Y:S01]  /*2e20*/  IABS R29, R20 ;  /* 0x00000014001d7213 */ /* 0x000fe20000000000 */
[----:B------:R-:W-:Y:S01]  /*2e30*/  IMAD.MOV.U32 R136, RZ, RZ, R7 ;  /* 0x000000ffff887224 */ /* 0x000fe200078e0007 */
[C---:B------:R-:W-:Y:S01]  /*2e40*/  LOP3.LUT R26, R5.reuse, 0xec, RZ, 0xfc, !PT ;  /* 0x000000ec051a7812 */ /* 0x040fe200078efcff */
[----:B------:R-:W-:Y:S01]  /*2e50*/  IMAD R7, R0, R8, R25 ;  /* 0x0000000800077224 */ /* 0x000fe200078e0219 */
[C---:B------:R-:W-:Y:S01]  /*2e60*/  LOP3.LUT R8, R5.reuse, 0xe0, RZ, 0xfc, !PT ;  /* 0x000000e005087812 */ /* 0x040fe200078efcff */
[----:B------:R-:W-:Y:S01]  /*2e70*/  IMAD.MOV.U32 R132, RZ, RZ, R11 ;  /* 0x000000ffff847224 */ /* 0x000fe200078e000b */
[----:B------:R-:W-:Y:S01]  /*2e80*/  LOP3.LUT R11, R5, 0xe4, RZ, 0xfc, !PT ;  /* 0x000000e4050b7812 */ /* 0x000fe200078efcff */
[----:B------:R-:W-:Y:S01]  /*2e90*/  IMAD.HI.U32 R14, R4, R27, RZ ;  /* 0x0000001b040e7227 */ /* 0x000fe200078e00ff */
[----:B------:R-:W-:-:S02]  /*2ea0*/  IABS R25, R8 ;  /* 0x0000000800197213 */ /* 0x000fc40000000000 */
[----:B------:R-:W-:Y:S01]  /*2eb0*/  IABS R31, R26 ;  /* 0x0000001a001f7213 */ /* 0x000fe20000000000 */
[--C-:B------:R-:W-:Y:S01]  /*2ec0*/  @!P5 IMAD.IADD R9, R9, 0x1, -R0.reuse ;  /* 0x000000010909d824 */ /* 0x100fe200078e0a00 */
[----:B------:R-:W-:Y:S01]  /*2ed0*/  ISETP.GE.AND P5, PT, R24, RZ, PT ;  /* 0x000000ff1800720c */ /* 0x000fe20003fa6270 */
[----:B------:R-:W-:Y:S01]  /*2ee0*/  @!P0 IMAD.IADD R21, R21, 0x1, -R0 ;  /* 0x0000000115158824 */ /* 0x000fe200078e0a00 */
[----:B------:R-:W-:Y:S01]  /*2ef0*/  ISETP.GE.AND P0, PT, R16, RZ, PT ;  /* 0x000000ff1000720c */ /* 0x000fe20003f06270 */
[----:B------:R-:W-:Y:S01]  /*2f00*/  @!P4 IMAD.MOV R132, RZ, RZ, -R132 ;  /* 0x000000ffff84c224 */ /* 0x000fe200078e0a84 */
[C---:B------:R-:W-:Y:S01]  /*2f10*/  ISETP.GT.U32.AND P4, PT, R0.reuse, R7, PT ;  /* 0x000000070000720c */ /* 0x040fe20003f84070 */
[----:B------:R-:W-:Y:S01]  /*2f20*/  IMAD.MOV R16, RZ, RZ, -R14 ;  /* 0x000000ffff107224 */ /* 0x000fe200078e0a0e */
[----:B------:R-:W-:Y:S01]  /*2f30*/  LOP3.LUT R24, R5, 0xf8, RZ, 0xfc, !PT ;  /* 0x000000f805187812 */ /* 0x000fe200078efcff */
[----:B------:R-:W-:Y:S02]  /*2f40*/  IMAD.MOV.U32 R14, RZ, RZ, R9 ;  /* 0x000000ffff0e7224 */ /* 0x000fe400078e0009 */
[----:B------:R-:W-:Y:S01]  /*2f50*/  @!P2 IMAD.IADD R23, R23, 0x1, -R0 ;  /* 0x000000011717a824 */ /* 0x000fe200078e0a00 */
[C---:B------:R-:W-:Y:S01]  /*2f60*/  ISETP.GT.U32.AND P2, PT, R0.reuse, R21, PT ;  /* 0x000000150000720c */ /* 0x040fe20003f44070 */
[----:B------:R-:W-:Y:S01]  /*2f70*/  @!P3 IMAD.MOV R14, RZ, RZ, -R14 ;  /* 0x000000ffff0eb224 */ /* 0x000fe200078e0a0e */
[----:B------:R-:W-:Y:S01]  /*2f80*/  IABS R35, R24 ;  /* 0x0000001800237213 */ /* 0x000fe20000000000 */
[C---:B------:R-:W-:Y:S01]  /*2f90*/  IMAD R9, R0.reuse, R16, R27 ;  /* 0x0000001000097224 */ /* 0x040fe200078e021b */
[----:B------:R-:W-:Y:S01]  /*2fa0*/  ISETP.GT.U32.AND P3, PT, R0, R23, PT ;  /* 0x000000170000720c */ /* 0x000fe20003f64070 */
[----:B------:R-:W-:Y:S01]  /*2fb0*/  @!P6 IMAD.MOV R136, RZ, RZ, -R136 ;  /* 0x000000ffff88e224 */ /* 0x000fe200078e0a88 */
[----:B------:R-:W-:Y:S01]  /*2fc0*/  IABS R27, R11 ;  /* 0x0000000b001b7213 */ /* 0x000fe20000000000 */
[----:B------:R-:W-:Y:S01]  /*2fd0*/  @!P4 IMAD.IADD R7, R7, 0x1, -R0 ;  /* 0x000000010707c824 */ /* 0x000fe200078e0a00 */
[----:B------:R-:W-:Y:S01]  /*2fe0*/  ISETP.GE.AND P6, PT, R18, RZ, PT ;  /* 0x000000ff1200720c */ /* 0x000fe20003fc6270 */
[----:B------:R-:W-:-:S03]  /*2ff0*/  IMAD.HI.U32 R16, R4, R29, RZ ;  /* 0x0000001d04107227 */ /* 0x000fc600078e00ff */
[----:B------:R-:W-:Y:S01]  /*3000*/  ISETP.GT.U32.AND P4, PT, R0, R7, PT ;  /* 0x000000070000720c */ /* 0x000fe20003f84070 */
[----:B------:R-:W-:Y:S01]  /*3010*/  @!P2 IMAD.IADD R21, R21, 0x1, -R0 ;  /* 0x000000011515a824 */ /* 0x000fe200078e0a00 */
[----:B------:R-:W-:Y:S01]  /*3020*/  ISETP.GE.AND P2, PT, R8, RZ, PT ;  /* 0x000000ff0800720c */ /* 0x000fe20003f46270 */
[----:B------:R-:W-:-:S04]  /*3030*/  IMAD.HI.U32 R8, R4, R25, RZ ;  /* 0x0000001904087227 */ /* 0x000fc800078e00ff */
[----:B------:R-:W-:Y:S01]  /*3040*/  @!P3 IMAD.IADD R23, R23, 0x1, -R0 ;  /* 0x000000011717b824 */ /* 0x000fe200078e0a00 */
[----:B------:R-:W-:Y:S01]  /*3050*/  ISETP.GE.AND P3, PT, R11, RZ, PT ;  /* 0x000000ff0b00720c */ /* 0x000fe20003f66270 */
[----:B------:R-:W-:-:S04]  /*3060*/  IMAD.HI.U32 R11, R4, R27, RZ ;  /* 0x0000001b040b7227 */ /* 0x000fc800078e00ff */
[----:B------:R-:W-:Y:S01]  /*3070*/  @!P5 IMAD.MOV R21, RZ, RZ, -R21 ;  /* 0x000000ffff15d224 */ /* 0x000fe200078e0a15 */
[C---:B------:R-:W-:Y:S01]  /*3080*/  ISETP.GT.U32.AND P5, PT, R0.reuse, R9, PT ;  /* 0x000000090000720c */ /* 0x040fe20003fa4070 */
[----:B------:R-:W-:Y:S01]  /*3090*/  IMAD.MOV R8, RZ, RZ, -R8 ;  /* 0x000000ffff087224 */ /* 0x000fe200078e0a08 */
[----:B------:R-:W-:Y:S01]  /*30a0*/  IADD3 R18, -R11, RZ, RZ ;  /* 0x000000ff0b127210 */ /* 0x000fe20007ffe1ff */
[----:B------:R-:W-:Y:S02]  /*30b0*/  @!P4 IMAD.IADD R7, R7, 0x1, -R0 ;  /* 0x000000010707c824 */ /* 0x000fe400078e0a00 */
[C---:B------:R-:W-:Y:S02]  /*30c0*/  IMAD R11, R0.reuse, R8, R25 ;  /* 0x00000008000b7224 */ /* 0x040fe400078e0219 */
[C---:B------:R-:W-:Y:S01]  /*30d0*/  IMAD R25, R0.reuse, R18, R27 ;  /* 0x0000001200197224 */ /* 0x040fe200078e021b */
[----:B------:R-:W-:Y:S01]  /*30e0*/  IABS R18, R37 ;  /* 0x0000002500127213 */ /* 0x000fe20000000000 */
[----:B------:R-:W-:Y:S01]  /*30f0*/  IMAD.MOV R16, RZ, RZ, -R16 ;  /* 0x000000ffff107224 */ /* 0x000fe200078e0a10 */
[----:B------:R-:W-:Y:S01]  /*3100*/  ISETP.GT.U32.AND P4, PT, R0, R11, PT ;  /* 0x0000000b0000720c */ /* 0x000fe20003f84070 */
[----:B------:R-:W-:-:S04]  /*3110*/  IMAD.HI.U32 R8, R4, R31, RZ ;  /* 0x0000001f04087227 */ /* 0x000fc800078e00ff */
[----:B------:R-:W-:Y:S02]  /*3120*/  @!P5 IMAD.IADD R9, R9, 0x1, -R0 ;  /* 0x000000010909d824 */ /* 0x000fe400078e0a00 */
[C---:B------:R-:W-:Y:S01]  /*3130*/  IMAD R27, R0.reuse, R16, R29 ;  /* 0x00000010001b7224 */ /* 0x040fe200078e021d */
[----:B------:R-:W-:Y:S01]  /*3140*/  IABS R16, R28 ;  /* 0x0000001c00107213 */ /* 0x000fe20000000000 */
[----:B------:R-:W-:Y:S01]  /*3150*/  IMAD.MOV R8, RZ, RZ, -R8 ;  /* 0x000000ffff087224 */ /* 0x000fe200078e0a08 */
[----:B------:R-:W-:Y:S01]  /*3160*/  ISETP.GT.U32.AND P5, PT, R0, R9, PT ;  /* 0x000000090000720c */ /* 0x000fe20003fa4070 */
[----:B------:R-:W-:Y:S01]  /*3170*/  @!P1 IMAD.MOV R23, RZ, RZ, -R23 ;  /* 0x000000ffff179224 */ /* 0x000fe200078e0a17 */
[----:B------:R-:W-:Y:S01]  /*3180*/  ISETP.GE.AND P1, PT, R20, RZ, PT ;  /* 0x000000ff1400720c */ /* 0x000fe20003f26270 */
[----:B------:R-:W-:Y:S01]  /*3190*/  @!P4 IMAD.IADD R11, R11, 0x1, -R0 ;  /* 0x000000010b0bc824 */ /* 0x000fe200078e0a00 */
[----:B------:R-:W-:Y:S01]  /*31a0*/  IABS R20, R36 ;  /* 0x0000002400147213 */ /* 0x000fe20000000000 */
[----:B------:R-:W-:-:S02]  /*31b0*/  IMAD R29, R0, R8, R31 ;  /* 0x00000008001d7224 */ /* 0x000fc400078e021f */
[----:B------:R-:W-:Y:S01]  /*31c0*/  IMAD.MOV.U32 R31, RZ, RZ, R16 ;  /* 0x000000ffff1f7224 */ /* 0x000fe200078e0010 */
[----:B------:R-:W-:Y:S01]  /*31d0*/  ISETP.GT.U32.AND P4, PT, R0, R11, PT ;  /* 0x0000000b0000720c */ /* 0x000fe20003f84070 */
[----:B------:R-:W-:-:S04]  /*31e0*/  IMAD.HI.U32 R8, R4, R33, RZ ;  /* 0x0000002104087227 */ /* 0x000fc800078e00ff */
[----:B------:R-:W-:Y:S01]  /*31f0*/  @!P5 IMAD.IADD R9, R9, 0x1, -R0 ;  /* 0x000000010909d824 */ /* 0x000fe200078e0a00 */
[----:B------:R-:W-:Y:S01]  /*3200*/  ISETP.GT.U32.AND P5, PT, R0, R25, PT ;  /* 0x000000190000720c */ /* 0x000fe20003fa4070 */
[----:B------:R-:W-:-:S04]  /*3210*/  IMAD.HI.U32 R5, R4, R31, RZ ;  /* 0x0000001f04057227 */ /* 0x000fc800078e00ff */
[----:B------:R-:W-:Y:S02]  /*3220*/  IMAD.MOV R5, RZ, RZ, -R5 ;  /* 0x000000ffff057224 */ /* 0x000fe400078e0a05 */
[----:B------:R-:W-:Y:S01]  /*3230*/  @!P4 IMAD.IADD R11, R11, 0x1, -R0 ;  /* 0x000000010b0bc824 */ /* 0x000fe200078e0a00 */
[C---:B------:R-:W-:Y:S01]  /*3240*/  ISETP.GT.U32.AND P4, PT, R0.reuse, R27, PT ;  /* 0x0000001b0000720c */ /* 0x040fe20003f84070 */
[----:B------:R-:W-:Y:S02]  /*3250*/  IMAD.MOV R8, RZ, RZ, -R8 ;  /* 0x000000ffff087224 */ /* 0x000fe400078e0a08 */
[C---:B------:R-:W-:Y:S01]  /*3260*/  IMAD R31, R0.reuse, R5, R31 ;  /* 0x00000005001f7224 */ /* 0x040fe200078e021f */
[----:B------:R-:W-:Y:S01]  /*3270*/  IABS R5, R38 ;  /* 0x0000002600057213 */ /* 0x000fe20000000000 */
[----:B------:R-:W-:Y:S01]  /*3280*/  @!P5 IMAD.IADD R25, R25, 0x1, -R0 ;  /* 0x000000011919d824 */ /* 0x000fe200078e0a00 */
[C---:B------:R-:W-:Y:S01]  /*3290*/  ISETP.GT.U32.AND P5, PT, R0.reuse, R29, PT ;  /* 0x0000001d0000720c */ /* 0x040fe20003fa4070 */
[----:B------:R-:W-:-:S02]  /*32a0*/  IMAD R33, R0, R8, R33 ;  /* 0x0000000800217224 */ /* 0x000fc400078e0221 */
[----:B------:R-:W-:-:S04]  /*32b0*/  IMAD.HI.U32 R4, R4, R35, RZ ;  /* 0x0000002304047227 */ /* 0x000fc800078e00ff */
[----:B------:R-:W-:Y:S01]  /*32c0*/  @!P4 IMAD.IADD R27, R27, 0x1, -R0 ;  /* 0x000000011b1bc824 */ /* 0x000fe200078e0a00 */
[C---:B------:R-:W-:Y:S01]  /*32d0*/  ISETP.GT.U32.AND P4, PT, R0.reuse, R31, PT ;  /* 0x0000001f0000720c */ /* 0x040fe20003f84070 */
[----:B------:R-:W-:Y:S02]  /*32e0*/  IMAD.MOV R4, RZ, RZ, -R4 ;  /* 0x000000ffff047224 */ /* 0x000fe400078e0a04 */
[----:B------:R-:W-:Y:S02]  /*32f0*/  IMAD.MOV.U32 R16, RZ, RZ, R7 ;  /* 0x000000ffff107224 */ /* 0x000fe400078e0007 */
[----:B------:R-:W-:Y:S01]  /*3300*/  @!P5 IMAD.IADD R29, R29, 0x1, -R0 ;  /* 0x000000011d1dd824 */ /* 0x000fe200078e0a00 */
[C---:B------:R-:W-:Y:S01]  /*3310*/  ISETP.GT.U32.AND P5, PT, R0.reuse, R33, PT ;  /* 0x000000210000720c */ /* 0x040fe20003fa4070 */
[----:B------:R-:W-:Y:S02]  /*3320*/  IMAD R35, R0, R4, R35 ;  /* 0x0000000400237224 */ /* 0x000fe400078e0223 */
[----:B------:R-:W-:-:S04]  /*3330*/  IMAD.HI.U32 R4, R3, R5, RZ ;  /* 0x0000000503047227 */ /* 0x000fc800078e00ff */
[----:B------:R-:W-:Y:S01]  /*3340*/  @!P4 IMAD.IADD R31, R31, 0x1, -R0 ;  /* 0x000000011f1fc824 */ /* 0x000fe200078e0a00 */
[C---:B------:R-:W-:Y:S01]  /*3350*/  ISETP.GT.U32.AND P4, PT, R0.reuse, R25, PT ;  /* 0x000000190000720c */ /* 0x040fe20003f84070 */
[----:B------:R-:W-:Y:S01]  /*3360*/  @!P0 IMAD.MOV R16, RZ, RZ, -R16 ;  /* 0x000000ffff108224 */ /* 0x000fe200078e0a10 */
[----:B------:R-:W-:Y:S01]  /*3370*/  ISETP.GT.U32.AND P0, PT, R0, R27, PT ;  /* 0x0000001b0000720c */ /* 0x000fe20003f04070 */
[----:B------:R-:W-:Y:S02]  /*3380*/  IMAD.MOV R8, RZ, RZ, -R4 ;  /* 0x000000ffff087224 */ /* 0x000fe400078e0a04 */
[----:B------:R-:W-:-:S04]  /*3390*/  IMAD.HI.U32 R4, R3, R18, RZ ;  /* 0x0000001203047227 */ /* 0x000fc800078e00ff */
[----:B------:R-:W-:Y:S01]  /*33a0*/  @!P5 IMAD.IADD R33, R33, 0x1, -R0 ;  /* 0x000000012121d824 */ /* 0x000fe200078e0a00 */
[----:B------:R-:W-:Y:S01]  /*33b0*/  ISETP.GT.U32.AND P5, PT, R0, R29, PT ;  /* 0x0000001d0000720c */ /* 0x000fe20003fa4070 */
[----:B------:R-:W-:Y:S02]  /*33c0*/  IMAD R5, R2, R8, R5 ;  /* 0x0000000802057224 */ /* 0x000fe400078e0205 */
[----:B------:R-:W-:-:S04]  /*33d0*/  IMAD.HI.U32 R6, R3, R20, RZ ;  /* 0x0000001403067227 */ /* 0x000fc800078e00ff */
[----:B------:R-:W-:Y:S01]  /*33e0*/  IMAD.HI.U32 R8, R3, R22, RZ ;  /* 0x0000001603087227 */ /* 0x000fe200078e00ff */
[----:B------:R-:W-:-:S03]  /*33f0*/  IADD3 R3, -R4, RZ, RZ ;  /* 0x000000ff04037210 */ /* 0x000fc60007ffe1ff */
[----:B------:R-:W-:Y:S02]  /*3400*/  IMAD.MOV.U32 R124, RZ, RZ, R9 ;  /* 0x000000ffff7c7224 */ /* 0x000fe400078e0009 */
[----:B------:R-:W-:Y:S02]  /*3410*/  IMAD R3, R2, R3, R18 ;  /* 0x0000000302037224 */ /* 0x000fe400078e0212 */
[----:B------:R-:W-:Y:S01]  /*3420*/  @!P6 IMAD.MOV R124, RZ, RZ, -R124 ;  /* 0x000000ffff7ce224 */ /* 0x000fe200078e0a7c */
[C---:B------:R-:W-:Y:S01]  /*3430*/  ISETP.GT.U32.AND P6, PT, R0.reuse, R33, PT ;  /* 0x000000210000720c */ /* 0x040fe20003fc4070 */
[--C-:B------:R-:W-:Y:S01]  /*3440*/  @!P4 IMAD.IADD R25, R25, 0x1, -R0.reuse ;  /* 0x000000011919c824 */ /* 0x100fe200078e0a00 */
[----:B------:R-:W-:Y:S01]  /*3450*/  ISETP.GT.U32.AND P4, PT, R0, R35, PT ;  /* 0x000000230000720c */ /* 0x000fe20003f84070 */
[--C-:B------:R-:W-:Y:S01]  /*3460*/  @!P0 IMAD.IADD R27, R27, 0x1, -R0.reuse ;  /* 0x000000011b1b8824 */ /* 0x100fe200078e0a00 */
[C---:B------:R-:W-:Y:S01]  /*3470*/  ISETP.GT.U32.AND P0, PT, R2.reuse, R5, PT ;  /* 0x000000050200720c */ /* 0x040fe20003f04070 */
[----:B------:R-:W-:Y:S01]  /*3480*/  @!P5 IMAD.IADD R29, R29, 0x1, -R0 ;  /* 0x000000011d1dd824 */ /* 0x000fe200078e0a00 */
[C---:B------:R-:W-:Y:S01]  /*3490*/  ISETP.GT.U32.AND P5, PT, R2.reuse, R3, PT ;  /* 0x000000030200720c */ /* 0x040fe20003fa4070 */
[----:B------:R-:W-:Y:S01]  /*34a0*/  IMAD.MOV R9, RZ, RZ, -R8 ;  /* 0x000000ffff097224 */ /* 0x000fe200078e0a08 */
[----:B------:R-:W-:Y:S01]  /*34b0*/  IADD3 R8, R59, -0x1e, RZ ;  /* 0xffffffe23b087810 */ /* 0x000fe20007ffe0ff */
[----:B------:R-:W-:Y:S01]  /*34c0*/  IMAD.MOV.U32 R4, RZ, RZ, R11 ;  /* 0x000000ffff047224 */ /* 0x000fe200078e000b */
[----:B------:R-:W-:Y:S01]  /*34d0*/  LOP3.LUT R11, RZ, c[0x0][0x17c], RZ, 0x33, !PT ;  /* 0x00005f00ff0b7a12 */ /* 0x000fe200078e33ff */
[----:B------:R-:W-:-:S02]  /*34e0*/  IMAD R9, R2, R9, R22 ;  /* 0x0000000902097224 */ /* 0x000fc400078e0216 */
[----:B------:R-:W-:Y:S01]  /*34f0*/  @!P2 IMAD.MOV R4, RZ, RZ, -R4 ;  /* 0x000000ffff04a224 */ /* 0x000fe200078e0a04 */
[----:B------:R-:W-:Y:S01]  /*3500*/  ISETP.GT.U32.AND P2, PT, R0, R31, PT ;  /* 0x0000001f0000720c */ /* 0x000fe20003f44070 */
[--C-:B------:R-:W-:Y:S01]  /*3510*/  @!P6 IMAD.IADD R33, R33, 0x1, -R0.reuse ;  /* 0x000000012121e824 */ /* 0x100fe200078e0a00 */
[----:B------:R-:W-:Y:S01]  /*3520*/  ISETP.GT.U32.AND P6, PT, R2, R9, PT ;  /* 0x000000090200720c */ /* 0x000fe20003fc4070 */
[----:B------:R-:W-:Y:S01]  /*3530*/  @!P4 IMAD.IADD R35, R35, 0x1, -R0 ;  /* 0x000000012323c824 */ /* 0x000fe200078e0a00 */
[----:B------:R-:W-:Y:S01]  /*3540*/  ISETP.GE.AND P4, PT, R26, RZ, PT ;  /* 0x000000ff1a00720c */ /* 0x000fe20003f86270 */
[----:B------:R-:W-:Y:S02]  /*3550*/  @!P0 IMAD.IADD R5, R5, 0x1, -R2 ;  /* 0x0000000105058824 */ /* 0x000fe400078e0a02 */
[----:B------:R-:W-:Y:S01]  /*3560*/  IMAD.MOV R7, RZ, RZ, -R6 ;  /* 0x000000ffff077224 */ /* 0x000fe200078e0a06 */
[----:B------:R-:W-:Y:S01]  /*3570*/  IADD3 R6, R59, -0x14, RZ ;  /* 0xffffffec3b067810 */ /* 0x000fe20007ffe0ff */
[----:B------:R-:W-:Y:S01]  /*3580*/  @!P3 IMAD.MOV R25, RZ, RZ, -R25 ;  /* 0x000000ffff19b224 */ /* 0x000fe200078e0a19 */
[----:B------:R-:W-:Y:S01]  /*3590*/  ISETP.GT.U32.AND P3, PT, R0, R35, PT ;  /* 0x000000230000720c */ /* 0x000fe20003f64070 */
[----:B------:R-:W-:Y:S01]  /*35a0*/  @!P5 IMAD.IADD R3, R3, 0x1, -R2 ;  /* 0x000000010303d824 */ /* 0x000fe200078e0a02 */
[C---:B------:R-:W-:Y:S01]  /*35b0*/  ISETP.GT.U32.AND P5, PT, R2.reuse, R5, PT ;  /* 0x000000050200720c */ /* 0x040fe20003fa4070 */
[----:B------:R-:W-:Y:S01]  /*35c0*/  IMAD R7, R2, R7, R20 ;  /* 0x0000000702077224 */ /* 0x000fe200078e0214 */
[----:B------:R-:W-:Y:S01]  /*35d0*/  ISETP.GE.U32.AND P0, PT, R6, 0x7fffffcd, PT ;  /* 0x7fffffcd0600780c */ /* 0x000fe20003f06070 */
[----:B------:R-:W-:Y:S01]  /*35e0*/  @!P2 IMAD.IADD R31, R31, 0x1, -R0 ;  /* 0x000000011f1fa824 */ /* 0x000fe200078e0a00 */
[----:B------:R-:W-:Y:S01]  /*35f0*/  IADD3 R6, R59, -0x12, RZ ;  /* 0xffffffee3b067810 */ /* 0x000fe20007ffe0ff */
[----:B------:R-:W-:Y:S01]  /*3600*/  @!P6 IMAD.IADD R9, R9, 0x1, -R2 ;  /* 0x000000010909e824 */ /* 0x000fe200078e0a02 */
[----:B------:R-:W-:Y:S01]  /*3610*/  ISETP.GT.U32.AND P2, PT, R2, R7, PT ;  /* 0x000000070200720c */ /* 0x000fe20003f44070 */
[----:B------:R-:W-:Y:S01]  /*3620*/  @!P4 IMAD.MOV R29, RZ, RZ, -R29 ;  /* 0x000000ffff1dc224 */ /* 0x000fe200078e0a1d */
[----:B------:R-:W-:Y:S01]  /*3630*/  ISETP.GE.AND P6, PT, R28, RZ, PT ;  /* 0x000000ff1c00720c */ /* 0x000fe20003fc6270 */
[----:B------:R-:W-:Y:S01]  /*3640*/  @!P1 IMAD.MOV R27, RZ, RZ, -R27 ;  /* 0x000000ffff1b9224 */ /* 0x000fe200078e0a1b */
[----:B------:R-:W-:Y:S01]  /*3650*/  ISETP.GT.U32.AND P4, PT, R2, R9, PT ;  /* 0x000000090200720c */ /* 0x000fe20003f84070 */
[----:B------:R-:W-:Y:S01]  /*3660*/  @!P3 IMAD.IADD R35, R35, 0x1, -R0 ;  /* 0x000000012323b824 */ /* 0x000fe200078e0a00 */
[----:B------:R-:W-:Y:S01]  /*3670*/  ISETP.GE.AND P3, PT, R30, RZ, PT ;  /* 0x000000ff1e00720c */ /* 0x000fe20003f66270 */
[----:B------:R-:W-:Y:S01]  /*3680*/  @!P5 IMAD.IADD R5, R5, 0x1, -R2 ;  /* 0x000000010505d824 */ /* 0x000fe200078e0a02 */
[----:B------:R-:W-:-:S02]  /*3690*/  ISETP.GE.AND P5, PT, R24, RZ, PT ;  /* 0x000000ff1800720c */ /* 0x000fc40003fa6270 */
[C---:B------:R-:W-:Y:S02]  /*36a0*/  IADD3 R0, R59.reuse, -0x13, RZ ;  /* 0xffffffed3b007810 */ /* 0x040fe40007ffe0ff */
[----:B------:R-:W-:Y:S02]  /*36b0*/  IADD3 R20, R59, -0x2, RZ ;  /* 0xfffffffe3b147810 */ /* 0x000fe40007ffe0ff */
[----:B------:R-:W-:Y:S01]  /*36c0*/  @!P2 IADD3 R7, R7, -R2, RZ ;  /* 0x800000020707a210 */ /* 0x000fe20007ffe0ff */
[----:B------:R-:W-:Y:S01]  /*36d0*/  @!P6 IMAD.MOV R31, RZ, RZ, -R31 ;  /* 0x000000ffff1fe224 */ /* 0x000fe200078e0a1f */
[C---:B------:R-:W-:Y:S01]  /*36e0*/  ISETP.GT.U32.AND P2, PT, R2.reuse, R3, PT ;  /* 0x000000030200720c */ /* 0x040fe20003f44070 */
[----:B------:R-:W-:Y:S01]  /*36f0*/  @!P4 IMAD.IADD R9, R9, 0x1, -R2 ;  /* 0x000000010909c824 */ /* 0x000fe200078e0a02 */
[----:B------:R-:W-:Y:S01]  /*3700*/  ISETP.GT.U32.AND P1, PT, R2, R7, PT ;  /* 0x000000070200720c */ /* 0x000fe20003f24070 */
[----:B------:R-:W-:Y:S01]  /*3710*/  @!P3 IMAD.MOV R33, RZ, RZ, -R33 ;  /* 0x000000ffff21b224 */ /* 0x000fe200078e0a21 */
[----:B------:R-:W-:Y:S01]  /*3720*/  ISETP.NE.AND P4, PT, RZ, c[0x0][0x17c], PT ;  /* 0x00005f00ff007a0c */ /* 0x000fe20003f85270 */
[----:B------:R-:W-:Y:S01]  /*3730*/  @!P5 IMAD.MOV R35, RZ, RZ, -R35 ;  /* 0x000000ffff23d224 */ /* 0x000fe200078e0a23 */
[----:B------:R-:W-:-:S02]  /*3740*/  ISETP.GE.AND P3, PT, R38, RZ, PT ;  /* 0x000000ff2600720c */ /* 0x000fc40003f66270 */
[----:B------:R-:W-:Y:S02]  /*3750*/  ISETP.GE.AND P5, PT, R37, RZ, PT ;  /* 0x000000ff2500720c */ /* 0x000fe40003fa6270 */
[C---:B------:R-:W-:Y:S02]  /*3760*/  SEL R233, R11.reuse, R233, !P4 ;  /* 0x000000e90be97207 */ /* 0x040fe40006000000 */
[----:B------:R-:W-:Y:S01]  /*3770*/  SEL R232, R11, R232, !P4 ;  /* 0x000000e80be87207 */ /* 0x000fe20006000000 */
[--C-:B------:R-:W-:Y:S01]  /*3780*/  @!P2 IMAD.IADD R3, R3, 0x1, -R2.reuse ;  /* 0x000000010303a824 */ /* 0x100fe200078e0a02 */
[----:B------:R-:W-:Y:S01]  /*3790*/  SEL R229, R11, R229, !P4 ;  /* 0x000000e50be57207 */ /* 0x000fe20006000000 */
[----:B------:R-:W-:Y:S01]  /*37a0*/  @!P1 IMAD.IADD R7, R7, 0x1, -R2 ;  /* 0x0000000107079824 */ /* 0x000fe200078e0a02 */
[----:B------:R-:W-:Y:S01]  /*37b0*/  SEL R228, R11, R228, !P4 ;  /* 0x000000e40be47207 */ /* 0x000fe20006000000 */
[----:B------:R-:W-:Y:S01]  /*37c0*/  IMAD R233, R233, c[0x0][0x190], RZ ;  /* 0x00006400e9e97a24 */ /* 0x000fe200078e02ff */
[C---:B------:R-:W-:Y:S01]  /*37d0*/  SEL R225, R11.reuse, R225, !P4 ;  /* 0x000000e10be17207 */ /* 0x040fe20006000000 */
[----:B------:R-:W-:Y:S01]  /*37e0*/  @!P3 IMAD.MOV R5, RZ, RZ, -R5 ;  /* 0x000000ffff05b224 */ /* 0x000fe200078e0a05 */
[C---:B------:R-:W-:Y:S01]  /*37f0*/  SEL R224, R11.reuse, R224, !P4 ;  /* 0x000000e00be07207 */ /* 0x040fe20006000000 */
[----:B------:R-:W-:Y:S01]  /*3800*/  @!P5 IMAD.MOV R3, RZ, RZ, -R3 ;  /* 0x000000ffff03d224 */ /* 0x000fe200078e0a03 */
[----:B------:R-:W-:Y:S01]  /*3810*/  SEL R221, R11, R221, !P4 ;  /* 0x000000dd0bdd7207 */ /* 0x000fe20006000000 */
[----:B------:R-:W-:Y:S01]  /*3820*/  IMAD R229, R229, c[0x0][0x190], RZ ;  /* 0x00006400e5e57a24 */ /* 0x000fe200078e02ff */
[C---:B------:R-:W-:Y:S01]  /*3830*/  SEL R220, R11.reuse, R220, !P4 ;  /* 0x000000dc0bdc7207 */ /* 0x040fe20006000000 */
[----:B------:R-:W-:Y:S01]  /*3840*/  IMAD R232, R232, c[0x0][0x190], RZ ;  /* 0x00006400e8e87a24 */ /* 0x000fe200078e02ff */
        /* <DEDUP_REMOVED lines=88> */
[C---:B------:R-:W-:Y:S01]  /*3dd0*/  SEL R129, R11.reuse, R21, !P4 ;  /* 0x000000150b817207 */ /* 0x040fe20006000000 */
[----:B------:R-:W-:Y:S01]  /*3de0*/  IMAD.SHL.U32 R21, R32, 0x4, RZ ;  /* 0x0000000420157824 */ /* 0x000fe200078e00ff */
        /* <DEDUP_REMOVED lines=22> */
[----:B------:R-:W-:Y:S01]  /*3f50*/  ISETP.GE.AND P4, PT, R36, RZ, PT ;  /* 0x000000ff2400720c */ /* 0x000fe20003f86270 */
[----:B------:R-:W-:Y:S01]  /*3f60*/  IMAD R120, R120, c[0x0][0x190], RZ ;  /* 0x0000640078787a24 */ /* 0x000fe200078e02ff */
[----:B------:R-:W-:Y:S01]  /*3f70*/  ISETP.GE.AND P6, PT, R34, RZ, PT ;  /* 0x000000ff2200720c */ /* 0x000fe20003fc6270 */
[----:B------:R-:W-:Y:S01]  /*3f80*/  IMAD R113, R113, c[0x0][0x190], RZ ;  /* 0x0000640071717a24 */ /* 0x000fe200078e02ff */
[----:B------:R-:W-:Y:S01]  /*3f90*/  IADD3 R2, R59, -0x11, RZ ;  /* 0xffffffef3b027810 */ /* 0x000fe20007ffe0ff */
[----:B------:R-:W-:Y:S01]  /*3fa0*/  IMAD R116, R116, c[0x0][0x190], RZ ;  /* 0x0000640074747a24 */ /* 0x000fe200078e02ff */
[----:B------:R-:W-:Y:S01]  /*3fb0*/  ISETP.GE.U32.AND P2, PT, R0, 0x7fffffce, PT ;  /* 0x7fffffce0000780c */ /* 0x000fe20003f46070 */
[----:B------:R-:W-:Y:S01]  /*3fc0*/  IMAD R111, R111, c[0x0][0x190], RZ ;  /* 0x000064006f6f7a24 */ /* 0x000fe200078e02ff */
[C---:B------:R-:W-:Y:S01]  /*3fd0*/  IADD3 R0, R59.reuse, -0x18, RZ ;  /* 0xffffffe83b007810 */ /* 0x040fe20007ffe0ff */
[----:B------:R-:W-:Y:S01]  /*3fe0*/  IMAD R112, R112, c[0x0][0x190], RZ ;  /* 0x0000640070707a24 */ /* 0x000fe200078e02ff */
[----:B------:R-:W-:Y:S01]  /*3ff0*/  ISETP.GE.U32.AND P3, PT, R2, 0x7fffffd0, PT ;  /* 0x7fffffd00200780c */ /* 0x000fe20003f66070 */
[----:B------:R-:W-:Y:S01]  /*4000*/  IMAD R108, R108, c[0x0][0x190], RZ ;  /* 0x000064006c6c7a24 */ /* 0x000fe200078e02ff */
[----:B------:R-:W-:Y:S01]  /*4010*/  IADD3 R2, R59, -0x17, RZ ;  /* 0xffffffe93b027810 */ /* 0x000fe20007ffe0ff */
[----:B------:R-:W-:Y:S01]  /*4020*/  @!P4 IMAD.MOV R7, RZ, RZ, -R7 ;  /* 0x000000ffff07c224 */ /* 0x000fe200078e0a07 */
[----:B------:R-:W-:Y:S01]  /*4030*/  ISETP.GE.U32.AND P5, PT, R0, 0x7fffffc9, PT ;  /* 0x7fffffc90000780c */ /* 0x000fe20003fa6070 */
[----:B------:R-:W-:Y:S01]  /*4040*/  @!P6 IMAD.MOV R9, RZ, RZ, -R9 ;  /* 0x000000ffff09e224 */ /* 0x000fe200078e0a09 */
[----:B------:R-:W-:-:S02]  /*4050*/  ISETP.NE.AND P4, PT, RZ, c[0x0][0x178], PT ;  /* 0x00005e00ff007a0c */ /* 0x000fc40003f85270 */
[----:B------:R-:W-:Y:S02]  /*4060*/  LOP3.LUT R0, RZ, c[0x0][0x178], RZ, 0x33, !PT ;  /* 0x00005e00ff007a12 */ /* 0x000fe400078e33ff */
[----:B------:R-:W-:Y:S02]  /*4070*/  ISETP.GE.U32.AND P6, PT, R2, 0x7fffffca, PT ;  /* 0x7fffffca0200780c */ /* 0x000fe40003fc6070 */
[----:B------:R-:W-:Y:S02]  /*4080*/  IADD3 R2, R59, -0x15, RZ ;  /* 0xffffffeb3b027810 */ /* 0x000fe40007ffe0ff */
[C---:B------:R-:W-:Y:S02]  /*4090*/  SEL R16, R0.reuse, R5, !P4 ;  /* 0x0000000500107207 */ /* 0x040fe40006000000 */
[C---:B------:R-:W-:Y:S02]  /*40a0*/  SEL R17, R0.reuse, R3, !P4 ;  /* 0x0000000300117207 */ /* 0x040fe40006000000 */
[----:B------:R-:W-:-:S02]  /*40b0*/  SEL R18, R0, R7, !P4 ;  /* 0x0000000700127207 */ /* 0x000fc40006000000 */
[----:B------:R-:W-:Y:S02]  /*40c0*/  SEL R19, R0, R9, !P4 ;  /* 0x0000000900137207 */ /* 0x000fe40006000000 */
[C---:B------:R-:W-:Y:S02]  /*40d0*/  IADD3 R4, R59.reuse, -0x16, RZ ;  /* 0xffffffea3b047810 */ /* 0x040fe40007ffe0ff */
[----:B------:R-:W-:Y:S02]  /*40e0*/  IADD3 R3, R59, -0x1c, RZ ;  /* 0xffffffe43b037810 */ /* 0x000fe40007ffe0ff */
[----:B------:R-:W-:Y:S02]  /*40f0*/  SEL R0, RZ, 0x1, P0 ;  /* 0x00000001ff007807 */ /* 0x000fe40000000000 */
[----:B------:R-:W-:Y:S02]  /*4100*/  ISETP.GE.U32.AND P1, PT, R6, 0x7fffffcf, PT ;  /* 0x7fffffcf0600780c */ /* 0x000fe40003f26070 */
[----:B------:R-:W-:-:S02]  /*4110*/  ISETP.GE.U32.AND P0, PT, R2, 0x7fffffcc, PT ;  /* 0x7fffffcc0200780c */ /* 0x000fc40003f06070 */
[C---:B------:R-:W-:Y:S02]  /*4120*/  IADD3 R2, R59.reuse, -0x1b, RZ ;  /* 0xffffffe53b027810 */ /* 0x040fe40007ffe0ff */
[----:B------:R-:W-:Y:S02]  /*4130*/  IADD3 R6, R59, -0x1a, RZ ;  /* 0xffffffe63b067810 */ /* 0x000fe40007ffe0ff */
[----:B------:R-:W-:Y:S02]  /*4140*/  SEL R5, RZ, 0x1fffe, P2 ;  /* 0x0001fffeff057807 */ /* 0x000fe40001000000 */
[----:B------:R-:W-:Y:S02]  /*4150*/  ISETP.GE.U32.AND P4, PT, R4, 0x7fffffcb, PT ;  /* 0x7fffffcb0400780c */ /* 0x000fe40003f86070 */
[----:B------:R-:W-:Y:S01]  /*4160*/  ISETP.GE.U32.AND P2, PT, R3, 0x7fffffc5, PT ;  /* 0x7fffffc50300780c */ /* 0x000fe20003f46070 */
[----:B------:R-:W-:Y:S01]  /*4170*/  IMAD.IADD R5, R0, 0x1, R5 ;  /* 0x0000000100057824 */ /* 0x000fe200078e0205 */
[----:B------:R-:W-:Y:S01]  /*4180*/  IADD3 R7, R59, -0x19, RZ ;  /* 0xffffffe73b077810 */ /* 0x000fe20007ffe0ff */
[----:B------:R-:W-:Y:S01]  /*4190*/  IMAD R0, R16, c[0x0][0x184], RZ ;  /* 0x0000610010007a24 */ /* 0x000fe200078e02ff */
[----:B------:R-:W-:-:S02]  /*41a0*/  SEL R3, RZ, 0x4, P1 ;  /* 0x00000004ff037807 */ /* 0x000fc40000800000 */
[----:B------:R-:W-:Y:S02]  /*41b0*/  SEL R4, RZ, 0x7fff8, P3 ;  /* 0x0007fff8ff047807 */ /* 0x000fe40001800000 */
[----:B------:R-:W-:Y:S02]  /*41c0*/  ISETP.GE.U32.AND P1, PT, R2, 0x7fffffc6, PT ;  /* 0x7fffffc60200780c */ /* 0x000fe40003f26070 */
[----:B------:R-:W-:Y:S02]  /*41d0*/  ISETP.GE.U32.AND P3, PT, R6, 0x7fffffc7, PT ;  /* 0x7fffffc70600780c */ /* 0x000fe40003f66070 */
[----:B------:R-:W-:Y:S02]  /*41e0*/  IADD3 R6, R59, -0x1f, RZ ;  /* 0xffffffe13b067810 */ /* 0x000fe40007ffe0ff */
[----:B------:R-:W-:Y:S02]  /*41f0*/  SEL R2, RZ, 0x1, P5 ;  /* 0x00000001ff027807 */ /* 0x000fe40002800000 */
[----:B------:R-:W-:-:S02]  /*4200*/  ISETP.GE.U32.AND P5, PT, R7, 0x7fffffc8, PT ;  /* 0x7fffffc80700780c */ /* 0x000fc40003fa6070 */
[C---:B------:R-:W-:Y:S02]  /*4210*/  IADD3 R7, R59.reuse, -0x20, RZ ;  /* 0xffffffe03b077810 */ /* 0x040fe40007ffe0ff */
[----:B------:R-:W-:Y:S02]  /*4220*/  SEL R9, RZ, 0x1fffe, P6 ;  /* 0x0001fffeff097807 */ /* 0x000fe40003000000 */
[----:B------:R-:W-:Y:S02]  /*4230*/  ISETP.GE.U32.AND P6, PT, R6, 0x7fffffc2, PT ;  /* 0x7fffffc20600780c */ /* 0x000fe40003fc6070 */
[----:B------:R-:W-:Y:S01]  /*4240*/  SEL R6, RZ, 0x4, P4 ;  /* 0x00000004ff067807 */ /* 0x000fe20002000000 */
[----:B------:R-:W-:Y:S01]  /*4250*/  IMAD.IADD R2, R2, 0x1, R9 ;  /* 0x0000000102027824 */ /* 0x000fe200078e0209 */
[----:B------:R-:W-:Y:S02]  /*4260*/  IADD3 R14, R59, -0xd, RZ ;  /* 0xfffffff33b0e7810 */ /* 0x000fe40007ffe0ff */
[----:B------:R-:W-:-:S02]  /*4270*/  ISETP.GE.U32.AND P4, PT, R7, 0x7fffffc1, PT ;  /* 0x7fffffc10700780c */ /* 0x000fc40003f86070 */
[----:B------:R-:W-:Y:S02]  /*4280*/  IADD3 R11, R59, -0x1d, RZ ;  /* 0xffffffe33b0b7810 */ /* 0x000fe40007ffe0ff */
[----:B------:R-:W-:Y:S02]  /*4290*/  SEL R7, RZ, 0x7fff8, P0 ;  /* 0x0007fff8ff077807 */ /* 0x000fe40000000000 */
[----:B------:R-:W-:Y:S02]  /*42a0*/  SEL R15, RZ, 0x1fffe, P6 ;  /* 0x0001fffeff0f7807 */ /* 0x000fe40003000000 */
[----:B------:R-:W-:Y:S02]  /*42b0*/  ISETP.GE.U32.AND P0, PT, R8, 0x7fffffc3, PT ;  /* 0x7fffffc30800780c */ /* 0x000fe40003f06070 */
[----:B------:R-:W-:Y:S02]  /*42c0*/  ISETP.GE.U32.AND P6, PT, R14, 0x7fffffd4, PT ;  /* 0x7fffffd40e00780c */ /* 0x000fe40003fc6070 */
[----:B------:R-:W-:-:S02]  /*42d0*/  SEL R8, RZ, 0x1, P2 ;  /* 0x00000001ff087807 */ /* 0x000fc40001000000 */
[----:B------:R-:W-:Y:S02]  /*42e0*/  SEL R13, RZ, 0x1fffe, P1 ;  /* 0x0001fffeff0d7807 */ /* 0x000fe40000800000 */
[----:B------:R-:W-:Y:S02]  /*42f0*/  SEL R14, RZ, 0x1, P4 ;  /* 0x00000001ff0e7807 */ /* 0x000fe40002000000 */
[----:B------:R-:W-:Y:S01]  /*4300*/  IADD3 R10, R59, -0x1, RZ ;  /* 0xffffffff3b0a7810 */ /* 0x000fe20007ffe0ff */
[----:B------:R-:W-:Y:S01]  /*4310*/  IMAD.IADD R13, R8, 0x1, R13 ;  /* 0x00000001080d7824 */ /* 0x000fe200078e020d */
[----:B------:R-:W-:Y:S01]  /*4320*/  ISETP.GE.U32.AND P2, PT, R11, 0x7fffffc4, PT ;  /* 0x7fffffc40b00780c */ /* 0x000fe20003f46070 */
[----:B------:R-:W-:Y:S01]  /*4330*/  IMAD.IADD R14, R14, 0x1, R15 ;  /* 0x000000010e0e7824 */ /* 0x000fe200078e020f */
[----:B------:R-:W-:Y:S02]  /*4340*/  IADD3 R11, R59, -0x5, RZ ;  /* 0xfffffffb3b0b7810 */ /* 0x000fe40007ffe0ff */
[----:B------:R-:W-:-:S02]  /*4350*/  ISETP.GE.U32.AND P1, PT, R10, 0x7fffffe0, PT ;  /* 0x7fffffe00a00780c */ /* 0x000fc40003f26070 */
[----:B------:R-:W-:Y:S02]  /*4360*/  IADD3 R12, R59, -0x9, RZ ;  /* 0xfffffff73b0c7810 */ /* 0x000fe40007ffe0ff */
[----:B------:R-:W-:Y:S02]  /*4370*/  SEL R10, RZ, 0x4, P3 ;  /* 0x00000004ff0a7807 */ /* 0x000fe40001800000 */
[----:B------:R-:W-:Y:S02]  /*4380*/  SEL R9, RZ, 0x7fff8, P2 ;  /* 0x0007fff8ff097807 */ /* 0x000fe40001000000 */
[----:B------:R-:W-:Y:S01]  /*4390*/  LOP3.LUT R8, R2, 0x3, RZ, 0xc0, !PT ;  /* 0x0000000302087812 */ /* 0x000fe200078ec0ff */
[----:B------:R-:W-:Y:S01]  /*43a0*/  IMAD R2, R17, c[0x0][0x184], RZ ;  /* 0x0000610011027a24 */ /* 0x000fe200078e02ff */
[----:B------:R-:W-:Y:S02]  /*43b0*/  ISETP.GE.U32.AND P3, PT, R11, 0x7fffffdc, PT ;  /* 0x7fffffdc0b00780c */ /* 0x000fe40003f66070 */
[----:B------:R-:W-:-:S02]  /*43c0*/  LOP3.LUT R5, R5, 0x3, RZ, 0xc0, !PT ;  /* 0x0000000305057812 */ /* 0x000fc400078ec0ff */
[----:B------:R-:W-:Y:S02]  /*43d0*/  LEA R28, P2, R0, c[0x0][0x160], 0x2 ;  /* 0x00005800001c7a11 */ /* 0x000fe400078410ff */
[----:B------:R-:W-:Y:S02]  /*43e0*/  SEL R11, RZ, 0x7fff8, P5 ;  /* 0x0007fff8ff0b7807 */ /* 0x000fe40002800000 */
[----:B------:R-:W-:Y:S01]  /*43f0*/  ISETP.GE.U32.AND P5, PT, R12, 0x7fffffd8, PT ;  /* 0x7fffffd80c00780c */ /* 0x000fe20003fa6070 */
[----:B------:R-:W-:Y:S01]  /*4400*/  STL [R1+0x1340], R28 ;  /* 0x0013401c01007387 */ /* 0x000fe20000100800 */
[----:B------:R-:W-:Y:S02]  /*4410*/  SEL R12, RZ, 0x4, P0 ;  /* 0x00000004ff0c7807 */ /* 0x000fe40000000000 */
[----:B------:R-:W-:Y:S02]  /*4420*/  LOP3.LUT R14, R14, 0x3, RZ, 0xc0, !PT ;  /* 0x000000030e0e7812 */ /* 0x000fe400078ec0ff */
[----:B------:R-:W-:Y:S01]  /*4430*/  IADD3 R4, R5, R4, R3 ;  /* 0x0000000405047210 */ /* 0x000fe20007ffe003 */
[----:B------:R-:W-:Y:S01]  /*4440*/  IMAD R3, R18, c[0x0][0x184], RZ ;  /* 0x0000610012037a24 */ /* 0x000fe200078e02ff */
[----:B------:R-:W-:Y:S01]  /*4450*/  LEA.HI.X.SX32 R29, R0, c[0x0][0x164], 0x2, P2 ;  /* 0x00005900001d7a11 */ /* 0x000fe200010f16ff */
[----:B------:R-:W-:Y:S01]  /*4460*/  IMAD R0, R19, c[0x0][0x184], RZ ;  /* 0x0000610013007a24 */ /* 0x000fe200078e02ff */
[----:B------:R-:W-:-:S02]  /*4470*/  LEA R26, P2, R2, c[0x0][0x160], 0x2 ;  /* 0x00005800021a7a11 */ /* 0x000fc400078410ff */
[----:B------:R-:W-:Y:S01]  /*4480*/  LOP3.LUT R13, R13, 0x3, RZ, 0xc0, !PT ;  /* 0x000000030d0d7812 */ /* 0x000fe200078ec0ff */
[----:B------:R1:W-:Y:S01]  /*4490*/  STL [R1+0x133c], R29 ;  /* 0x00133c1d01007387 */ /* 0x0003e20000100800 */
[----:B------:R-:W-:Y:S01]  /*44a0*/  IADD3 R9, R14, R9, R12 ;  /* 0x000000090e097210 */ /* 0x000fe20007ffe00c */
[----:B------:R-:W-:Y:S01]  /*44b0*/  IMAD.MOV.U32 R12, RZ, RZ, R28 ;  /* 0x000000ffff0c7224 */ /* 0x000fe200078e001c */
[----:B------:R-:W-:Y:S01]  /*44c0*/  IADD3 R6, R8, R7, R6 ;  /* 0x0000000708067210 */ /* 0x000fe20007ffe006 */
[----:B------:R-:W-:Y:S01]  /*44d0*/  IMAD.MOV.U32 R14, RZ, RZ, R26 ;  /* 0x000000ffff0e7224 */ /* 0x000fe200078e001a */
[----:B------:R-:W-:Y:S01]  /*44e0*/  LEA.HI.X.SX32 R27, R2, c[0x0][0x164], 0x2, P2 ;  /* 0x00005900021b7a11 */ /* 0x000fe200010f16ff */
[----:B------:R-:W-:Y:S01]  /*44f0*/  STL [R1+0x1348], R26 ;  /* 0x0013481a01007387 */ /* 0x000fe20000100800 */
[----:B------:R-:W-:Y:S02]  /*4500*/  LEA R24, P2, R3, c[0x0][0x160], 0x2 ;  /* 0x0000580003187a11 */ /* 0x000fe400078410ff */
[----:B------:R-:W-:Y:S01]  /*4510*/  IADD3 R10, R13, R11, R10 ;  /* 0x0000000b0d0a7210 */ /* 0x000fe20007ffe00a */
[----:B------:R-:W-:Y:S01]  /*4520*/  IMAD.MOV.U32 R13, RZ, RZ, R29 ;  /* 0x000000ffff0d7224 */ /* 0x000fe200078e001d */
[----:B------:R-:W-:Y:S01]  /*4530*/  LOP3.LUT R9, R9, 0xf, RZ, 0xc0, !PT ;  /* 0x0000000f09097812 */ /* 0x000fe200078ec0ff */
[----:B------:R-:W-:Y:S01]  /*4540*/  IMAD.MOV.U32 R15, RZ, RZ, R27 ;  /* 0x000000ffff0f7224 */ /* 0x000fe200078e001b */
[----:B------:R-:W-:Y:S01]  /*4550*/  SHF.L.U32 R6, R6, 0x8, RZ ;  /* 0x0000000806067819 */ /* 0x000fe200000006ff */
[----:B------:R2:W-:Y:S01]  /*4560*/  STL [R1+0x1344], R27 ;  /* 0x0013441b01007387 */ /* 0x0005e20000100800 */
[----:B------:R-:W-:Y:S01]  /*4570*/  LEA.HI.X.SX32 R25, R3, c[0x0][0x164], 0x2, P2 ;  /* 0x0000590003197a11 */ /* 0x000fe200010f16ff */
[----:B------:R-:W-:Y:S01]  /*4580*/  IMAD R9, R10, 0x10, R9 ;  /* 0x000000100a097824 */ /* 0x000fe200078e0209 */
[----:B------:R-:W-:Y:S01]  /*4590*/  LEA R22, P2, R0, c[0x0][0x160], 0x2 ;  /* 0x0000580000167a11 */ /* 0x000fe200078410ff */
[----:B------:R-:W-:Y:S01]  /*45a0*/  IMAD.MOV.U32 R16, RZ, RZ, R24 ;  /* 0x000000ffff107224 */ /* 0x000fe200078e0018 */
[----:B------:R-:W-:Y:S01]  /*45b0*/  LOP3.LUT R3, R6, 0xf00, RZ, 0xe2, !PT ;  /* 0x00000f0006037812 */ /* 0x000fe200078ee2ff */
[----:B------:R-:W-:Y:S01]  /*45c0*/  IMAD.MOV.U32 R17, RZ, RZ, R25 ;  /* 0x000000ffff117224 */ /* 0x000fe200078e0019 */
[----:B------:R-:W-:Y:S01]  /*45d0*/  LEA.HI.X.SX32 R23, R0, c[0x0][0x164], 0x2, P2 ;  /* 0x0000590000177a11 */ /* 0x000fe200010f16ff */
[----:B-1----:R-:W-:Y:S01]  /*45e0*/  IMAD.WIDE R28, R41, 0x4, R12 ;  /* 0x00000004291c7825 */ /* 0x002fe200078e020c */
[----:B------:R-:W-:Y:S01]  /*45f0*/  LOP3.LUT R0, R9, 0xff, RZ, 0xc0, !PT ;  /* 0x000000ff09007812 */ /* 0x000fe200078ec0ff */
[----:B------:R-:W-:Y:S01]  /*4600*/  STL [R1+0x1350], R24 ;  /* 0x0013501801007387 */ /* 0x000fe20000100800 */
[----:B------:R-:W-:Y:S01]  /*4610*/  IADD3 R2, R59, -0x6, RZ ;  /* 0xfffffffa3b027810 */ /* 0x000fe20007ffe0ff */
[----:B------:R-:W-:Y:S01]  /*4620*/  IMAD R3, R4, 0x1000, R3 ;  /* 0x0000100004037824 */ /* 0x000fe200078e0203 */
[----:B------:R-:W-:Y:S01]  /*4630*/  ISETP.GE.U32.AND P0, PT, R20, 0x7fffffdf, PT ;  /* 0x7fffffdf1400780c */ /* 0x000fe20003f06070 */
[----:B------:R-:W-:Y:S01]  /*4640*/  STL [R1+0x134c], R25 ;  /* 0x00134c1901007387 */ /* 0x000fe20000100800 */
[----:B------:R-:W-:Y:S01]  /*4650*/  IMAD.MOV.U32 R18, RZ, RZ, R22 ;  /* 0x000000ffff127224 */ /* 0x000fe200078e0016 */
[----:B------:R-:W-:Y:S01]  /*4660*/  ISETP.GE.U32.AND P2, PT, R2, 0x7fffffdb, PT ;  /* 0x7fffffdb0200780c */ /* 0x000fe20003f46070 */
[----:B------:R-:W-:Y:S01]  /*4670*/  IMAD.MOV.U32 R19, RZ, RZ, R23 ;  /* 0x000000ffff137224 */ /* 0x000fe200078e0017 */
[----:B------:R-:W-:Y:S01]  /*4680*/  STL [R1+0x1358], R22 ;  /* 0x0013581601007387 */ /* 0x000fe20000100800 */
[----:B------:R-:W-:Y:S01]  /*4690*/  IMAD.WIDE R32, R41, 0x4, R14 ;  /* 0x0000000429207825 */ /* 0x000fe200078e020e */
[----:B------:R-:W-:-:S02]  /*46a0*/  IADD3 R2, R59, -0xa, RZ ;  /* 0xfffffff63b027810 */ /* 0x000fc40007ffe0ff */
[----:B------:R-:W-:Y:S01]  /*46b0*/  STL [R1+0x1354], R23 ;  /* 0x0013541701007387 */ /* 0x000fe20000100800 */
[----:B------:R-:W-:Y:S01]  /*46c0*/  IMAD.IADD R3, R3, 0x1, R0 ;  /* 0x0000000103037824 */ /* 0x000fe200078e0200 */
[----:B------:R-:W-:Y:S01]  /*46d0*/  IADD3 R0, R59, -0xe, RZ ;  /* 0xfffffff23b007810 */ /* 0x000fe20007ffe0ff */
[----:B------:R-:W-:Y:S01]  /*46e0*/  IMAD.WIDE R36, R41, 0x4, R16 ;  /* 0x0000000429247825 */ /* 0x000fe200078e0210 */
[----:B------:R1:W-:Y:S01]  /*46f0*/  LDGSTS.E [R21], [R12.64], !P1 ;  /* 0x000000000c157fae */ /* 0x0003e2000c921846 */
[----:B------:R-:W-:Y:S02]  /*4700*/  LOP3.LUT R20, R21, 0x40, RZ, 0x3c, !PT ;  /* 0x0000004015147812 */ /* 0x000fe400078e3cff */
[----:B------:R-:W-:Y:S01]  /*4710*/  IMAD.WIDE R40, R41, 0x4, R18 ;  /* 0x0000000429287825 */ /* 0x000fe200078e0212 */
[----:B------:R1:W-:Y:S01]  /*4720*/  LDGSTS.E [R21+0x200], [R14.64], !P1 ;  /* 0x002000000e157fae */ /* 0x0003e2000c921846 */
[----:B------:R-:W-:Y:S02]  /*4730*/  LOP3.LUT R110, R3, 0xffff, RZ, 0xc0, !PT ;  /* 0x0000ffff036e7812 */ /* 0x000fe400078ec0ff */
[C---:B------:R-:W-:Y:S01]  /*4740*/  IMAD.WIDE R66, R73.reuse, 0x4, R12 ;  /* 0x0000000449427825 */ /* 0x040fe200078e020c */
[----:B------:R-:W-:Y:S03]  /*4750*/  STL [R1+0x196c], R28 ;  /* 0x00196c1c01007387 */ /* 0x000fe60000100800 */
[C---:B------:R-:W-:Y:S01]  /*4760*/  IMAD.WIDE R68, R73.reuse, 0x4, R14 ;  /* 0x0000000449447825 */ /* 0x040fe200078e020e */
[----:B------:R1:W-:Y:S03]  /*4770*/  LDGSTS.E [R21+0x400], [R16.64], !P1 ;  /* 0x0040000010157fae */ /* 0x0003e6000c921846 */
[C---:B------:R-:W-:Y:S01]  /*4780*/  IMAD.WIDE R70, R73.reuse, 0x4, R16 ;  /* 0x0000000449467825 */ /* 0x040fe200078e0210 */
[----:B------:R-:W-:Y:S03]  /*4790*/  STL [R1+0x1968], R29 ;  /* 0x0019681d01007387 */ /* 0x000fe60000100800 */
[----:B------:R-:W-:Y:S01]  /*47a0*/  IMAD.WIDE R72, R73, 0x4, R18 ;  /* 0x0000000449487825 */ /* 0x000fe200078e0212 */
[----:B------:R1:W-:Y:S01]  /*47b0*/  LDGSTS.E [R21+0x600], [R18.64], !P1 ;  /* 0x0060000012157fae */ /* 0x0003e2000c921846 */
[----:B------:R-:W-:-:S02]  /*47c0*/  ISETP.GE.U32.AND P1, PT, R2, 0x7fffffd7, PT ;  /* 0x7fffffd70200780c */ /* 0x000fc40003f26070 */
[----:B------:R-:W-:Y:S01]  /*47d0*/  IMAD.WIDE R98, R105, 0x4, R12 ;  /* 0x0000000469627825 */ /* 0x000fe200078e020c */
[----:B------:R-:W-:Y:S01]  /*47e0*/  STL [R1+0x1974], R32 ;  /* 0x0019742001007387 */ /* 0x000fe20000100800 */
[----:B------:R-:W-:Y:S02]  /*47f0*/  LOP3.LUT R2, R21, 0x20, RZ, 0x3c, !PT ;  /* 0x0000002015027812 */ /* 0x000fe400078e3cff */
[C---:B------:R-:W-:Y:S01]  /*4800*/  IMAD.WIDE R100, R105.reuse, 0x4, R14 ;  /* 0x0000000469647825 */ /* 0x040fe200078e020e */
[----:B------:R3:W-:Y:S03]  /*4810*/  LDGSTS.E [R21+0x2000], [R28.64], !P3 ;  /* 0x020000001c157fae */ /* 0x0007e6000d921846 */
[C---:B------:R-:W-:Y:S01]  /*4820*/  IMAD.WIDE R102, R105.reuse, 0x4, R16 ;  /* 0x0000000469667825 */ /* 0x040fe200078e0210 */
[----:B------:R-:W-:Y:S03]  /*4830*/  STL [R1+0x1970], R33 ;  /* 0x0019702101007387 */ /* 0x000fe60000100800 */
[----:B------:R-:W-:Y:S01]  /*4840*/  IMAD.WIDE R104, R105, 0x4, R18 ;  /* 0x0000000469687825 */ /* 0x000fe200078e0212 */
[----:B------:R1:W-:Y:S03]  /*4850*/  LDGSTS.E [R21+0x2200], [R32.64], !P3 ;  /* 0x0220000020157fae */ /* 0x0003e6000d921846 */
        /* <DEDUP_REMOVED lines=9> */
[----:B------:R-:W-:Y:S01]  /*48f0*/  SHF.R.U32.HI R0, RZ, 0xf, R110 ;  /* 0x0000000fff007819 */ /* 0x000fe2000001166e */
[----:B------:R-:W-:Y:S01]  /*4900*/  STL [R1+0x1984], R40 ;  /* 0x0019842801007387 */ /* 0x000fe20000100800 */
[----:B------:R-:W-:-:S03]  /*4910*/  IMAD.WIDE R206, R219, 0x4, R12 ;  /* 0x00000004dbce7825 */ /* 0x000fc600078e020c */
[----:B------:R-:W-:Y:S01]  /*4920*/  STL [R1+0x1980], R41 ;  /* 0x0019802901007387 */ /* 0x000fe20000100800 */
[----:B------:R-:W-:-:S03]  /*4930*/  IMAD.WIDE R210, R219, 0x4, R14 ;  /* 0x00000004dbd27825 */ /* 0x000fc600078e020e */
[----:B------:R1:W-:Y:S01]  /*4940*/  LDGSTS.E [R21+0x4000], [R66.64], !P5 ;  /* 0x0400000042157fae */ /* 0x0003e2000e921846 */
[----:B------:R-:W-:-:S03]  /*4950*/  IMAD.WIDE R214, R219, 0x4, R16 ;  /* 0x00000004dbd67825 */ /* 0x000fc600078e0210 */
[----:B------:R-:W-:Y:S01]  /*4960*/  STL [R1+0x198c], R66 ;  /* 0x00198c4201007387 */ /* 0x000fe20000100800 */
[----:B------:R-:W-:-:S03]  /*4970*/  IMAD.WIDE R218, R219, 0x4, R18 ;  /* 0x00000004dbda7825 */ /* 0x000fc600078e0212 */
[----:B------:R-:W-:Y:S01]  /*4980*/  STL [R1+0x1988], R67 ;  /* 0x0019884301007387 */ /* 0x000fe20000100800 */
[----:B------:R-:W-:-:S03]  /*4990*/  IMAD.WIDE R244, R251, 0x4, R12 ;  /* 0x00000004fbf47825 */ /* 0x000fc600078e020c */
[----:B------:R1:W-:Y:S01]  /*49a0*/  LDGSTS.E [R21+0x4200], [R68.64], !P5 ;  /* 0x0420000044157fae */ /* 0x0003e2000e921846 */
[----:B------:R-:W-:-:S03]  /*49b0*/  IMAD.WIDE R246, R251, 0x4, R14 ;  /* 0x00000004fbf67825 */ /* 0x000fc600078e020e */
[----:B------:R-:W-:Y:S01]  /*49c0*/  STL [R1+0x1994], R68 ;  /* 0x0019944401007387 */ /* 0x000fe20000100800 */
[----:B------:R-:W-:Y:S02]  /*49d0*/  IMAD R3, R143, 0x1c, RZ ;  /* 0x0000001c8f037824 */ /* 0x000fe400078e02ff */
[C---:B------:R-:W-:Y:S01]  /*49e0*/  IMAD.WIDE R248, R251.reuse, 0x4, R16 ;  /* 0x00000004fbf87825 */ /* 0x040fe200078e0210 */
[----:B------:R1:W-:Y:S03]  /*49f0*/  LDGSTS.E [R21+0x4400], [R70.64], !P5 ;  /* 0x0440000046157fae */ /* 0x0003e6000e921846 */
[----:B------:R-:W-:Y:S01]  /*4a00*/  IMAD.WIDE R250, R251, 0x4, R18 ;  /* 0x00000004fbfa7825 */ /* 0x000fe200078e0212 */
[----:B------:R-:W-:Y:S03]  /*4a10*/  STL [R1+0x1990], R69 ;  /* 0x0019904501007387 */ /* 0x000fe60000100800 */
[----:B------:R-:W-:Y:S01]  /*4a20*/  IMAD.WIDE R10, R3, 0x4, R12 ;  /* 0x00000004030a7825 */ /* 0x000fe200078e020c */
[----:B------:R1:W-:Y:S01]  /*4a30*/  LDGSTS.E [R21+0x4600], [R72.64], !P5 ;  /* 0x0460000048157fae */ /* 0x0003e2000e921846 */
[----:B------:R-:W-:-:S02]  /*4a40*/  LOP3.LUT P5, RZ, R0, 0x1, RZ, 0xc0, !PT ;  /* 0x0000000100ff7812 */ /* 0x000fc400078ac0ff */
        /* <DEDUP_REMOVED lines=8> */
[----:B--2---:R-:W-:-:S03]  /*4ad0*/  IMAD.WIDE R26, R143, 0x4, R12 ;  /* 0x000000048f1a7825 */ /* 0x004fc600078e020c */
[----:B------:R1:W-:Y:S01]  /*4ae0*/  LDGSTS.E [R21+0x6200], [R100.64], !P6 ;  /* 0x0620000064157fae */ /* 0x0003e2000f121846 */
[----:B------:R-:W-:-:S03]  /*4af0*/  IMAD.WIDE R30, R143, 0x4, R14 ;  /* 0x000000048f1e7825 */ /* 0x000fc600078e020e */
[----:B------:R-:W-:Y:S01]  /*4b00*/  STL [R1+0x19a0], R73 ;  /* 0x0019a04901007387 */ /* 0x000fe20000100800 */
[----:B------:R-:W-:-:S03]  /*4b10*/  IMAD.WIDE R34, R143, 0x4, R16 ;  /* 0x000000048f227825 */ /* 0x000fc600078e0210 */
[----:B------:R1:W-:Y:S01]  /*4b20*/  LDGSTS.E [R21+0x6400], [R102.64], !P6 ;  /* 0x0640000066157fae */ /* 0x0003e2000f121846 */
[----:B------:R-:W-:-:S03]  /*4b30*/  IMAD.WIDE R38, R143, 0x4, R18 ;  /* 0x000000048f267825 */ /* 0x000fc600078e0212 */
[----:B------:R-:W-:Y:S01]  /*4b40*/  STL [R1+0x19ac], R98 ;  /* 0x0019ac6201007387 */ /* 0x000fe20000100800 */
[----:B------:R-:W-:-:S03]  /*4b50*/  IMAD.WIDE R42, R49, 0x4, R12 ;  /* 0x00000004312a7825 */ /* 0x000fc600078e020c */
[----:B------:R1:W-:Y:S01]  /*4b60*/  LDGSTS.E [R21+0x6600], [R104.64], !P6 ;  /* 0x0660000068157fae */ /* 0x0003e2000f121846 */
[----:B------:R-:W-:Y:S01]  /*4b70*/  LOP3.LUT P6, RZ, R0, 0x1, RZ, 0xc0, !PT ;  /* 0x0000000100ff7812 */ /* 0x000fe200078cc0ff */
[C---:B------:R-:W-:Y:S01]  /*4b80*/  IMAD.WIDE R44, R49.reuse, 0x4, R14 ;  /* 0x00000004312c7825 */ /* 0x040fe200078e020e */
[----:B------:R-:W-:Y:S01]  /*4b90*/  SHF.R.U32.HI R0, RZ, 0x7, R110 ;  /* 0x00000007ff007819 */ /* 0x000fe2000001166e */
[----:B------:R-:W-:Y:S02]  /*4ba0*/  STL [R1+0x19a8], R99 ;  /* 0x0019a86301007387 */ /* 0x000fe40000100800 */
[C---:B------:R-:W-:Y:S02]  /*4bb0*/  IMAD.WIDE R46, R49.reuse, 0x4, R16 ;  /* 0x00000004312e7825 */ /* 0x040fe400078e0210 */
[----:B------:R-:W-:Y:S02]  /*4bc0*/  STL [R1+0x19b4], R100 ;  /* 0x0019b46401007387 */ /* 0x000fe40000100800 */
[----:B------:R-:W-:-:S02]  /*4bd0*/  IMAD.WIDE R48, R49, 0x4, R18 ;  /* 0x0000000431307825 */ /* 0x000fc400078e0212 */
[----:B------:R-:W-:Y:S02]  /*4be0*/  STL [R1+0x19b0], R101 ;  /* 0x0019b06501007387 */ /* 0x000fe40000100800 */
[C---:B------:R-:W-:Y:S02]  /*4bf0*/  IMAD.WIDE R74, R81.reuse, 0x4, R12 ;  /* 0x00000004514a7825 */ /* 0x040fe400078e020c */
[----:B------:R-:W-:Y:S02]  /*4c00*/  STL [R1+0x19bc], R102 ;  /* 0x0019bc6601007387 */ /* 0x000fe40000100800 */
[C---:B------:R-:W-:Y:S02]  /*4c10*/  IMAD.WIDE R76, R81.reuse, 0x4, R14 ;  /* 0x00000004514c7825 */ /* 0x040fe400078e020e */
[----:B------:R-:W-:Y:S02]  /*4c20*/  STL [R1+0x19b8], R103 ;  /* 0x0019b86701007387 */ /* 0x000fe40000100800 */
[----:B------:R-:W-:-:S02]  /*4c30*/  IMAD.WIDE R78, R81, 0x4, R16 ;  /* 0x00000004514e7825 */ /* 0x000fc400078e0210 */
[----:B------:R-:W-:Y:S02]  /*4c40*/  STL [R1+0x19c4], R104 ;  /* 0x0019c46801007387 */ /* 0x000fe40000100800 */
[----:B------:R-:W-:Y:S02]  /*4c50*/  IMAD.WIDE R80, R81, 0x4, R18 ;  /* 0x0000000451507825 */ /* 0x000fe400078e0212 */
[----:B------:R-:W-:Y:S02]  /*4c60*/  STL [R1+0x19c0], R105 ;  /* 0x0019c06901007387 */ /* 0x000fe40000100800 */
[C---:B------:R-:W-:Y:S02]  /*4c70*/  IMAD.WIDE R106, R123.reuse, 0x4, R12 ;  /* 0x000000047b6a7825 */ /* 0x040fe400078e020c */
[----:B------:R-:W-:Y:S02]  /*4c80*/  STL [R1+0x19cc], R158 ;  /* 0x0019cc9e01007387 */ /* 0x000fe40000100800 */
[----:B------:R-:W-:-:S02]  /*4c90*/  IMAD.WIDE R114, R123, 0x4, R14 ;  /* 0x000000047b727825 */ /* 0x000fc400078e020e */
[----:B------:R1:W-:Y:S02]  /*4ca0*/  LDGSTS.E [R21+0x8000], [R158.64], P5 ;  /* 0x080000009e157fae */ /* 0x0003e4000a921846 */
[C---:B------:R-:W-:Y:S02]  /*4cb0*/  IMAD.WIDE R118, R123.reuse, 0x4, R16 ;  /* 0x000000047b767825 */ /* 0x040fe400078e0210 */
[----:B------:R-:W-:Y:S02]  /*4cc0*/  STL [R1+0x19c8], R159 ;  /* 0x0019c89f01007387 */ /* 0x000fe40000100800 */
[----:B------:R-:W-:Y:S02]  /*4cd0*/  IMAD.WIDE R122, R123, 0x4, R18 ;  /* 0x000000047b7a7825 */ /* 0x000fe400078e0212 */
[----:B------:R1:W-:Y:S02]  /*4ce0*/  LDGSTS.E [R21+0x8200], [R162.64], P5 ;  /* 0x08200000a2157fae */ /* 0x0003e4000a921846 */
[----:B------:R-:W-:-:S02]  /*4cf0*/  IMAD.WIDE R174, R187, 0x4, R12 ;  /* 0x00000004bbae7825 */ /* 0x000fc400078e020c */
[----:B------:R-:W-:Y:S02]  /*4d00*/  STL [R1+0x19d4], R162 ;  /* 0x0019d4a201007387 */ /* 0x000fe40000100800 */
[C---:B------:R-:W-:Y:S02]  /*4d10*/  IMAD.WIDE R178, R187.reuse, 0x4, R14 ;  /* 0x00000004bbb27825 */ /* 0x040fe400078e020e */
[----:B------:R-:W-:Y:S02]  /*4d20*/  STL [R1+0x19d0], R163 ;  /* 0x0019d0a301007387 */ /* 0x000fe40000100800 */
[C---:B------:R-:W-:Y:S02]  /*4d30*/  IMAD.WIDE R182, R187.reuse, 0x4, R16 ;  /* 0x00000004bbb67825 */ /* 0x040fe400078e0210 */
[----:B------:R1:W-:Y:S02]  /*4d40*/  LDGSTS.E [R21+0x8400], [R166.64], P5 ;  /* 0x08400000a6157fae */ /* 0x0003e4000a921846 */
[----:B------:R-:W-:-:S02]  /*4d50*/  IMAD.WIDE R186, R187, 0x4, R18 ;  /* 0x00000004bbba7825 */ /* 0x000fc400078e0212 */
[----:B------:R-:W-:Y:S02]  /*4d60*/  STL [R1+0x19dc], R166 ;  /* 0x0019dca601007387 */ /* 0x000fe40000100800 */
[C---:B------:R-:W-:Y:S02]  /*4d70*/  IMAD.WIDE R222, R235.reuse, 0x4, R12 ;  /* 0x00000004ebde7825 */ /* 0x040fe400078e020c */
[----:B------:R1:W-:Y:S01]  /*4d80*/  LDGSTS.E [R21+0x8600], [R170.64], P5 ;  /* 0x08600000aa157fae */ /* 0x0003e2000a921846 */
[----:B------:R-:W-:Y:S01]  /*4d90*/  LOP3.LUT P5, RZ, R0, 0x1, RZ, 0xc0, !PT ;  /* 0x0000000100ff7812 */ /* 0x000fe200078ac0ff */
[C---:B------:R-:W-:Y:S01]  /*4da0*/  IMAD.WIDE R226, R235.reuse, 0x4, R14 ;  /* 0x00000004ebe27825 */ /* 0x040fe200078e020e */
[----:B------:R-:W-:Y:S01]  /*4db0*/  SHF.R.U32.HI R0, RZ, 0x3, R110 ;  /* 0x00000003ff007819 */ /* 0x000fe2000001166e */
[----:B------:R-:W-:Y:S02]  /*4dc0*/  STL [R1+0x19d8], R167 ;  /* 0x0019d8a701007387 */ /* 0x000fe40000100800 */
[----:B------:R-:W-:-:S02]  /*4dd0*/  IMAD.WIDE R230, R235, 0x4, R16 ;  /* 0x00000004ebe67825 */ /* 0x000fc400078e0210 */
[----:B------:R-:W-:Y:S02]  /*4de0*/  STL [R1+0x19e4], R170 ;  /* 0x0019e4aa01007387 */ /* 0x000fe40000100800 */
[----:B------:R-:W-:Y:S02]  /*4df0*/  IMAD.WIDE R234, R235, 0x4, R18 ;  /* 0x00000004ebea7825 */ /* 0x000fe400078e0212 */
[----:B------:R2:W-:Y:S02]  /*4e00*/  LDGSTS.E [R21+0xa000], [R206.64], P6 ;  /* 0x0a000000ce157fae */ /* 0x0005e4000b121846 */
[----:B------:R-:W-:Y:S02]  /*4e10*/  IMAD R3, R143, 0x19, RZ ;  /* 0x000000198f037824 */ /* 0x000fe400078e02ff */
[----:B------:R-:W-:Y:S01]  /*4e20*/  STL [R1+0x19e0], R171 ;  /* 0x0019e0ab01007387 */ /* 0x000fe20000100800 */
[----:B------:R-:W-:-:S03]  /*4e30*/  IMAD.WIDE R50, R57, 0x4, R12 ;  /* 0x0000000439327825 */ /* 0x000fc600078e020c */
[----:B------:R4:W-:Y:S01]  /*4e40*/  LDGSTS.E [R21+0xa200], [R210.64], P6 ;  /* 0x0a200000d2157fae */ /* 0x0009e2000b121846 */
[----:B------:R-:W-:-:S03]  /*4e50*/  IMAD.WIDE R52, R57, 0x4, R14 ;  /* 0x0000000439347825 */ /* 0x000fc600078e020e */
[----:B------:R2:W-:Y:S01]  /*4e60*/  STL.64 [R1+0x1958], R206 ;  /* 0x001958ce01007387 */ /* 0x0005e20000100a00 */
[----:B------:R-:W-:-:S03]  /*4e70*/  IMAD.WIDE R54, R57, 0x4, R16 ;  /* 0x0000000439367825 */ /* 0x000fc600078e0210 */
[----:B------:R1:W-:Y:S01]  /*4e80*/  LDGSTS.E [R21+0xa400], [R214.64], P6 ;  /* 0x0a400000d6157fae */ /* 0x0003e2000b121846 */
[----:B------:R-:W-:-:S03]  /*4e90*/  IMAD.WIDE R56, R57, 0x4, R18 ;  /* 0x0000000439387825 */ /* 0x000fc600078e0212 */
[----:B------:R4:W-:Y:S01]  /*4ea0*/  STL.64 [R1+0x1960], R210 ;  /* 0x001960d201007387 */ /* 0x0009e20000100a00 */
[----:B------:R-:W-:-:S03]  /*4eb0*/  IMAD.WIDE R82, R89, 0x4, R12 ;  /* 0x0000000459527825 */ /* 0x000fc600078e020c */
[----:B------:R1:W-:Y:S01]  /*4ec0*/  LDGSTS.E [R21+0xa600], [R218.64], P6 ;  /* 0x0a600000da157fae */ /* 0x0003e2000b121846 */
[----:B------:R-:W-:Y:S01]  /*4ed0*/  LOP3.LUT P6, RZ, R0, 0x1, RZ, 0xc0, !PT ;  /* 0x0000000100ff7812 */ /* 0x000fe200078cc0ff */
[----:B--2---:R-:W-:Y:S01]  /*4ee0*/  IMAD.WIDE R206, R3, 0x4, R18 ;  /* 0x0000000403ce7825 */ /* 0x004fe200078e0212 */
[----:B------:R-:W-:Y:S01]  /*4ef0*/  IADD3 R0, R59, -0x3, RZ ;  /* 0xfffffffd3b007810 */ /* 0x000fe20007ffe0ff */
[----:B------:R-:W-:Y:S02]  /*4f00*/  STL [R1+0x19ec], R214 ;  /* 0x0019ecd601007387 */ /* 0x000fe40000100800 */
[--C-:B------:R-:W-:Y:S02]  /*4f10*/  IMAD.WIDE R84, R89, 0x4, R14.reuse ;  /* 0x0000000459547825 */ /* 0x100fe400078e020e */
[----:B------:R-:W-:Y:S02]  /*4f20*/  STL [R1+0x19e8], R215 ;  /* 0x0019e8d701007387 */ /* 0x000fe40000100800 */
[----:B----4-:R-:W-:-:S02]  /*4f30*/  IMAD.WIDE R210, R3, 0x4, R14 ;  /* 0x0000000403d27825 */ /* 0x010fc400078e020e */
[----:B------:R-:W-:Y:S02]  /*4f40*/  STL [R1+0x19f4], R218 ;  /* 0x0019f4da01007387 */ /* 0x000fe40000100800 */
[C---:B------:R-:W-:Y:S02]  /*4f50*/  IMAD.WIDE R86, R89.reuse, 0x4, R16 ;  /* 0x0000000459567825 */ /* 0x040fe400078e0210 */
[----:B------:R-:W-:Y:S02]  /*4f60*/  STL [R1+0x19f0], R219 ;  /* 0x0019f0db01007387 */ /* 0x000fe40000100800 */
[----:B------:R-:W-:Y:S02]  /*4f70*/  IMAD.WIDE R88, R89, 0x4, R18 ;  /* 0x0000000459587825 */ /* 0x000fe400078e0212 */
        /* <DEDUP_REMOVED lines=8> */
[----:B------:R1:W-:Y:S02]  /*5000*/  LDGSTS.E [R21+0xc000], [R244.64], P5 ;  /* 0x0c000000f4157fae */ /* 0x0003e4000a921846 */
[C---:B------:R-:W-:Y:S02]  /*5010*/  IMAD.WIDE R190, R202.reuse, 0x4, R12 ;  /* 0x00000004cabe7825 */ /* 0x040fe400078e020c */
[----:B------:R-:W-:Y:S02]  /*5020*/  STL [R1+0x1a0c], R248 ;  /* 0x001a0cf801007387 */ /* 0x000fe40000100800 */
[C---:B------:R-:W-:Y:S02]  /*5030*/  IMAD.WIDE R194, R202.reuse, 0x4, R14 ;  /* 0x00000004cac27825 */ /* 0x040fe400078e020e */
[----:B------:R1:W-:Y:S02]  /*5040*/  LDGSTS.E [R21+0xc200], [R246.64], P5 ;  /* 0x0c200000f6157fae */ /* 0x0003e4000a921846 */
[----:B------:R-:W-:-:S02]  /*5050*/  IMAD.WIDE R198, R202, 0x4, R16 ;  /* 0x00000004cac67825 */ /* 0x000fc400078e0210 */
[----:B------:R-:W-:Y:S02]  /*5060*/  STL [R1+0x1a08], R249 ;  /* 0x001a08f901007387 */ /* 0x000fe40000100800 */
[----:B------:R-:W-:Y:S02]  /*5070*/  IMAD.WIDE R202, R202, 0x4, R18 ;  /* 0x00000004caca7825 */ /* 0x000fe400078e0212 */
[----:B------:R1:W-:Y:S02]  /*5080*/  LDGSTS.E [R21+0xc400], [R248.64], P5 ;  /* 0x0c400000f8157fae */ /* 0x0003e4000a921846 */
[C---:B------:R-:W-:Y:S02]  /*5090*/  IMAD.WIDE R236, R242.reuse, 0x4, R12 ;  /* 0x00000004f2ec7825 */ /* 0x040fe400078e020c */
[----:B------:R-:W-:Y:S02]  /*50a0*/  STL [R1+0x1a14], R250 ;  /* 0x001a14fa01007387 */ /* 0x000fe40000100800 */
[----:B------:R-:W-:-:S02]  /*50b0*/  IMAD.WIDE R238, R242, 0x4, R14 ;  /* 0x00000004f2ee7825 */ /* 0x000fc400078e020e */
[----:B------:R1:W-:Y:S01]  /*50c0*/  LDGSTS.E [R21+0xc600], [R250.64], P5 ;  /* 0x0c600000fa157fae */ /* 0x0003e2000a921846 */
[----:B------:R-:W-:Y:S01]  /*50d0*/  ISETP.GE.U32.AND P5, PT, R0, 0x7fffffde, PT ;  /* 0x7fffffde0000780c */ /* 0x000fe20003fa6070 */
[C---:B------:R-:W-:Y:S01]  /*50e0*/  IMAD.WIDE R240, R242.reuse, 0x4, R16 ;  /* 0x00000004f2f07825 */ /* 0x040fe200078e0210 */
[----:B------:R-:W-:Y:S01]  /*50f0*/  IADD3 R0, R59, -0x7, RZ ;  /* 0xfffffff93b007810 */ /* 0x000fe20007ffe0ff */
[----:B------:R-:W-:Y:S02]  /*5100*/  STL [R1+0x1a10], R251 ;  /* 0x001a10fb01007387 */ /* 0x000fe40000100800 */
[----:B------:R-:W-:Y:S02]  /*5110*/  IMAD.WIDE R242, R242, 0x4, R18 ;  /* 0x00000004f2f27825 */ /* 0x000fe400078e0212 */
[----:B------:R-:W-:Y:S02]  /*5120*/  STL.64 [R1+0x40], R10 ;  /* 0x0000400a01007387 */ /* 0x000fe40000100a00 */
[----:B------:R-:W-:-:S02]  /*5130*/  IMAD.WIDE R60, R64, 0x4, R14 ;  /* 0x00000004403c7825 */ /* 0x000fc400078e020e */
[----:B------:R2:W-:Y:S02]  /*5140*/  STL.64 [R1+0x48], R8 ;  /* 0x0000480801007387 */ /* 0x0005e40000100a00 */
[----:B------:R-:W-:Y:S02]  /*5150*/  IMAD.WIDE R62, R64, 0x4, R16 ;  /* 0x00000004403e7825 */ /* 0x000fe400078e0210 */
[----:B------:R4:W-:Y:S02]  /*5160*/  LDGSTS.E [R21+0xe000], [R10.64], P6 ;  /* 0x0e0000000a157fae */ /* 0x0009e4000b121846 */
[C---:B------:R-:W-:Y:S02]  /*5170*/  IMAD.WIDE R90, R96.reuse, 0x4, R12 ;  /* 0x00000004605a7825 */ /* 0x040fe400078e020c */
[----:B------:R5:W-:Y:S02]  /*5180*/  STL.64 [R1+0x50], R6 ;  /* 0x0000500601007387 */ /* 0x000be40000100a00 */
[----:B------:R-:W-:-:S02]  /*5190*/  IMAD.WIDE R92, R96, 0x4, R14 ;  /* 0x00000004605c7825 */ /* 0x000fc400078e020e */
[----:B------:R2:W-:Y:S02]  /*51a0*/  LDGSTS.E [R21+0xe200], [R8.64], P6 ;  /* 0x0e20000008157fae */ /* 0x0005e4000b121846 */
[C---:B------:R-:W-:Y:S02]  /*51b0*/  IMAD.WIDE R94, R96.reuse, 0x4, R16 ;  /* 0x00000004605e7825 */ /* 0x040fe400078e0210 */
[----:B------:R1:W-:Y:S02]  /*51c0*/  STL.64 [R1+0x58], R4 ;  /* 0x0000580401007387 */ /* 0x0003e40000100a00 */
[----:B------:R-:W-:Y:S02]  /*51d0*/  IMAD.WIDE R96, R96, 0x4, R18 ;  /* 0x0000000460607825 */ /* 0x000fe400078e0212 */
[----:B------:R5:W-:Y:S02]  /*51e0*/  LDGSTS.E [R21+0xe400], [R6.64], P6 ;  /* 0x0e40000006157fae */ /* 0x000be4000b121846 */
[----:B------:R-:W-:-:S02]  /*51f0*/  IMAD.WIDE R146, R154, 0x4, R14 ;  /* 0x000000049a927825 */ /* 0x000fc400078e020e */
[----:B------:R1:W-:Y:S01]  /*5200*/  LDGSTS.E [R21+0xe600], [R4.64], P6 ;  /* 0x0e60000004157fae */ /* 0x0003e2000b121846 */
[----:B------:R-:W-:Y:S01]  /*5210*/  ISETP.GE.U32.AND P6, PT, R0, 0x7fffffda, PT ;  /* 0x7fffffda0000780c */ /* 0x000fe20003fc6070 */
[----:B--2---:R-:W-:Y:S01]  /*5220*/  IMAD.WIDE R8, R3, 0x4, R12 ;  /* 0x0000000403087825 */ /* 0x004fe200078e020c */
[----:B------:R-:W-:Y:S01]  /*5230*/  IADD3 R0, R59, -0xb, RZ ;  /* 0xfffffff53b007810 */ /* 0x000fe20007ffe0ff */
[----:B------:R-:W-:Y:S02]  /*5240*/  STL [R1+0x1a1c], R26 ;  /* 0x001a1c1a01007387 */ /* 0x000fe40000100800 */
[--C-:B------:R-:W-:Y:S02]  /*5250*/  IMAD.WIDE R150, R154, 0x4, R16.reuse ;  /* 0x000000049a967825 */ /* 0x100fe400078e0210 */
[----:B------:R2:W-:Y:S02]  /*5260*/  STL [R1+0x1a18], R27 ;  /* 0x001a181b01007387 */ /* 0x0005e40000100800 */
[----:B-----5:R-:W-:-:S02]  /*5270*/  IMAD.WIDE R6, R3, 0x4, R16 ;  /* 0x0000000403067825 */ /* 0x020fc400078e0210 */
[----:B------:R2:W-:Y:S02]  /*5280*/  LDGSTS.E [R2+0x800], [R26.64], !P0 ;  /* 0x008000001a027fae */ /* 0x0005e4000c121846 */
[----:B-1----:R-:W-:Y:S02]  /*5290*/  IMAD R5, R143, 0x1d, RZ ;  /* 0x0000001d8f057824 */ /* 0x002fe400078e02ff */
[----:B------:R-:W-:Y:S02]  /*52a0*/  STL [R1+0x1a24], R30 ;  /* 0x001a241e01007387 */ /* 0x000fe40000100800 */
[C---:B------:R-:W-:Y:S02]  /*52b0*/  IMAD.WIDE R24, R5.reuse, 0x4, R12 ;  /* 0x0000000405187825 */ /* 0x040fe400078e020c */
[----:B------:R1:W-:Y:S02]  /*52c0*/  LDGSTS.E [R2+0xa00], [R30.64], !P0 ;  /* 0x00a000001e027fae */ /* 0x0003e4000c121846 */
[----:B------:R-:W-:-:S02]  /*52d0*/  IMAD.WIDE R22, R5, 0x4, R14 ;  /* 0x0000000405167825 */ /* 0x000fc400078e020e */
[----:B------:R-:W-:Y:S01]  /*52e0*/  STL [R1+0x1a20], R31 ;  /* 0x001a201f01007387 */ /* 0x000fe20000100800 */
[----:B--2---:R-:W-:Y:S01]  /*52f0*/  LOP3.LUT R27, R58, 0x1f, RZ, 0xc0, !PT ;  /* 0x0000001f3a1b7812 */ /* 0x004fe200078ec0ff */
[----:B----4-:R-:W-:Y:S02]  /*5300*/  IMAD.WIDE R10, R5, 0x4, R16 ;  /* 0x00000004050a7825 */ /* 0x010fe400078e0210 */
[----:B------:R1:W-:Y:S02]  /*5310*/  LDGSTS.E [R2+0xc00], [R34.64], !P0 ;  /* 0x00c0000022027fae */ /* 0x0003e4000c121846 */
[----:B------:R-:W-:Y:S02]  /*5320*/  IMAD R142, R27, c[0x0][0x18c], RZ ;  /* 0x000063001b8e7a24 */ /* 0x000fe400078e02ff */
[----:B------:R-:W-:Y:S04]  /*5330*/  STL [R1+0x1a2c], R34 ;  /* 0x001a2c2201007387 */ /* 0x000fe80000100800 */
[----:B------:R-:W-:Y:S04]  /*5340*/  STL [R1+0x1a28], R35 ;  /* 0x001a282301007387 */ /* 0x000fe80000100800 */
[----:B------:R1:W-:Y:S01]  /*5350*/  LDGSTS.E [R2+0xe00], [R38.64], !P0 ;  /* 0x00e0000026027fae */ /* 0x0003e2000c121846 */
[----:B------:R-:W-:-:S02]  /*5360*/  ISETP.GE.U32.AND P0, PT, R0, 0x7fffffd6, PT ;  /* 0x7fffffd60000780c */ /* 0x000fc40003f06070 */
[----:B------:R-:W-:Y:S01]  /*5370*/  IADD3 R0, R59, -0xf, RZ ;  /* 0xfffffff13b007810 */ /* 0x000fe20007ffe0ff */
[----:B------:R-:W-:Y:S04]  /*5380*/  STL [R1+0x1a34], R38 ;  /* 0x001a342601007387 */ /* 0x000fe80000100800 */
[----:B------:R-:W-:Y:S04]  /*5390*/  STL [R1+0x1a30], R39 ;  /* 0x001a302701007387 */ /* 0x000fe80000100800 */
[----:B------:R1:W-:Y:S04]  /*53a0*/  LDGSTS.E [R2+0x2800], [R42.64], !P2 ;  /* 0x028000002a027fae */ /* 0x0003e8000d121846 */
[----:B------:R-:W-:Y:S04]  /*53b0*/  STL [R1+0x1a3c], R42 ;  /* 0x001a3c2a01007387 */ /* 0x000fe80000100800 */
[----:B------:R1:W-:Y:S04]  /*53c0*/  LDGSTS.E [R2+0x2a00], [R44.64], !P2 ;  /* 0x02a000002c027fae */ /* 0x0003e8000d121846 */
[----:B------:R-:W-:Y:S04]  /*53d0*/  STL [R1+0x1a38], R43 ;  /* 0x001a382b01007387 */ /* 0x000fe80000100800 */
[----:B------:R1:W-:Y:S04]  /*53e0*/  LDGSTS.E [R2+0x2c00], [R46.64], !P2 ;  /* 0x02c000002e027fae */ /* 0x0003e8000d121846 */
[----:B------:R-:W-:Y:S04]  /*53f0*/  STL [R1+0x1a44], R44 ;  /* 0x001a442c01007387 */ /* 0x000fe80000100800 */
[----:B------:R1:W-:Y:S01]  /*5400*/  LDGSTS.E [R2+0x2e00], [R48.64], !P2 ;  /* 0x02e0000030027fae */ /* 0x0003e2000d121846 */
[----:B------:R-:W-:-:S02]  /*5410*/  ISETP.GE.U32.AND P2, PT, R0, 0x7fffffd2, PT ;  /* 0x7fffffd20000780c */ /* 0x000fc40003f46070 */
[----:B------:R-:W-:Y:S01]  /*5420*/  SHF.R.U32.HI R0, RZ, 0xe, R110 ;  /* 0x0000000eff007819 */ /* 0x000fe2000001166e */
        /* <DEDUP_REMOVED lines=9> */
[----:B------:R-:W-:-:S02]  /*54c0*/  LOP3.LUT P1, RZ, R0, 0x1, RZ, 0xc0, !PT ;  /* 0x0000000100ff7812 */ /* 0x000fc4000782c0ff */
        /* <DEDUP_REMOVED lines=21> */
[----:B------:R1:W-:Y:S04]  /*5620*/  LDGSTS.E [R2+0x8800], [R174.64], P1 ;  /* 0x08800000ae027fae */ /* 0x0003e80008921846 */
[----:B------:R-:W-:Y:S04]  /*5630*/  STL [R1+0x1a94], R122 ;  /* 0x001a947a01007387 */ /* 0x000fe80000100800 */
[----:B------:R1:W-:Y:S04]  /*5640*/  LDGSTS.E [R2+0x8a00], [R178.64], P1 ;  /* 0x08a00000b2027fae */ /* 0x0003e80008921846 */
[----:B------:R-:W-:Y:S04]  /*5650*/  STL [R1+0x1a90], R123 ;  /* 0x001a907b01007387 */ /* 0x000fe80000100800 */
[----:B------:R1:W-:Y:S04]  /*5660*/  LDGSTS.E [R2+0x8c00], [R182.64], P1 ;  /* 0x08c00000b6027fae */ /* 0x0003e80008921846 */
[----:B------:R-:W-:Y:S04]  /*5670*/  STL [R1+0x1a9c], R174 ;  /* 0x001a9cae01007387 */ /* 0x000fe80000100800 */
[----:B------:R1:W-:Y:S01]  /*5680*/  LDGSTS.E [R2+0x8e00], [R186.64], P1 ;  /* 0x08e00000ba027fae */ /* 0x0003e20008921846 */
[----:B------:R-:W-:-:S02]  /*5690*/  LOP3.LUT P1, RZ, R0, 0x1, RZ, 0xc0, !PT ;  /* 0x0000000100ff7812 */ /* 0x000fc4000782c0ff */
[----:B------:R-:W-:Y:S01]  /*56a0*/  SHF.R.U32.HI R0, RZ, 0x2, R110 ;  /* 0x00000002ff007819 */ /* 0x000fe2000001166e */
        /* <DEDUP_REMOVED lines=10> */
[----:B------:R-:W-:Y:S01]  /*5750*/  IADD3 R0, R59, -0x4, RZ ;  /* 0xfffffffc3b007810 */ /* 0x000fe20007ffe0ff */
        /* <DEDUP_REMOVED lines=10> */
[----:B------:R2:W-:Y:S04]  /*5800*/  STL.64 [R1], R8 ;  /* 0x0000000801007387 */ /* 0x0005e80000100a00 */
[----:B------:R1:W-:Y:S04]  /*5810*/  LDGSTS.E [R2+0xca00], [R210.64], P1 ;  /* 0x0ca00000d2027fae */ /* 0x0003e80008921846 */
[----:B------:R4:W-:Y:S04]  /*5820*/  STL.64 [R1+0x10], R6 ;  /* 0x0000100601007387 */ /* 0x0009e80000100a00 */
[----:B------:R4:W-:Y:S01]  /*5830*/  LDGSTS.E [R2+0xcc00], [R6.64], P1 ;  /* 0x0cc0000006027fae */ /* 0x0009e20008921846 */
[----:B--2---:R-:W-:-:S03]  /*5840*/  IMAD.SHL.U32 R9, R143, 0x2, RZ ;  /* 0x000000028f097824 */ /* 0x004fc600078e00ff */
[----:B------:R1:W-:Y:S01]  /*5850*/  LDGSTS.E [R2+0xce00], [R206.64], P1 ;  /* 0x0ce00000ce027fae */ /* 0x0003e20008921846 */
[----:B------:R-:W-:Y:S02]  /*5860*/  ISETP.GE.U32.AND P1, PT, R0, 0x7fffffdd, PT ;  /* 0x7fffffdd0000780c */ /* 0x000fe40003f26070 */
[----:B------:R-:W-:Y:S01]  /*5870*/  IADD3 R0, R59, -0x8, RZ ;  /* 0xfffffff83b007810 */ /* 0x000fe20007ffe0ff */
[----:B------:R1:W-:Y:S01]  /*5880*/  LDGSTS.E [R2+0xe800], [R24.64], P3 ;  /* 0x0e80000018027fae */ /* 0x0003e20009921846 */
[----:B----4-:R-:W-:-:S03]  /*5890*/  IMAD.WIDE R6, R5, 0x4, R18 ;  /* 0x0000000405067825 */ /* 0x010fc600078e0212 */
[----:B------:R1:W-:Y:S01]  /*58a0*/  LDGSTS.E [R2+0xea00], [R22.64], P3 ;  /* 0x0ea0000016027fae */ /* 0x0003e20009921846 */
[----:B------:R-:W-:-:S03]  /*58b0*/  IMAD.WIDE R4, R9, 0x4, R14 ;  /* 0x0000000409047825 */ /* 0x000fc600078e020e */
[----:B------:R-:W-:Y:S04]  /*58c0*/  STL.64 [R1+0x60], R24 ;  /* 0x0000601801007387 */ /* 0x000fe80000100a00 */
[----:B------:R1:W-:Y:S04]  /*58d0*/  LDGSTS.E [R2+0xec00], [R10.64], P3 ;  /* 0x0ec000000a027fae */ /* 0x0003e80009921846 */
[----:B------:R-:W-:Y:S04]  /*58e0*/  STL.64 [R1+0x68], R22 ;  /* 0x0000681601007387 */ /* 0x000fe80000100a00 */
[----:B------:R1:W-:Y:S01]  /*58f0*/  LDGSTS.E [R2+0xee00], [R6.64], P3 ;  /* 0x0ee0000006027fae */ /* 0x0003e20009921846 */
[----:B------:R-:W-:-:S02]  /*5900*/  ISETP.GE.U32.AND P3, PT, R0, 0x7fffffd9, PT ;  /* 0x7fffffd90000780c */ /* 0x000fc40003f66070 */
[----:B------:R-:W-:Y:S01]  /*5910*/  IADD3 R0, R59, -0xc, RZ ;  /* 0xfffffff43b007810 */ /* 0x000fe20007ffe0ff */
[----:B------:R2:W-:Y:S04]  /*5920*/  STL.64 [R1+0x70], R10 ;  /* 0x0000700a01007387 */ /* 0x0005e80000100a00 */
[----:B------:R4:W-:Y:S01]  /*5930*/  STL.64 [R1+0x78], R6 ;  /* 0x0000780601007387 */ /* 0x0009e20000100a00 */
[----:B-1----:R-:W-:-:S04]  /*5940*/  IMAD.WIDE R2, R9, 0x4, R12 ;  /* 0x0000000409027825 */ /* 0x002fc800078e020c */
[----:B--2---:R-:W-:Y:S01]  /*5950*/  IMAD.MOV.U32 R10, RZ, RZ, 0x1f ;  /* 0x0000001fff0a7424 */ /* 0x004fe200078e00ff */
[----:B------:R1:W-:Y:S01]  /*5960*/  LDGSTS.E [R20+0x1000], [R2.64], !P5 ;  /* 0x0100000002147fae */ /* 0x0003e2000e921846 */
[----:B------:R-:W-:Y:S01]  /*5970*/  IADD3 R11, R59, -0x10, RZ ;  /* 0xfffffff03b0b7810 */ /* 0x000fe20007ffe0ff */
[----:B------:R-:W-:Y:S02]  /*5980*/  IMAD.WIDE R58, R64, 0x4, R12 ;  /* 0x00000004403a7825 */ /* 0x000fe400078e020c */
[----:B------:R1:W-:Y:S01]  /*5990*/  LDGSTS.E [R20+0x1200], [R4.64], !P5 ;  /* 0x0120000004147fae */ /* 0x0003e2000e921846 */
[----:B------:R-:W-:Y:S01]  /*59a0*/  IADD3 R26, R10, c[0x0][0x180], RZ ;  /* 0x000060000a1a7a10 */ /* 0x000fe20007ffe0ff */
[----:B----4-:R-:W-:-:S04]  /*59b0*/  IMAD.WIDE R6, R9, 0x4, R16 ;  /* 0x0000000409067825 */ /* 0x010fc800078e0210 */
[--C-:B------:R-:W-:Y:S01]  /*59c0*/  IMAD.WIDE R8, R9, 0x4, R18.reuse ;  /* 0x0000000409087825 */ /* 0x100fe200078e0212 */
[----:B------:R1:W-:Y:S03]  /*59d0*/  LDGSTS.E [R20+0x1400], [R6.64], !P5 ;  /* 0x0140000006147fae */ /* 0x0003e6000e921846 */
[----:B------:R-:W-:Y:S01]  /*59e0*/  IMAD R10, R143, 0x1e, RZ ;  /* 0x0000001e8f0a7824 */ /* 0x000fe200078e02ff */
[----:B------:R1:W-:Y:S01]  /*59f0*/  LDGSTS.E [R20+0x1600], [R8.64], !P5 ;  /* 0x0160000008147fae */ /* 0x0003e2000e921846 */
[----:B------:R-:W-:Y:S01]  /*5a00*/  ISETP.GE.U32.AND P5, PT, R0, 0x7fffffd5, PT ;  /* 0x7fffffd50000780c */ /* 0x000fe20003fa6070 */
[----:B------:R-:W-:Y:S01]  /*5a10*/  IMAD.WIDE R64, R64, 0x4, R18 ;  /* 0x0000000440407825 */ /* 0x000fe200078e0212 */
[----:B------:R-:W-:Y:S01]  /*5a20*/  SHF.R.U32.HI R0, RZ, 0xd, R110 ;  /* 0x0000000dff007819 */ /* 0x000fe2000001166e */
[----:B------:R1:W-:Y:S04]  /*5a30*/  LDGSTS.E [R20+0x3000], [R50.64], !P6 ;  /* 0x0300000032147fae */ /* 0x0003e8000f121846 */
[----:B------:R1:W-:Y:S04]  /*5a40*/  LDGSTS.E [R20+0x3200], [R52.64], !P6 ;  /* 0x0320000034147fae */ /* 0x0003e8000f121846 */
[----:B------:R1:W-:Y:S04]  /*5a50*/  LDGSTS.E [R20+0x3400], [R54.64], !P6 ;  /* 0x0340000036147fae */ /* 0x0003e8000f121846 */
[----:B------:R1:W-:Y:S01]  /*5a60*/  LDGSTS.E [R20+0x3600], [R56.64], !P6 ;  /* 0x0360000038147fae */ /* 0x0003e2000f121846 */
[----:B------:R-:W-:-:S02]  /*5a70*/  LOP3.LUT P6, RZ, R0, 0x1, RZ, 0xc0, !PT ;  /* 0x0000000100ff7812 */ /* 0x000fc400078cc0ff */
        /* <DEDUP_REMOVED lines=13> */
[----:B------:R1:W-:Y:S04]  /*5b50*/  LDGSTS.E [R20+0x9000], [R190.64], P6 ;  /* 0x09000000be147fae */ /* 0x0003e8000b121846 */
[----:B------:R1:W-:Y:S04]  /*5b60*/  LDGSTS.E [R20+0x9200], [R194.64], P6 ;  /* 0x09200000c2147fae */ /* 0x0003e8000b121846 */
[----:B------:R1:W-:Y:S04]  /*5b70*/  LDGSTS.E [R20+0x9400], [R198.64], P6 ;  /* 0x09400000c6147fae */ /* 0x0003e8000b121846 */
[----:B------:R1:W-:Y:S01]  /*5b80*/  LDGSTS.E [R20+0x9600], [R202.64], P6 ;  /* 0x09600000ca147fae */ /* 0x0003e2000b121846 */
[----:B------:R-:W-:Y:S01]  /*5b90*/  LOP3.LUT P6, RZ, R0, 0x1, RZ, 0xc0, !PT ;  /* 0x0000000100ff7812 */ /* 0x000fe200078cc0ff */
[----:B------:R-:W-:-:S02]  /*5ba0*/  IMAD R0, R143, 0x1a, RZ ;  /* 0x0000001a8f007824 */ /* 0x000fc400078e02ff */
[----:B------:R1:W-:Y:S02]  /*5bb0*/  LDGSTS.E [R20+0xb000], [R236.64], P0 ;  /* 0x0b000000ec147fae */ /* 0x0003e40008121846 */
[C---:B------:R-:W-:Y:S02]  /*5bc0*/  IMAD.WIDE R30, R0.reuse, 0x4, R12 ;  /* 0x00000004001e7825 */ /* 0x040fe400078e020c */
[----:B------:R1:W-:Y:S02]  /*5bd0*/  LDGSTS.E [R20+0xb200], [R238.64], P0 ;  /* 0x0b200000ee147fae */ /* 0x0003e40008121846 */
[C---:B---3--:R-:W-:Y:S02]  /*5be0*/  IMAD.WIDE R28, R0.reuse, 0x4, R14 ;  /* 0x00000004001c7825 */ /* 0x048fe400078e020e */
[----:B------:R1:W-:Y:S02]  /*5bf0*/  LDGSTS.E [R20+0xb400], [R240.64], P0 ;  /* 0x0b400000f0147fae */ /* 0x0003e40008121846 */
[----:B------:R-:W-:-:S02]  /*5c00*/  IMAD.WIDE R24, R0, 0x4, R16 ;  /* 0x0000000400187825 */ /* 0x000fc400078e0210 */
[----:B------:R1:W-:Y:S01]  /*5c10*/  LDGSTS.E [R20+0xb600], [R242.64], P0 ;  /* 0x0b600000f2147fae */ /* 0x0003e20008121846 */
[----:B------:R-:W-:Y:S01]  /*5c20*/  ISETP.GT.AND P0, PT, R26, 0x1f, PT ;  /* 0x0000001f1a00780c */ /* 0x000fe20003f04270 */
[----:B------:R-:W-:Y:S01]  /*5c30*/  IMAD.WIDE R22, R0, 0x4, R18 ;  /* 0x0000000400167825 */ /* 0x000fe200078e0212 */
[----:B------:R-:W-:Y:S01]  /*5c40*/  LOP3.LUT R26, R21, 0x60, RZ, 0x3c, !PT ;  /* 0x00000060151a7812 */ /* 0x000fe200078e3cff */
[----:B------:R2:W-:Y:S01]  /*5c50*/  STL.64 [R1+0x20], R30 ;  /* 0x0000201e01007387 */ /* 0x0005e20000100a00 */
[----:B------:R-:W-:-:S03]  /*5c60*/  SEL R0, RZ, 0x4, !P0 ;  /* 0x00000004ff007807 */ /* 0x000fc60004000000 */
[----:B------:R2:W-:Y:S04]  /*5c70*/  LDGSTS.E [R20+0xd000], [R30.64], P2 ;  /* 0x0d0000001e147fae */ /* 0x0005e80009121846 */
[----:B------:R3:W-:Y:S04]  /*5c80*/  STL.64 [R1+0x28], R28 ;  /* 0x0000281c01007387 */ /* 0x0007e80000100a00 */
[----:B------:R3:W-:Y:S01]  /*5c90*/  LDGSTS.E [R20+0xd200], [R28.64], P2 ;  /* 0x0d2000001c147fae */ /* 0x0007e20009121846 */
[----:B--2---:R-:W-:-:S03]  /*5ca0*/  IMAD.WIDE R30, R10, 0x4, R12 ;  /* 0x000000040a1e7825 */ /* 0x004fc600078e020c */
[----:B------:R2:W-:Y:S04]  /*5cb0*/  STL.64 [R1+0x30], R24 ;  /* 0x0000301801007387 */ /* 0x0005e80000100a00 */
[----:B------:R2:W-:Y:S01]  /*5cc0*/  LDGSTS.E [R20+0xd400], [R24.64], P2 ;  /* 0x0d40000018147fae */ /* 0x0005e20009121846 */
[----:B---3--:R-:W-:-:S03]  /*5cd0*/  IMAD.WIDE R28, R10, 0x4, R14 ;  /* 0x000000040a1c7825 */ /* 0x008fc600078e020e */
[----:B------:R3:W-:Y:S04]  /*5ce0*/  STL.64 [R1+0x38], R22 ;  /* 0x0000381601007387 */ /* 0x0007e80000100a00 */
[----:B------:R3:W-:Y:S01]  /*5cf0*/  LDGSTS.E [R20+0xd600], [R22.64], P2 ;  /* 0x0d60000016147fae */ /* 0x0007e20009121846 */
[----:B------:R-:W-:Y:S01]  /*5d00*/  ISETP.GE.AND P2, PT, R27, c[0x0][0x180], PT ;  /* 0x000060001b007a0c */ /* 0x000fe20003f46270 */
[----:B--2---:R-:W-:Y:S02]  /*5d10*/  IMAD.WIDE R24, R10, 0x4, R16 ;  /* 0x000000040a187825 */ /* 0x004fe400078e0210 */
[----:B------:R-:W-:Y:S01]  /*5d20*/  STL.64 [R1+0x80], R30 ;  /* 0x0000801e01007387 */ /* 0x000fe20000100a00 */
[----:B------:R-:W-:-:S03]  /*5d30*/  SEL R0, R0, RZ, !P2 ;  /* 0x000000ff00007207 */ /* 0x000fc60005000000 */
[----:B------:R1:W-:Y:S01]  /*5d40*/  LDGSTS.E [R20+0xf000], [R30.64], P6 ;  /* 0x0f0000001e147fae */ /* 0x0003e2000b121846 */
[----:B------:R-:W-:Y:S01]  /*5d50*/  ISETP.NE.U32.AND P2, PT, R0, RZ, PT ;  /* 0x000000ff0000720c */ /* 0x000fe20003f45070 */
[----:B---3--:R-:W-:Y:S02]  /*5d60*/  IMAD.WIDE R22, R10, 0x4, R18 ;  /* 0x000000040a167825 */ /* 0x008fe400078e0212 */
[----:B------:R-:W-:Y:S01]  /*5d70*/  STL.64 [R1+0x88], R28 ;  /* 0x0000881c01007387 */ /* 0x000fe20000100a00 */
[----:B------:R-:W-:-:S03]  /*5d80*/  SHF.R.U32.HI R0, RZ, 0xc, R110 ;  /* 0x0000000cff007819 */ /* 0x000fc6000001166e */
[----:B------:R1:W-:Y:S04]  /*5d90*/  LDGSTS.E [R20+0xf200], [R28.64], P6 ;  /* 0x0f2000001c147fae */ /* 0x0003e8000b121846 */
[----:B------:R2:W-:Y:S04]  /*5da0*/  STL.64 [R1+0x90], R24 ;  /* 0x0000901801007387 */ /* 0x0005e80000100a00 */
[----:B------:R2:W-:Y:S04]  /*5db0*/  LDGSTS.E [R20+0xf400], [R24.64], P6 ;  /* 0x0f40000018147fae */ /* 0x0005e8000b121846 */
[----:B------:R1:W-:Y:S01]  /*5dc0*/  LDGSTS.E [R20+0xf600], [R22.64], P6 ;  /* 0x0f60000016147fae */ /* 0x0003e2000b121846 */
[----:B------:R-:W-:-:S03]  /*5dd0*/  ISETP.GE.U32.AND P6, PT, R11, 0x7fffffd1, PT ;  /* 0x7fffffd10b00780c */ /* 0x000fc60003fc6070 */
[----:B------:R3:W-:Y:S01]  /*5de0*/  STL.64 [R1+0x98], R22 ;  /* 0x0000981601007387 */ /* 0x0007e20000100a00 */
[----:B--2---:R-:W-:-:S04]  /*5df0*/  IMAD R24, R143, 0x3, RZ ;  /* 0x000000038f187824 */ /* 0x004fc800078e02ff */
[----:B------:R-:W-:-:S04]  /*5e00*/  IMAD.WIDE R10, R24, 0x4, R12 ;  /* 0x00000004180a7825 */ /* 0x000fc800078e020c */
[C---:B-1----:R-:W-:Y:S01]  /*5e10*/  IMAD.WIDE R20, R24.reuse, 0x4, R14 ;  /* 0x0000000418147825 */ /* 0x042fe200078e020e */
[----:B------:R1:W-:Y:S03]  /*5e20*/  LDGSTS.E [R26+0x1800], [R10.64], !P1 ;  /* 0x018000000a1a7fae */ /* 0x0003e6000c921846 */
[C---:B---3--:R-:W-:Y:S01]  /*5e30*/  IMAD.WIDE R22, R24.reuse, 0x4, R16 ;  /* 0x0000000418167825 */ /* 0x048fe200078e0210 */
[----:B------:R1:W-:Y:S03]  /*5e40*/  LDGSTS.E [R26+0x1a00], [R20.64], !P1 ;  /* 0x01a00000141a7fae */ /* 0x0003e6000c921846 */
[----:B------:R-:W-:Y:S01]  /*5e50*/  IMAD.WIDE R24, R24, 0x4, R18 ;  /* 0x0000000418187825 */ /* 0x000fe200078e0212 */
[----:B------:R1:W-:Y:S04]  /*5e60*/  LDGSTS.E [R26+0x1c00], [R22.64], !P1 ;  /* 0x01c00000161a7fae */ /* 0x0003e8000c921846 */
[----:B------:R1:W-:Y:S01]  /*5e70*/  LDGSTS.E [R26+0x1e00], [R24.64], !P1 ;  /* 0x01e00000181a7fae */ /* 0x0003e2000c921846 */
[----:B------:R-:W-:-:S02]  /*5e80*/  LOP3.LUT P1, RZ, R0, 0x1, RZ, 0xc0, !PT ;  /* 0x0000000100ff7812 */ /* 0x000fc4000782c0ff */
[--C-:B------:R-:W-:Y:S01]  /*5e90*/  SHF.R.U32.HI R0, RZ, 0x8, R110.reuse ;  /* 0x00000008ff007819 */ /* 0x100fe2000001166e */
[----:B------:R1:W-:Y:S01]  /*5ea0*/  LDGSTS.E [R26+0x3800], [R58.64], !P3 ;  /* 0x038000003a1a7fae */ /* 0x0003e2000d921846 */
[----:B------:R-:W-:-:S03]  /*5eb0*/  SHF.R.U32.HI R110, RZ, 0x4, R110 ;  /* 0x00000004ff6e7819 */ /* 0x000fc6000001166e */
[----:B------:R1:W-:Y:S04]  /*5ec0*/  LDGSTS.E [R26+0x3a00], [R60.64], !P3 ;  /* 0x03a000003c1a7fae */ /* 0x0003e8000d921846 */
[----:B------:R1:W-:Y:S04]  /*5ed0*/  LDGSTS.E [R26+0x3c00], [R62.64], !P3 ;  /* 0x03c000003e1a7fae */ /* 0x0003e8000d921846 */
[----:B------:R1:W-:Y:S01]  /*5ee0*/  LDGSTS.E [R26+0x3e00], [R64.64], !P3 ;  /* 0x03e00000401a7fae */ /* 0x0003e2000d921846 */
[----:B------:R-:W-:-:S03]  /*5ef0*/  LEA R109, P3, R142, c[0x0][0x168], 0x2 ;  /* 0x00005a008e6d7a11 */ /* 0x000fc600078610ff */
[----:B------:R1:W-:Y:S04]  /*5f00*/  LDGSTS.E [R26+0x5800], [R90.64], !P5 ;  /* 0x058000005a1a7fae */ /* 0x0003e8000e921846 */
[----:B------:R1:W-:Y:S04]  /*5f10*/  LDGSTS.E [R26+0x5a00], [R92.64], !P5 ;  /* 0x05a000005c1a7fae */ /* 0x0003e8000e921846 */
[----:B------:R1:W-:Y:S04]  /*5f20*/  LDGSTS.E [R26+0x5c00], [R94.64], !P5 ;  /* 0x05c000005e1a7fae */ /* 0x0003e8000e921846 */
[----:B------:R1:W-:Y:S01]  /*5f30*/  LDGSTS.E [R26+0x5e00], [R96.64], !P5 ;  /* 0x05e00000601a7fae */ /* 0x0003e2000e921846 */
[----:B------:R-:W-:-:S02]  /*5f40*/  LOP3.LUT P5, RZ, R0, 0x1, RZ, 0xc0, !PT ;  /* 0x0000000100ff7812 */ /* 0x000fc400078ac0ff */
[----:B------:R-:W-:Y:S01]  /*5f50*/  LEA.HI.X.SX32 R0, R142, c[0x0][0x16c], 0x2, P3 ;  /* 0x00005b008e007a11 */ /* 0x000fe200018f16ff */
[----:B------:R-:W-:Y:S01]  /*5f60*/  IMAD.WIDE R142, R154, 0x4, R12 ;  /* 0x000000049a8e7825 */ /* 0x000fe200078e020c */
[----:B------:R-:W-:-:S03]  /*5f70*/  LEA R230, P3, R233, R109, 0x2 ;  /* 0x0000006de9e67211 */ /* 0x000fc600078610ff */
[----:B------:R-:W-:Y:S01]  /*5f80*/  IMAD.WIDE R154, R154, 0x4, R18 ;  /* 0x000000049a9a7825 */ /* 0x000fe200078e0212 */
[----:B------:R-:W-:Y:S01]  /*5f90*/  LEA.HI.X.SX32 R235, R233, R0, 0x2, P3 ;  /* 0x00000000e9eb7211 */ /* 0x000fe200018f16ff */
[----:B------:R1:W-:Y:S01]  /*5fa0*/  LDGSTS.E [R26+0x7800], [R142.64], !P6 ;  /* 0x078000008e1a7fae */ /* 0x0003e2000f121846 */
[----:B------:R-:W-:-:S03]  /*5fb0*/  LEA R226, P3, R229, R109, 0x2 ;  /* 0x0000006de5e27211 */ /* 0x000fc600078610ff */
[----:B------:R1:W-:Y:S01]  /*5fc0*/  LDGSTS.E [R26+0x7a00], [R146.64], !P6 ;  /* 0x07a00000921a7fae */ /* 0x0003e2000f121846 */
[-C--:B------:R-:W-:Y:S02]  /*5fd0*/  LEA.HI.X.SX32 R231, R229, R0.reuse, 0x2, P3 ;  /* 0x00000000e5e77211 */ /* 0x080fe400018f16ff */
[CC--:B------:R-:W-:Y:S01]  /*5fe0*/  LEA R222, P3, R225.reuse, R109.reuse, 0x2 ;  /* 0x0000006de1de7211 */ /* 0x0c0fe200078610ff */
[----:B------:R1:W-:Y:S03]  /*5ff0*/  LDGSTS.E [R26+0x7c00], [R150.64], !P6 ;  /* 0x07c00000961a7fae */ /* 0x0003e6000f121846 */
[-C--:B------:R-:W-:Y:S01]  /*6000*/  LEA.HI.X.SX32 R227, R225, R0.reuse, 0x2, P3 ;  /* 0x00000000e1e37211 */ /* 0x080fe200018f16ff */
[----:B------:R1:W-:Y:S01]  /*6010*/  LDGSTS.E [R26+0x7e00], [R154.64], !P6 ;  /* 0x07e000009a1a7fae */ /* 0x0003e2000f121846 */
[CC--:B------:R-:W-:Y:S02]  /*6020*/  LEA R170, P6, R232.reuse, R109.reuse, 0x2 ;  /* 0x0000006de8aa7211 */ /* 0x0c0fe400078c10ff */
[CC--:B------:R-:W-:Y:S01]  /*6030*/  LEA R186, P3, R221.reuse, R109.reuse, 0x2 ;  /* 0x0000006dddba7211 */ /* 0x0c0fe200078610ff */
[----:B------:R-:W2:Y:S01]  /*6040*/  S2R R233, SR_TID.X ;  /* 0x0000000000e97919 */ /* 0x000ea20000002100 */
[-C--:B------:R-:W-:Y:S01]  /*6050*/  LEA.HI.X.SX32 R215, R232, R0.reuse, 0x2, P6 ;  /* 0x00000000e8d77211 */ /* 0x080fe200030f16ff */
[----:B------:R-:W-:Y:S01]  /*6060*/  IMAD.MOV.U32 R232, RZ, RZ, c[0x0][0x188] ;  /* 0x00006200ffe87624 */ /* 0x000fe200078e00ff */
[----:B------:R-:W-:Y:S01]  /*6070*/  LEA R166, P6, R228, R109, 0x2 ;  /* 0x0000006de4a67211 */ /* 0x000fe200078c10ff */
[----:B------:R-:W-:Y:S01]  /*6080*/  STL [R1+0x1360], R230 ;  /* 0x001360e601007387 */ /* 0x000fe20000100800 */
[----:B------:R-:W-:-:S02]  /*6090*/  LEA.HI.X.SX32 R223, R221, R0, 0x2, P3 ;  /* 0x00000000dddf7211 */ /* 0x000fc400018f16ff */
[-C--:B------:R-:W-:Y:S01]  /*60a0*/  LEA.HI.X.SX32 R171, R228, R0.reuse, 0x2, P6 ;  /* 0x00000000e4ab7211 */ /* 0x080fe200030f16ff */
[----:B------:R-:W-:Y:S01]  /*60b0*/  STL [R1+0x1368], R170 ;  /* 0x001368aa01007387 */ /* 0x000fe20000100800 */
[CC--:B------:R-:W-:Y:S02]  /*60c0*/  LEA R162, P6, R224.reuse, R109.reuse, 0x2 ;  /* 0x0000006de0a27211 */ /* 0x0c0fe400078c10ff */
[CC--:B------:R-:W-:Y:S01]  /*60d0*/  LEA R182, P3, R217.reuse, R109.reuse, 0x2 ;  /* 0x0000006dd9b67211 */ /* 0x0c0fe200078610ff */
[----:B------:R3:W-:Y:S01]  /*60e0*/  STL [R1+0x135c], R235 ;  /* 0x00135ceb01007387 */ /* 0x0007e20000100800 */
[-C--:B------:R-:W-:Y:S02]  /*60f0*/  LEA.HI.X.SX32 R167, R224, R0.reuse, 0x2, P6 ;  /* 0x00000000e0a77211 */ /* 0x080fe400030f16ff */
[----:B------:R-:W-:Y:S01]  /*6100*/  LEA.HI.X.SX32 R187, R217, R0, 0x2, P3 ;  /* 0x00000000d9bb7211 */ /* 0x000fe200018f16ff */
[----:B------:R-:W-:Y:S01]  /*6110*/  STL [R1+0x1370], R226 ;  /* 0x001370e201007387 */ /* 0x000fe20000100800 */
[----:B------:R-:W-:-:S02]  /*6120*/  LEA R158, P6, R220, R109, 0x2 ;  /* 0x0000006ddc9e7211 */ /* 0x000fc400078c10ff */
[CC--:B------:R-:W-:Y:S01]  /*6130*/  LEA R178, P3, R213.reuse, R109.reuse, 0x2 ;  /* 0x0000006dd5b27211 */ /* 0x0c0fe200078610ff */
[----:B------:R-:W-:Y:S01]  /*6140*/  STL [R1+0x1364], R215 ;  /* 0x001364d701007387 */ /* 0x000fe20000100800 */
[-C--:B------:R-:W-:Y:S02]  /*6150*/  LEA.HI.X.SX32 R163, R220, R0.reuse, 0x2, P6 ;  /* 0x00000000dca37211 */ /* 0x080fe400030f16ff */
[-C--:B------:R-:W-:Y:S01]  /*6160*/  LEA.HI.X.SX32 R183, R213, R0.reuse, 0x2, P3 ;  /* 0x00000000d5b77211 */ /* 0x080fe200018f16ff */
[----:B------:R4:W-:Y:S01]  /*6170*/  STL [R1+0x136c], R231 ;  /* 0x00136ce701007387 */ /* 0x0009e20000100800 */
[CC--:B------:R-:W-:Y:S02]  /*6180*/  LEA R104, P6, R216.reuse, R109.reuse, 0x2 ;  /* 0x0000006dd8687211 */ /* 0x0c0fe400078c10ff */
[----:B------:R-:W-:Y:S01]  /*6190*/  LEA R174, P3, R209, R109, 0x2 ;  /* 0x0000006dd1ae7211 */ /* 0x000fe200078610ff */
[----:B------:R-:W-:Y:S01]  /*61a0*/  STL [R1+0x1378], R166 ;  /* 0x001378a601007387 */ /* 0x000fe20000100800 */
[----:B------:R-:W-:-:S02]  /*61b0*/  LEA.HI.X.SX32 R159, R216, R0, 0x2, P6 ;  /* 0x00000000d89f7211 */ /* 0x000fc400030f16ff */
[-C--:B------:R-:W-:Y:S01]  /*61c0*/  LEA.HI.X.SX32 R179, R209, R0.reuse, 0x2, P3 ;  /* 0x00000000d1b37211 */ /* 0x080fe200018f16ff */
[----:B------:R-:W-:Y:S01]  /*61d0*/  STL [R1+0x1380], R222 ;  /* 0x001380de01007387 */ /* 0x000fe20000100800 */
[CC--:B------:R-:W-:Y:S02]  /*61e0*/  LEA R102, P6, R212.reuse, R109.reuse, 0x2 ;  /* 0x0000006dd4667211 */ /* 0x0c0fe400078c10ff */
[CC--:B------:R-:W-:Y:S01]  /*61f0*/  LEA R122, P3, R205.reuse, R109.reuse, 0x2 ;  /* 0x0000006dcd7a7211 */ /* 0x0c0fe200078610ff */
[----:B------:R-:W-:Y:S01]  /*6200*/  STL [R1+0x1374], R171 ;  /* 0x001374ab01007387 */ /* 0x000fe20000100800 */
[-C--:B------:R-:W-:Y:S02]  /*6210*/  LEA.HI.X.SX32 R105, R212, R0.reuse, 0x2, P6 ;  /* 0x00000000d4697211 */ /* 0x080fe400030f16ff */
[----:B------:R-:W-:Y:S01]  /*6220*/  LEA.HI.X.SX32 R175, R205, R0, 0x2, P3 ;  /* 0x00000000cdaf7211 */ /* 0x000fe200018f16ff */
[----:B------:R5:W-:Y:S01]  /*6230*/  STL [R1+0x137c], R227 ;  /* 0x00137ce301007387 */ /* 0x000be20000100800 */
[----:B------:R-:W-:-:S02]  /*6240*/  LEA R100, P6, R208, R109, 0x2 ;  /* 0x0000006dd0647211 */ /* 0x000fc400078c10ff */
[CC--:B------:R-:W-:Y:S01]  /*6250*/  LEA R118, P3, R201.reuse, R109.reuse, 0x2 ;  /* 0x0000006dc9767211 */ /* 0x0c0fe200078610ff */
[----:B------:R-:W-:Y:S01]  /*6260*/  STL [R1+0x1388], R162 ;  /* 0x001388a201007387 */ /* 0x000fe20000100800 */
[-C--:B------:R-:W-:Y:S02]  /*6270*/  LEA.HI.X.SX32 R103, R208, R0.reuse, 0x2, P6 ;  /* 0x00000000d0677211 */ /* 0x080fe400030f16ff */
[-C--:B------:R-:W-:Y:S01]  /*6280*/  LEA.HI.X.SX32 R123, R201, R0.reuse, 0x2, P3 ;  /* 0x00000000c97b7211 */ /* 0x080fe200018f16ff */
[----:B------:R-:W-:Y:S01]  /*6290*/  STL [R1+0x1390], R186 ;  /* 0x001390ba01007387 */ /* 0x000fe20000100800 */
[CC--:B------:R-:W-:Y:S02]  /*62a0*/  LEA R98, P6, R204.reuse, R109.reuse, 0x2 ;  /* 0x0000006dcc627211 */ /* 0x0c0fe400078c10ff */
[----:B------:R-:W-:Y:S01]  /*62b0*/  LEA R114, P3, R197, R109, 0x2 ;  /* 0x0000006dc5727211 */ /* 0x000fe200078610ff */
[----:B------:R-:W-:Y:S01]  /*62c0*/  STL [R1+0x1384], R167 ;  /* 0x001384a701007387 */ /* 0x000fe20000100800 */
[----:B------:R-:W-:-:S02]  /*62d0*/  LEA.HI.X.SX32 R101, R204, R0, 0x2, P6 ;  /* 0x00000000cc657211 */ /* 0x000fc400030f16ff */
[-C--:B------:R-:W-:Y:S01]  /*62e0*/  LEA.HI.X.SX32 R119, R197, R0.reuse, 0x2, P3 ;  /* 0x00000000c5777211 */ /* 0x080fe200018f16ff */
[----:B------:R1:W-:Y:S01]  /*62f0*/  STL [R1+0x138c], R223 ;  /* 0x00138cdf01007387 */ /* 0x0003e20000100800 */
[CC--:B------:R-:W-:Y:S02]  /*6300*/  LEA R72, P6, R200.reuse, R109.reuse, 0x2 ;  /* 0x0000006dc8487211 */ /* 0x0c0fe400078c10ff */
[CC--:B------:R-:W-:Y:S01]  /*6310*/  LEA R106, P3, R193.reuse, R109.reuse, 0x2 ;  /* 0x0000006dc16a7211 */ /* 0x0c0fe200078610ff */
[----:B------:R-:W-:Y:S01]  /*6320*/  STL [R1+0x1398], R158 ;  /* 0x0013989e01007387 */ /* 0x000fe20000100800 */
        /* <DEDUP_REMOVED lines=64> */
[CC--:B------:R-:W-:Y:S01]  /*6730*/  LEA R30, P3, R149.reuse, R109.reuse, 0x2 ;  /* 0x0000006d951e7211 */ /* 0x0c0fe200078610ff */
[----:B------:R-:W2:Y:S01]  /*6740*/  S2R R153, SR_TID.X ;  /* 0x0000000000997919 */ /* 0x000ea20000002100 */
[-C--:B------:R-:W-:Y:S01]  /*6750*/  LEA.HI.X.SX32 R180, R156, R0.reuse, 0x2, P6 ;  /* 0x000000009cb47211 */ /* 0x080fe200030f16ff */
[----:B------:R-:W-:Y:S01]  /*6760*/  IMAD R156, R232, 0x1f, RZ ;  /* 0x0000001fe89c7824 */ /* 0x000fe200078e02ff */
[----:B------:R-:W-:Y:S01]  /*6770*/  LEA.HI.X.SX32 R35, R149, R0, 0x2, P3 ;  /* 0x0000000095237211 */ /* 0x000fe200018f16ff */
[----:B------:R-:W-:Y:S01]  /*6780*/  STL [R1+0x13e4], R99 ;  /* 0x0013e46301007387 */ /* 0x000fe20000100800 */
[----:B------:R-:W-:-:S02]  /*6790*/  LEA R185, P6, R152, R109, 0x2 ;  /* 0x0000006d98b97211 */ /* 0x000fc400078c10ff */
[CC--:B-1----:R-:W-:Y:S01]  /*67a0*/  LEA R26, P3, R145.reuse, R109.reuse, 0x2 ;  /* 0x0000006d911a7211 */ /* 0x0c2fe200078610ff */
[----:B------:R1:W-:Y:S01]  /*67b0*/  STL [R1+0x13ec], R119 ;  /* 0x0013ec7701007387 */ /* 0x0003e20000100800 */
[-C--:B------:R-:W-:Y:S02]  /*67c0*/  LEA.HI.X.SX32 R184, R152, R0.reuse, 0x2, P6 ;  /* 0x0000000098b87211 */ /* 0x080fe400030f16ff */
[-C--:B------:R-:W-:Y:S01]  /*67d0*/  LEA.HI.X.SX32 R31, R145, R0.reuse, 0x2, P3 ;  /* 0x00000000911f7211 */ /* 0x080fe200018f16ff */
[----:B------:R-:W-:Y:S01]  /*67e0*/  STL [R1+0x13f8], R70 ;  /* 0x0013f84601007387 */ /* 0x000fe20000100800 */
[CC--:B------:R-:W-:Y:S02]  /*67f0*/  LEA R189, P6, R148.reuse, R109.reuse, 0x2 ;  /* 0x0000006d94bd7211 */ /* 0x0c0fe400078c10ff */
[CC--:B------:R-:W-:Y:S01]  /*6800*/  LEA R250, P3, R141.reuse, R109.reuse, 0x2 ;  /* 0x0000006d8dfa7211 */ /* 0x0c0fe200078610ff */
[----:B------:R-:W-:Y:S01]  /*6810*/  STL [R1+0x1400], R106 ;  /* 0x0014006a01007387 */ /* 0x000fe20000100800 */
[-C--:B------:R-:W-:Y:S01]  /*6820*/  LEA.HI.X.SX32 R188, R148, R0.reuse, 0x2, P6 ;  /* 0x0000000094bc7211 */ /* 0x080fe200030f16ff */
[----:B------:R-:W-:Y:S01]  /*6830*/  IMAD.WIDE R148, R156, 0x4, R14 ;  /* 0x000000049c947825 */ /* 0x000fe200078e020e */
[----:B------:R-:W-:Y:S01]  /*6840*/  LEA.HI.X.SX32 R27, R141, R0, 0x2, P3 ;  /* 0x000000008d1b7211 */ /* 0x000fe200018f16ff */
[----:B------:R-:W-:Y:S01]  /*6850*/  STL [R1+0x13f4], R73 ;  /* 0x0013f44901007387 */ /* 0x000fe20000100800 */
[----:B------:R-:W-:-:S02]  /*6860*/  LEA R193, P6, R144, R109, 0x2 ;  /* 0x0000006d90c17211 */ /* 0x000fc400078c10ff */
[CC--:B------:R-:W-:Y:S01]  /*6870*/  LEA R248, P3, R137.reuse, R109.reuse, 0x2 ;  /* 0x0000006d89f87211 */ /* 0x0c0fe200078610ff */
[----:B------:R1:W-:Y:S01]  /*6880*/  STL [R1+0x13fc], R115 ;  /* 0x0013fc7301007387 */ /* 0x0003e20000100800 */
[-C--:B------:R-:W-:Y:S01]  /*6890*/  LEA.HI.X.SX32 R192, R144, R0.reuse, 0x2, P6 ;  /* 0x0000000090c07211 */ /* 0x080fe200030f16ff */
[----:B------:R-:W-:Y:S01]  /*68a0*/  IMAD.WIDE R144, R156, 0x4, R12 ;  /* 0x000000049c907825 */ /* 0x000fe200078e020c */
[-C--:B------:R-:W-:Y:S01]  /*68b0*/  LEA.HI.X.SX32 R251, R137, R0.reuse, 0x2, P3 ;  /* 0x0000000089fb7211 */ /* 0x080fe200018f16ff */
[----:B------:R-:W-:Y:S01]  /*68c0*/  STL [R1+0x1408], R68 ;  /* 0x0014084401007387 */ /* 0x000fe20000100800 */
[CC--:B------:R-:W-:Y:S02]  /*68d0*/  LEA R197, P6, R140.reuse, R109.reuse, 0x2 ;  /* 0x0000006d8cc57211 */ /* 0x0c0fe400078c10ff */
[CC--:B------:R-:W-:Y:S01]  /*68e0*/  LEA R246, P3, R133.reuse, R109.reuse, 0x2 ;  /* 0x0000006d85f67211 */ /* 0x0c0fe200078610ff */
[----:B------:R-:W-:Y:S01]  /*68f0*/  STL [R1+0x1410], R80 ;  /* 0x0014105001007387 */ /* 0x000fe20000100800 */
[-C--:B------:R-:W-:Y:S01]  /*6900*/  LEA.HI.X.SX32 R196, R140, R0.reuse, 0x2, P6 ;  /* 0x000000008cc47211 */ /* 0x080fe200030f16ff */
[----:B------:R-:W-:Y:S01]  /*6910*/  IMAD R140, R232, 0x1b, RZ ;  /* 0x0000001be88c7824 */ /* 0x000fe200078e02ff */
        /* <DEDUP_REMOVED lines=23> */
[-C--:B------:R-:W-:Y:S01]  /*6a90*/  LEA R213, P6, R124, R109.reuse, 0x2 ;  /* 0x0000006d7cd57211 */ /* 0x080fe200078c10ff */
[----:B------:R-:W-:Y:S01]  /*6aa0*/  IMAD.WIDE R140, R140, 0x4, R18 ;  /* 0x000000048c8c7825 */ /* 0x000fe200078e0212 */
        /* <DEDUP_REMOVED lines=21> */
[----:B------:R-:W-:Y:S01]  /*6c00*/  LEA R229, P3, R108, R109, 0x2 ;  /* 0x0000006d6ce57211 */ /* 0x000fe200078610ff */
[----:B------:R1:W-:Y:S01]  /*6c10*/  STL [R1+0x143c], R77 ;  /* 0x00143c4d01007387 */ /* 0x0003e20000100800 */
[-C--:B------:R-:W-:Y:S01]  /*6c20*/  LEA.HI.X.SX32 R224, R112, R0.reuse, 0x2, P6 ;  /* 0x0000000070e07211 */ /* 0x080fe200030f16ff */
[----:B------:R-:W-:Y:S01]  /*6c30*/  IMAD.WIDE R112, R124, 0x4, R12 ;  /* 0x000000047c707825 */ /* 0x000fe200078e020c */
[----:B------:R-:W-:Y:S01]  /*6c40*/  LEA.HI.X.SX32 R228, R108, R0, 0x2, P3 ;  /* 0x000000006ce47211 */ /* 0x000fe200018f16ff */
[----:B------:R-:W-:Y:S01]  /*6c50*/  STL [R1+0x1448], R32 ;  /* 0x0014482001007387 */ /* 0x000fe20000100800 */
[----:B--2---:R-:W-:Y:S01]  /*6c60*/  LOP3.LUT R153, R153, 0x7f, RZ, 0xc0, !PT ;  /* 0x0000007f99997812 */ /* 0x004fe200078ec0ff */
[----:B------:R-:W-:Y:S01]  /*6c70*/  IMAD R0, R232, 0x13, RZ ;  /* 0x00000013e8007824 */ /* 0x000fe200078e02ff */
[----:B------:R-:W-:Y:S01]  /*6c80*/  LOP3.LUT P6, RZ, R110, 0x1, RZ, 0xc0, !PT ;  /* 0x000000016eff7812 */ /* 0x000fe200078cc0ff */
[----:B------:R-:W-:Y:S01]  /*6c90*/  IMAD.WIDE R124, R124, 0x4, R18 ;  /* 0x000000047c7c7825 */ /* 0x000fe200078e0212 */
[----:B------:R-:W-:Y:S01]  /*6ca0*/  LOP3.LUT R252, R233, 0x60, RZ, 0xc0, !PT ;  /* 0x00000060e9fc7812 */ /* 0x000fe200078ec0ff */
[----:B------:R-:W-:Y:S02]  /*6cb0*/  STL [R1+0x1450], R48 ;  /* 0x0014503001007387 */ /* 0x000fe40000100800 */
[C---:B------:R-:W-:Y:S01]  /*6cc0*/  IMAD.WIDE R108, R0.reuse, 0x4, R12 ;  /* 0x00000004006c7825 */ /* 0x040fe200078e020c */
[----:B------:R-:W-:Y:S01]  /*6cd0*/  SHF.L.U32 R12, R153, 0x2, RZ ;  /* 0x00000002990c7819 */ /* 0x000fe200000006ff */
[----:B------:R-:W-:Y:S01]  /*6ce0*/  STL [R1+0x1444], R37 ;  /* 0x0014442501007387 */ /* 0x000fe20000100800 */
[----:B------:R-:W-:Y:S01]  /*6cf0*/  SHF.R.U32.HI R252, RZ, 0x1, R252 ;  /* 0x00000001fffc7819 */ /* 0x000fe200000116fc */
[----:B------:R-:W-:Y:S01]  /*6d00*/  IMAD.WIDE R110, R0, 0x4, R14 ;  /* 0x00000004006e7825 */ /* 0x000fe200078e020e */
[C---:B------:R-:W-:Y:S01]  /*6d10*/  LOP3.LUT R13, R12.reuse, 0x60, RZ, 0x3c, !PT ;  /* 0x000000600c0d7812 */ /* 0x040fe200078e3cff */
[----:B------:R2:W-:Y:S01]  /*6d20*/  STL [R1+0x144c], R75 ;  /* 0x00144c4b01007387 */ /* 0x0005e20000100800 */
[----:B------:R-:W-:Y:S01]  /*6d30*/  LOP3.LUT R252, R12, R252, RZ, 0x3c, !PT ;  /* 0x000000fc0cfc7212 */ /* 0x000fe200078e3cff */
[----:B------:R-:W-:-:S02]  /*6d40*/  IMAD.WIDE R14, R0, 0x4, R16 ;  /* 0x00000004000e7825 */ /* 0x000fc400078e0210 */
[----:B------:R1:W-:Y:S02]  /*6d50*/  LDGSTS.E [R13+0x9800], [R108.64], P1 ;  /* 0x098000006c0d7fae */ /* 0x0003e40008921846 */
[----:B------:R-:W-:Y:S02]  /*6d60*/  IMAD.WIDE R152, R156, 0x4, R16 ;  /* 0x000000049c987825 */ /* 0x000fe400078e0210 */
[----:B------:R1:W-:Y:S02]  /*6d70*/  LDGSTS.E [R13+0x9a00], [R110.64], P1 ;  /* 0x09a000006e0d7fae */ /* 0x0003e40008921846 */
[--C-:B------:R-:W-:Y:S02]  /*6d80*/  IMAD.WIDE R16, R0, 0x4, R18.reuse ;  /* 0x0000000400107825 */ /* 0x100fe400078e0212 */
[----:B------:R1:W-:Y:S02]  /*6d90*/  LDGSTS.E [R13+0x9c00], [R14.64], P1 ;  /* 0x09c000000e0d7fae */ /* 0x0003e40008921846 */
[----:B------:R-:W-:-:S02]  /*6da0*/  IMAD.WIDE R18, R156, 0x4, R18 ;  /* 0x000000049c127825 */ /* 0x000fc400078e0212 */
[----:B------:R1:W-:Y:S02]  /*6db0*/  LDGSTS.E [R13+0x9e00], [R16.64], P1 ;  /* 0x09e00000100d7fae */ /* 0x0003e40008921846 */
[----:B------:R-:W-:Y:S02]  /*6dc0*/  IMAD.MOV.U32 R12, RZ, RZ, R230 ;  /* 0x000000ffff0c7224 */ /* 0x000fe400078e00e6 */
[----:B------:R1:W-:Y:S04]  /*6dd0*/  LDGSTS.E [R13+0xb800], [R112.64], P5 ;  /* 0x0b800000700d7fae */ /* 0x0003e8000a921846 */
[----:B------:R1:W-:Y:S04]  /*6de0*/  LDGSTS.E [R13+0xba00], [R116.64], P5 ;  /* 0x0ba00000740d7fae */ /* 0x0003e8000a921846 */
[----:B------:R1:W-:Y:S04]  /*6df0*/  LDGSTS.E [R13+0xbc00], [R120.64], P5 ;  /* 0x0bc00000780d7fae */ /* 0x0003e8000a921846 */
[----:B------:R1:W-:Y:S04]  /*6e00*/  LDGSTS.E [R13+0xbe00], [R124.64], P5 ;  /* 0x0be000007c0d7fae */ /* 0x0003e8000a921846 */
[----:B------:R1:W-:Y:S04]  /*6e10*/  LDGSTS.E [R13+0xd800], [R128.64], P6 ;  /* 0x0d800000800d7fae */ /* 0x0003e8000b121846 */
[----:B------:R1:W-:Y:S04]  /*6e20*/  LDGSTS.E [R13+0xda00], [R132.64], P6 ;  /* 0x0da00000840d7fae */ /* 0x0003e8000b121846 */
[----:B------:R1:W-:Y:S04]  /*6e30*/  LDGSTS.E [R13+0xdc00], [R136.64], P6 ;  /* 0x0dc00000880d7fae */ /* 0x0003e8000b121846 */
[----:B------:R1:W-:Y:S04]  /*6e40*/  LDGSTS.E [R13+0xde00], [R140.64], P6 ;  /* 0x0de000008c0d7fae */ /* 0x0003e8000b121846 */
[----:B------:R1:W-:Y:S04]  /*6e50*/  LDGSTS.E [R13+0xf800], [R144.64], !P4 ;  /* 0x0f800000900d7fae */ /* 0x0003e8000e121846 */
[----:B------:R1:W-:Y:S04]  /*6e60*/  LDGSTS.E [R13+0xfa00], [R148.64], !P4 ;  /* 0x0fa00000940d7fae */ /* 0x0003e8000e121846 */
[----:B------:R1:W-:Y:S04]  /*6e70*/  LDGSTS.E [R13+0xfc00], [R152.64], !P4 ;  /* 0x0fc00000980d7fae */ /* 0x0003e8000e121846 */
[----:B------:R1:W-:Y:S04]  /*6e80*/  LDGSTS.E [R13+0xfe00], [R18.64], !P4 ;  /* 0x0fe00000120d7fae */ /* 0x0003e8000e121846 */
[----:B------:R-:W0:Y:S04]  /*6e90*/  LDGDEPBAR ;  /* 0x00000000000079af */ /* 0x000e280000000000 */
[----:B------:R-:W-:Y:S01]  /*6ea0*/  STL [R1+0x1458], R28 ;  /* 0x0014581c01007387 */ /* 0x000fe20000100800 */
[----:B-1----:R-:W-:-:S03]  /*6eb0*/  IMAD.MOV.U32 R13, RZ, RZ, R235 ;  /* 0x000000ffff0d7224 */ /* 0x002fc600078e00eb */
[----:B------:R-:W-:Y:S04]  /*6ec0*/  STL [R1+0x1460], R46 ;  /* 0x0014602e01007387 */ /* 0x000fe80000100800 */
[----:B------:R1:W-:Y:S04]  /*6ed0*/  LDGSTS.E [R252+0x10000], [R12.64], P2 ;  /* 0x100000000cfc7fae */ /* 0x0003e80009121846 */
[----:B------:R-:W-:Y:S04]  /*6ee0*/  STL [R1+0x1454], R33 ;  /* 0x0014542101007387 */ /* 0x000fe80000100800 */
[----:B------:R2:W-:Y:S01]  /*6ef0*/  STL [R1+0x145c], R49 ;  /* 0x00145c3101007387 */ /* 0x0005e20000100800 */
[----:B-1----:R-:W-:-:S03]  /*6f00*/  IMAD.MOV.U32 R12, RZ, RZ, R226 ;  /* 0x000000ffff0c7224 */ /* 0x002fc600078e00e2 */
[----:B------:R-:W-:Y:S01]  /*6f10*/  STL [R1+0x1468], R29 ;  /* 0x0014681d01007387 */ /* 0x000fe20000100800 */
[----:B------:R-:W-:-:S03]  /*6f20*/  IMAD.MOV.U32 R13, RZ, RZ, R231 ;  /* 0x000000ffff0d7224 */ /* 0x000fc600078e00e7 */
        /* <DEDUP_REMOVED lines=53> */
[----:B-1----:R-:W-:Y:S01]  /*7280*/  IMAD.MOV.U32 R12, RZ, RZ, R114 ;  /* 0x000000ffff0c7224 */ /* 0x002fe200078e0072 */
[----:B------:R-:W-:-:S02]  /*7290*/  MOV R13, R119 ;  /* 0x00000077000d7202 */ /* 0x000fc40000000f00 */
[----:B------:R-:W-:Y:S04]  /*72a0*/  STL [R1+0x14e8], R201 ;  /* 0x0014e8c901007387 */ /* 0x000fe80000100800 */
[----:B------:R1:W-:Y:S04]  /*72b0*/  LDGSTS.E [R252+0x12400], [R12.64], P2 ;  /* 0x124000000cfc7fae */ /* 0x0003e80009121846 */
[----:B------:R-:W-:Y:S04]  /*72c0*/  STL [R1+0x14f0], R246 ;  /* 0x0014f0f601007387 */ /* 0x000fe80000100800 */
[----:B------:R-:W-:Y:S01]  /*72d0*/  STL [R1+0x14e4], R200 ;  /* 0x0014e4c801007387 */ /* 0x000fe20000100800 */
[----:B-1----:R-:W-:-:S03]  /*72e0*/  IMAD.MOV.U32 R12, RZ, RZ, R106 ;  /* 0x000000ffff0c7224 */ /* 0x002fc600078e006a */
[----:B------:R1:W-:Y:S01]  /*72f0*/  STL [R1+0x14ec], R249 ;  /* 0x0014ecf901007387 */ /* 0x0003e20000100800 */
[----:B------:R-:W-:-:S03]  /*7300*/  IMAD.MOV.U32 R13, RZ, RZ, R115 ;  /* 0x000000ffff0d7224 */ /* 0x000fc600078e0073 */
        /* <DEDUP_REMOVED lines=26> */
[----:B------:R-:W-:Y:S01]  /*74b0*/  STL [R1+0x190c], R157 ;  /* 0x00190c9d01007387 */ /* 0x000fe20000100800 */
[----:B------:R-:W-:-:S03]  /*74c0*/  IMAD.MOV.U32 R13, RZ, RZ, R77 ;  /* 0x000000ffff0d7224 */ /* 0x000fc600078e004d */
[----:B------:R-:W-:Y:S04]  /*74d0*/  STL [R1+0x1918], R221 ;  /* 0x001918dd01007387 */ /* 0x000fe80000100800 */
[----:B------:R1:W-:Y:S01]  /*74e0*/  LDGSTS.E [R252+0x13800], [R12.64], P2 ;  /* 0x138000000cfc7fae */ /* 0x0003e20009121846 */
[----:B------:R-:W-:-:S03]  /*74f0*/  LOP3.LUT R0, R252, 0x40, RZ, 0x3c, !PT ;  /* 0x00000040fc007812 */ /* 0x000fc600078e3cff */
[----:B------:R-:W-:Y:S04]  /*7500*/  STL [R1+0x1920], R164 ;  /* 0x001920a401007387 */ /* 0x000fe80000100800 */
[----:B------:R-:W-:Y:S01]  /*7510*/  STL [R1+0x1914], R220 ;  /* 0x001914dc01007387 */ /* 0x000fe20000100800 */
        /* <DEDUP_REMOVED lines=12> */
[----:B------:R2:W-:Y:S04]  /*75e0*/  STL [R1+0x1934], R228 ;  /* 0x001934e401007387 */ /* 0x0005e80000100800 */
[----:B---3--:R-:W3:Y:S01]  /*75f0*/  LDL.LU R235, [R1+0x1ad0] ;  /* 0x001ad00001eb7983 */ /* 0x008ee20000300800 */
[----:B-1----:R-:W-:-:S03]  /*7600*/  IMAD.MOV.U32 R12, RZ, RZ, R44 ;  /* 0x000000ffff0c7224 */ /* 0x002fc600078e002c */
[----:B------:R-:W3:Y:S01]  /*7610*/  LDL.LU R230, [R1+0x1acc] ;  /* 0x001acc0001e67983 */ /* 0x000ee20000300800 */
[----:B------:R-:W-:-:S03]  /*7620*/  IMAD.MOV.U32 R13, RZ, RZ, R47 ;  /* 0x000000ffff0d7224 */ /* 0x000fc600078e002f */
[----:B----4-:R-:W3:Y:S04]  /*7630*/  LDL.LU R231, [R1+0x1ac8] ;  /* 0x001ac80001e77983 */ /* 0x010ee80000300800 */
[----:B------:R1:W-:Y:S04]  /*7640*/  LDGSTS.E [R252+0x14400], [R12.64], P2 ;  /* 0x144000000cfc7fae */ /* 0x0003e80009121846 */
[----:B------:R-:W4:Y:S04]  /*7650*/  LDL.LU R226, [R1+0x1ac4] ;  /* 0x001ac40001e27983 */ /* 0x000f280000300800 */
[----:B-----5:R-:W4:Y:S01]  /*7660*/  LDL.LU R227, [R1+0x1ac0] ;  /* 0x001ac00001e37983 */ /* 0x020f220000300800 */
[----:B-1----:R-:W-:-:S03]  /*7670*/  IMAD.MOV.U32 R12, RZ, RZ, R42 ;  /* 0x000000ffff0c7224 */ /* 0x002fc600078e002a */
[----:B------:R-:W5:Y:S01]  /*7680*/  LDL.LU R222, [R1+0x1abc] ;  /* 0x001abc0001de7983 */ /* 0x000f620000300800 */
[----:B------:R-:W-:-:S03]  /*7690*/  IMAD.MOV.U32 R13, RZ, RZ, R45 ;  /* 0x000000ffff0d7224 */ /* 0x000fc600078e002d */
[----:B------:R-:W5:Y:S04]  /*76a0*/  LDL.LU R223, [R1+0x1ab8] ;  /* 0x001ab80001df7983 */ /* 0x000f680000300800 */
[----:B------:R1:W-:Y:S04]  /*76b0*/  LDGSTS.E [R252+0x14800], [R12.64], P2 ;  /* 0x148000000cfc7fae */ /* 0x0003e80009121846 */
[----:B------:R-:W3:Y:S04]  /*76c0*/  LDL.LU R186, [R1+0x1ab4] ;  /* 0x001ab40001ba7983 */ /* 0x000ee80000300800 */
[----:B------:R-:W3:Y:S01]  /*76d0*/  LDL.LU R187, [R1+0x1ab0] ;  /* 0x001ab00001bb7983 */ /* 0x000ee20000300800 */
[----:B-1----:R-:W-:Y:S01]  /*76e0*/  IMAD.MOV.U32 R12, RZ, RZ, R38 ;  /* 0x000000ffff0c7224 */ /* 0x002fe200078e0026 */
[----:B------:R-:W-:-:S02]  /*76f0*/  MOV R13, R43 ;  /* 0x0000002b000d7202 */ /* 0x000fc40000000f00 */
[----:B------:R-:W3:Y:S04]  /*7700*/  LDL.LU R182, [R1+0x1aac] ;  /* 0x001aac0001b67983 */ /* 0x000ee80000300800 */
[----:B------:R1:W-:Y:S04]  /*7710*/  LDGSTS.E [R252+0x14c00], [R12.64], P2 ;  /* 0x14c000000cfc7fae */ /* 0x0003e80009121846 */
[----:B------:R-:W3:Y:S04]  /*7720*/  LDL.LU R183, [R1+0x1aa8] ;  /* 0x001aa80001b77983 */ /* 0x000ee80000300800 */
[----:B------:R-:W3:Y:S01]  /*7730*/  LDL.LU R178, [R1+0x1aa4] ;  /* 0x001aa40001b27983 */ /* 0x000ee20000300800 */
[----:B-1----:R-:W-:-:S03]  /*7740*/  IMAD.MOV.U32 R12, RZ, RZ, R34 ;  /* 0x000000ffff0c7224 */ /* 0x002fc600078e0022 */
[----:B------:R-:W3:Y:S01]  /*7750*/  LDL.LU R179, [R1+0x1aa0] ;  /* 0x001aa00001b37983 */ /* 0x000ee20000300800 */
[----:B------:R-:W-:-:S03]  /*7760*/  IMAD.MOV.U32 R13, RZ, RZ, R39 ;  /* 0x000000ffff0d7224 */ /* 0x000fc600078e0027 */
        /* <DEDUP_REMOVED lines=30> */
[----:B--2---:R-:W3:Y:S04]  /*7950*/  LDL.LU R75, [R1+0x1a58] ;  /* 0x001a5800014b7983 */ /* 0x004ee80000300800 */
[----:B------:R-:W2:Y:S01]  /*7960*/  LDL.LU R48, [R1+0x1a54] ;  /* 0x001a540001307983 */ /* 0x000ea20000300800 */
[----:B-1----:R-:W-:-:S03]  /*7970*/  IMAD.MOV.U32 R12, RZ, RZ, R246 ;  /* 0x000000ffff0c7224 */ /* 0x002fc600078e00f6 */
[----:B------:R-:W2:Y:S01]  /*7980*/  LDL.LU R49, [R1+0x1a50] ;  /* 0x001a500001317983 */ /* 0x000ea20000300800 */
[----:B------:R-:W-:-:S03]  /*7990*/  IMAD.MOV.U32 R13, RZ, RZ, R249 ;  /* 0x000000ffff0d7224 */ /* 0x000fc600078e00f9 */
[----:B------:R-:W2:Y:S04]  /*79a0*/  LDL.LU R46, [R1+0x1a4c] ;  /* 0x001a4c00012e7983 */ /* 0x000ea80000300800 */
[----:B------:R1:W-:Y:S04]  /*79b0*/  LDGSTS.E [R252+0x16400], [R12.64], P2 ;  /* 0x164000000cfc7fae */ /* 0x0003e80009121846 */
[----:B------:R-:W2:Y:S04]  /*79c0*/  LDL.LU R47, [R1+0x1a48] ;  /* 0x001a4800012f7983 */ /* 0x000ea80000300800 */
        /* <DEDUP_REMOVED lines=22> */
[----:B-1----:R-:W-:Y:S01]  /*7b30*/  IMAD.MOV.U32 R12, RZ, RZ, R160 ;  /* 0x000000ffff0c7224 */ /* 0x002fe200078e00a0 */
[----:B------:R-:W-:-:S02]  /*7b40*/  MOV R13, R157 ;  /* 0x0000009d000d7202 */ /* 0x000fc40000000f00 */
        /* <DEDUP_REMOVED lines=16> */
[----:B------:R-:W2:Y:S01]  /*7c50*/  LDL.LU R214, [R1+0x19ec] ;  /* 0x0019ec0001d67983 */ /* 0x000ea20000300800 */
[----:B-1----:R-:W-:Y:S02]  /*7c60*/  IMAD.MOV.U32 R12, RZ, RZ, R170 ;  /* 0x000000ffff0c7224 */ /* 0x002fe400078e00aa */
[----:B------:R-:W-:-:S02]  /*7c70*/  IMAD.MOV.U32 R13, RZ, RZ, R215 ;  /* 0x000000ffff0d7224 */ /* 0x000fc400078e00d7 */
[----:B------:R-:W2:Y:S04]  /*7c80*/  LDL.LU R215, [R1+0x19e8] ;  /* 0x0019e80001d77983 */ /* 0x000ea80000300800 */
[----:B------:R1:W-:Y:S04]  /*7c90*/  LDGSTS.E [R0+0x10200], [R12.64], P2 ;  /* 0x102000000c007fae */ /* 0x0003e80009121846 */
[----:B------:R-:W2:Y:S01]  /*7ca0*/  LDL.LU R170, [R1+0x19e4] ;  /* 0x0019e40001aa7983 */ /* 0x000ea20000300800 */
[----:B-1----:R-:W-:Y:S02]  /*7cb0*/  IMAD.MOV.U32 R12, RZ, RZ, R166 ;  /* 0x000000ffff0c7224 */ /* 0x002fe400078e00a6 */
[----:B------:R-:W-:-:S02]  /*7cc0*/  IMAD.MOV.U32 R13, RZ, RZ, R171 ;  /* 0x000000ffff0d7224 */ /* 0x000fc400078e00ab */
[----:B------:R-:W2:Y:S04]  /*7cd0*/  LDL.LU R171, [R1+0x19e0] ;  /* 0x0019e00001ab7983 */ /* 0x000ea80000300800 */
[----:B------:R1:W-:Y:S04]  /*7ce0*/  LDGSTS.E [R0+0x10600], [R12.64], P2 ;  /* 0x106000000c007fae */ /* 0x0003e80009121846 */
[----:B------:R-:W3:Y:S01]  /*7cf0*/  LDL.LU R166, [R1+0x19dc] ;  /* 0x0019dc0001a67983 */ /* 0x000ee20000300800 */
[----:B-1----:R-:W-:Y:S02]  /*7d00*/  IMAD.MOV.U32 R12, RZ, RZ, R162 ;  /* 0x000000ffff0c7224 */ /* 0x002fe400078e00a2 */
[----:B------:R-:W-:-:S02]  /*7d10*/  IMAD.MOV.U32 R13, RZ, RZ, R167 ;  /* 0x000000ffff0d7224 */ /* 0x000fc400078e00a7 */
[----:B------:R-:W3:Y:S04]  /*7d20*/  LDL.LU R167, [R1+0x19d8] ;  /* 0x0019d80001a77983 */ /* 0x000ee80000300800 */
        /* <DEDUP_REMOVED lines=22> */
[----:B-1----:R-:W-:Y:S01]  /*7e90*/  IMAD.MOV.U32 R12, RZ, RZ, R98 ;  /* 0x000000ffff0c7224 */ /* 0x002fe200078e0062 */
[----:B------:R-:W-:-:S02]  /*7ea0*/  MOV R13, R101 ;  /* 0x00000065000d7202 */ /* 0x000fc40000000f00 */
        /* <DEDUP_REMOVED lines=43> */
[----:B-1----:R-:W-:-:S03]  /*8160*/  IMAD.MOV.U32 R12, RZ, RZ, R29 ;  /* 0x000000ffff0c7224 */ /* 0x002fc600078e001d */
[----:B------:R-:W3:Y:S01]  /*8170*/  LDL.LU R29, [R1+0x1968] ;  /* 0x00196800011d7983 */ /* 0x000ee20000300800 */
[----:B------:R-:W-:-:S03]  /*8180*/  IMAD.MOV.U32 R13, RZ, RZ, R168 ;  /* 0x000000ffff0d7224 */ /* 0x000fc600078e00a8 */
[----:B--2---:R-:W-:Y:S04]  /*8190*/  STL [R1+0x18bc], R26 ;  /* 0x0018bc1a01007387 */ /* 0x004fe80000100800 */
        /* <DEDUP_REMOVED lines=23> */
[----:B------:R1:W-:Y:S02]  /*8310*/  LDGSTS.E [R0+0x14200], [R12.64], P2 ;  /* 0x142000000c007fae */ /* 0x0003e40009121846 */
[----:B-1----:R-:W-:Y:S01]  /*8320*/  IMAD.MOV.U32 R12, RZ, RZ, R173 ;  /* 0x000000ffff0c7224 */ /* 0x002fe200078e00ad */
[----:B------:R-:W-:-:S05]  /*8330*/  MOV R13, R172 ;  /* 0x000000ac000d7202 */ /* 0x000fca0000000f00 */
[----:B------:R1:W-:Y:S02]  /*8340*/  LDGSTS.E [R0+0x14600], [R12.64], P2 ;  /* 0x146000000c007fae */ /* 0x0003e40009121846 */
[----:B-1----:R-:W-:Y:S02]  /*8350*/  IMAD.MOV.U32 R12, RZ, RZ, R177 ;  /* 0x000000ffff0c7224 */ /* 0x002fe400078e00b1 */
[----:B------:R-:W-:-:S05]  /*8360*/  IMAD.MOV.U32 R13, RZ, RZ, R176 ;  /* 0x000000ffff0d7224 */ /* 0x000fca00078e00b0 */
        /* <DEDUP_REMOVED lines=14> */
[----:B---3--:R-:W-:Y:S04]  /*8450*/  STL [R1+0x151c], R28 ;  /* 0x00151c1c01007387 */ /* 0x008fe80000100800 */
        /* <DEDUP_REMOVED lines=69> */
[----:B------:R-:W-:Y:S01]  /*88b0*/  STL [R1+0x1634], R104 ;  /* 0x0016346801007387 */ /* 0x000fe20000100800 */
[----:B------:R-:W-:-:S03]  /*88c0*/  IMAD.MOV.U32 R13, RZ, RZ, R196 ;  /* 0x000000ffff0d7224 */ /* 0x000fc600078e00c4 */
        /* <DEDUP_REMOVED lines=38> */
[----:B-1----:R-:W-:Y:S01]  /*8b30*/  IMAD.MOV.U32 R12, RZ, RZ, R213 ;  /* 0x000000ffff0c7224 */ /* 0x002fe200078e00d5 */
[----:B------:R-:W-:-:S02]  /*8b40*/  MOV R13, R212 ;  /* 0x000000d4000d7202 */ /* 0x000fc40000000f00 */
        /* <DEDUP_REMOVED lines=27> */
[----:B------:R-:W-:Y:S02]  /*8d00*/  IMAD.MOV.U32 R13, RZ, RZ, R224 ;  /* 0x000000ffff0d7224 */ /* 0x000fe400078e00e0 */
[----:B------:R-:W-:Y:S02]  /*8d10*/  IMAD.MOV.U32 R224, RZ, RZ, R210 ;  /* 0x000000ffffe07224 */ /* 0x000fe400078e00d2 */
[----:B------:R-:W-:Y:S01]  /*8d20*/  IMAD.MOV.U32 R225, RZ, RZ, R211 ;  /* 0x000000ffffe17224 */ /* 0x000fe200078e00d3 */
[----:B------:R1:W-:Y:S04]  /*8d30*/  LDGSTS.E [R0+0x17a00], [R12.64], P2 ;  /* 0x17a000000c007fae */ /* 0x0003e80009121846 */
[----:B------:R-:W2:Y:S04]  /*8d40*/  LDL.LU.64 R210, [R1+0x1960] ;  /* 0x0019600001d27983 */ /* 0x000ea80000300a00 */
[----:B------:R-:W-:Y:S04]  /*8d50*/  STL [R1+0x16f4], R202 ;  /* 0x0016f4ca01007387 */ /* 0x000fe80000100800 */
[----:B------:R-:W-:Y:S01]  /*8d60*/  STL [R1+0x16f0], R203 ;  /* 0x0016f0cb01007387 */ /* 0x000fe20000100800 */
[----:B-1----:R-:W-:-:S02]  /*8d70*/  IMAD.MOV.U32 R12, RZ, RZ, R229 ;  /* 0x000000ffff0c7224 */ /* 0x002fc400078e00e5 */
[----:B------:R-:W-:Y:S01]  /*8d80*/  IMAD.MOV.U32 R13, RZ, RZ, R228 ;  /* 0x000000ffff0d7224 */ /* 0x000fe200078e00e4 */
[----:B------:R-:W-:Y:S01]  /*8d90*/  STL [R1+0x16fc], R108 ;  /* 0x0016fc6c01007387 */ /* 0x000fe20000100800 */
[----:B------:R-:W-:Y:S02]  /*8da0*/  IMAD.MOV.U32 R228, RZ, RZ, R206 ;  /* 0x000000ffffe47224 */ /* 0x000fe400078e00ce */
[----:B------:R-:W-:Y:S01]  /*8db0*/  IMAD.MOV.U32 R229, RZ, RZ, R207 ;  /* 0x000000ffffe57224 */ /* 0x000fe200078e00cf */
[----:B------:R-:W-:Y:S04]  /*8dc0*/  STL [R1+0x16f8], R109 ;  /* 0x0016f86d01007387 */ /* 0x000fe80000100800 */
[----:B------:R-:W-:Y:S04]  /*8dd0*/  STL [R1+0x1704], R110 ;  /* 0x0017046e01007387 */ /* 0x000fe80000100800 */
[----:B------:R-:W3:Y:S04]  /*8de0*/  LDL.LU.64 R206, [R1+0x1958] ;  /* 0x0019580001ce7983 */ /* 0x000ee80000300a00 */
[----:B------:R-:W-:Y:S04]  /*8df0*/  STL [R1+0x1700], R111 ;  /* 0x0017006f01007387 */ /* 0x000fe80000100800 */
[----:B------:R-:W-:Y:S04]  /*8e00*/  STL [R1+0x170c], R14 ;  /* 0x00170c0e01007387 */ /* 0x000fe80000100800 */
[----:B------:R-:W-:Y:S04]  /*8e10*/  STL [R1+0x1708], R15 ;  /* 0x0017080f01007387 */ /* 0x000fe80000100800 */
[----:B------:R-:W-:Y:S04]  /*8e20*/  STL [R1+0x1714], R16 ;  /* 0x0017141001007387 */ /* 0x000fe80000100800 */
[----:B------:R-:W-:Y:S01]  /*8e30*/  STL [R1+0x1710], R17 ;  /* 0x0017101101007387 */ /* 0x000fe20000100800 */
[----:B------:R-:W-:-:S02]  /*8e40*/  IMAD.MOV.U32 R204, RZ, RZ, R224 ;  /* 0x000000ffffcc7224 */ /* 0x000fc400078e00e0 */
[----:B------:R-:W-:Y:S01]  /*8e50*/  IMAD.MOV.U32 R205, RZ, RZ, R225 ;  /* 0x000000ffffcd7224 */ /* 0x000fe200078e00e1 */
[----:B------:R1:W-:Y:S01]  /*8e60*/  LDGSTS.E [R0+0x17e00], [R12.64], P2 ;  /* 0x17e000000c007fae */ /* 0x0003e20009121846 */
[----:B------:R-:W-:Y:S02]  /*8e70*/  IMAD.MOV.U32 R212, RZ, RZ, R228 ;  /* 0x000000ffffd47224 */ /* 0x000fe400078e00e4 */
[----:B------:R-:W-:Y:S01]  /*8e80*/  IMAD.MOV.U32 R213, RZ, RZ, R229 ;  /* 0x000000ffffd57224 */ /* 0x000fe200078e00e5 */
[----:B------:R-:W0:Y:S04]  /*8e90*/  LDGDEPBAR ;  /* 0x00000000000079af */ /* 0x000e280000000000 */
[----:B---3--:R-:W-:Y:S04]  /*8ea0*/  STL [R1+0x171c], R206 ;  /* 0x00171cce01007387 */ /* 0x008fe80000100800 */
[----:B------:R-:W-:Y:S04]  /*8eb0*/  STL [R1+0x1718], R207 ;  /* 0x001718cf01007387 */ /* 0x000fe80000100800 */
[----:B--2---:R-:W-:Y:S04]  /*8ec0*/  STL [R1+0x1724], R210 ;  /* 0x001724d201007387 */ /* 0x004fe80000100800 */
[----:B------:R-:W-:Y:S04]  /*8ed0*/  STL [R1+0x1720], R211 ;  /* 0x001720d301007387 */ /* 0x000fe80000100800 */
[----:B------:R-:W-:Y:S04]  /*8ee0*/  STL [R1+0x172c], R214 ;  /* 0x00172cd601007387 */ /* 0x000fe80000100800 */
[----:B------:R-:W-:Y:S04]  /*8ef0*/  STL [R1+0x1728], R215 ;  /* 0x001728d701007387 */ /* 0x000fe80000100800 */
[----:B------:R-:W-:Y:S04]  /*8f00*/  STL [R1+0x1734], R218 ;  /* 0x001734da01007387 */ /* 0x000fe80000100800 */
[----:B------:R-:W-:Y:S04]  /*8f10*/  STL [R1+0x1730], R219 ;  /* 0x001730db01007387 */ /* 0x000fe80000100800 */
[----:B-----5:R-:W-:Y:S04]  /*8f20*/  STL [R1+0x173c], R222 ;  /* 0x00173cde01007387 */ /* 0x020fe80000100800 */
[----:B------:R-:W-:Y:S04]  /*8f30*/  STL [R1+0x1738], R223 ;  /* 0x001738df01007387 */ /* 0x000fe80000100800 */
[----:B----4-:R-:W-:Y:S04]  /*8f40*/  STL [R1+0x1744], R226 ;  /* 0x001744e201007387 */ /* 0x010fe80000100800 */
[----:B------:R-:W-:Y:S04]  /*8f50*/  STL [R1+0x1740], R227 ;  /* 0x001740e301007387 */ /* 0x000fe80000100800 */
[----:B------:R-:W-:Y:S04]  /*8f60*/  STL [R1+0x174c], R230 ;  /* 0x00174ce601007387 */ /* 0x000fe80000100800 */
[----:B------:R-:W-:Y:S04]  /*8f70*/  STL [R1+0x1748], R231 ;  /* 0x001748e701007387 */ /* 0x000fe80000100800 */
[----:B------:R-:W-:Y:S04]  /*8f80*/  STL [R1+0x1754], R234 ;  /* 0x001754ea01007387 */ /* 0x000fe80000100800 */
[----:B------:R-:W-:Y:S04]  /*8f90*/  STL [R1+0x1750], R235 ;  /* 0x001750eb01007387 */ /* 0x000fe80000100800 */
[----:B------:R-:W-:Y:S04]  /*8fa0*/  STL [R1+0x175c], R236 ;  /* 0x00175cec01007387 */ /* 0x000fe80000100800 */
[----:B------:R-:W1:Y:S04]  /*8fb0*/  LDL.LU.64 R200, [R1] ;  /* 0x0000000001c87983 */ /* 0x000e680000300a00 */
[----:B------:R-:W-:Y:S04]  /*8fc0*/  STL [R1+0x1758], R237 ;  /* 0x001758ed01007387 */ /* 0x000fe80000100800 */
[----:B------:R-:W-:Y:S04]  /*8fd0*/  STL [R1+0x1764], R238 ;  /* 0x001764ee01007387 */ /* 0x000fe80000100800 */
[----:B------:R-:W2:Y:S04]  /*8fe0*/  LDL.LU.64 R208, [R1+0x10] ;  /* 0x0000100001d07983 */ /* 0x000ea80000300a00 */
[----:B------:R-:W-:Y:S04]  /*8ff0*/  STL [R1+0x1760], R239 ;  /* 0x001760ef01007387 */ /* 0x000fe80000100800 */
[----:B------:R-:W-:Y:S04]  /*9000*/  STL [R1+0x176c], R240 ;  /* 0x00176cf001007387 */ /* 0x000fe80000100800 */
[----:B------:R-:W-:Y:S04]  /*9010*/  STL [R1+0x1768], R241 ;  /* 0x001768f101007387 */ /* 0x000fe80000100800 */
[----:B------:R-:W-:Y:S04]  /*9020*/  STL [R1+0x1774], R242 ;  /* 0x001774f201007387 */ /* 0x000fe80000100800 */
[----:B------:R-:W-:Y:S04]  /*9030*/  STL [R1+0x1770], R243 ;  /* 0x001770f301007387 */ /* 0x000fe80000100800 */
[----:B------:R-:W-:Y:S04]  /*9040*/  STL [R1+0x177c], R112 ;  /* 0x00177c7001007387 */ /* 0x000fe80000100800 */
[----:B------:R-:W3:Y:S04]  /*9050*/  LDL.LU.64 R216, [R1+0x20] ;  /* 0x0000200001d87983 */ /* 0x000ee80000300a00 */
[----:B------:R-:W-:Y:S04]  /*9060*/  STL [R1+0x1778], R113 ;  /* 0x0017787101007387 */ /* 0x000fe80000100800 */
[----:B------:R-:W-:Y:S04]  /*9070*/  STL [R1+0x1784], R116 ;  /* 0x0017847401007387 */ /* 0x000fe80000100800 */
[----:B------:R-:W-:Y:S04]  /*9080*/  STL [R1+0x1780], R117 ;  /* 0x0017807501007387 */ /* 0x000fe80000100800 */
[----:B------:R-:W4:Y:S04]  /*9090*/  LDL.LU.64 R220, [R1+0x28] ;  /* 0x0000280001dc7983 */ /* 0x000f280000300a00 */
[----:B------:R-:W-:Y:S04]  /*90a0*/  STL [R1+0x178c], R120 ;  /* 0x00178c7801007387 */ /* 0x000fe80000100800 */
[----:B------:R-:W-:Y:S04]  /*90b0*/  STL [R1+0x1788], R121 ;  /* 0x0017887901007387 */ /* 0x000fe80000100800 */
[----:B------:R-:W-:Y:S04]  /*90c0*/  STL [R1+0x1794], R124 ;  /* 0x0017947c01007387 */ /* 0x000fe80000100800 */
[----:B------:R-:W5:Y:S04]  /*90d0*/  LDL.LU.64 R224, [R1+0x30] ;  /* 0x0000300001e07983 */ /* 0x000f680000300a00 */
[----:B------:R-:W-:Y:S04]  /*90e0*/  STL [R1+0x1790], R125 ;  /* 0x0017907d01007387 */ /* 0x000fe80000100800 */
[----:B------:R-:W-:Y:S04]  /*90f0*/  STL [R1+0x179c], R244 ;  /* 0x00179cf401007387 */ /* 0x000fe80000100800 */
[----:B------:R-:W5:Y:S04]  /*9100*/  LDL.LU.64 R228, [R1+0x38] ;  /* 0x0000380001e47983 */ /* 0x000f680000300a00 */
[----:B------:R-:W-:Y:S04]  /*9110*/  STL [R1+0x1798], R245 ;  /* 0x001798f501007387 */ /* 0x000fe80000100800 */
[----:B------:R-:W-:Y:S04]  /*9120*/  STL [R1+0x17a4], R246 ;  /* 0x0017a4f601007387 */ /* 0x000fe80000100800 */
[----:B------:R-:W-:Y:S04]  /*9130*/  STL [R1+0x17a0], R247 ;  /* 0x0017a0f701007387 */ /* 0x000fe80000100800 */
[----:B------:R-:W-:Y:S04]  /*9140*/  STL [R1+0x17ac], R248 ;  /* 0x0017acf801007387 */ /* 0x000fe80000100800 */
[----:B------:R-:W-:Y:S04]  /*9150*/  STL [R1+0x17a8], R249 ;  /* 0x0017a8f901007387 */ /* 0x000fe80000100800 */
[----:B------:R-:W-:Y:S04]  /*9160*/  STL [R1+0x17b4], R250 ;  /* 0x0017b4fa01007387 */ /* 0x000fe80000100800 */
[----:B------:R-:W-:Y:S01]  /*9170*/  STL [R1+0x17b0], R251 ;  /* 0x0017b0fb01007387 */ /* 0x000fe20000100800 */
[----:B-1----:R-:W-:-:S03]  /*9180*/  IMAD.MOV.U32 R0, RZ, RZ, R201 ;  /* 0x000000ffff007224 */ /* 0x002fc600078e00c9 */
[----:B------:R-:W-:Y:S04]  /*9190*/  STL [R1+0x17bc], R200 ;  /* 0x0017bcc801007387 */ /* 0x000fe80000100800 */
[----:B------:R-:W-:Y:S04]  /*91a0*/  STL [R1+0x17c4], R204 ;  /* 0x0017c4cc01007387 */ /* 0x000fe80000100800 */
[----:B------:R1:W-:Y:S04]  /*91b0*/  STL [R1+0x17b8], R0 ;  /* 0x0017b80001007387 */ /* 0x0003e80000100800 */
[----:B--2---:R-:W-:Y:S01]  /*91c0*/  STL [R1+0x17cc], R208 ;  /* 0x0017ccd001007387 */ /* 0x004fe20000100800 */
[----:B-1----:R-:W-:-:S05]  /*91d0*/  IMAD.MOV.U32 R0, RZ, RZ, R205 ;  /* 0x000000ffff007224 */ /* 0x002fca00078e00cd */
[----:B------:R1:W-:Y:S04]  /*91e0*/  STL [R1+0x17c0], R0 ;  /* 0x0017c00001007387 */ /* 0x0003e80000100800 */
[----:B------:R-:W2:Y:S04]  /*91f0*/  LDL.LU.64 R184, [R1+0x40] ;  /* 0x0000400001b87983 */ /* 0x000ea80000300a00 */
[----:B------:R-:W2:Y:S01]  /*9200*/  LDL.LU.64 R188, [R1+0x48] ;  /* 0x0000480001bc7983 */ /* 0x000ea20000300a00 */
[----:B-1----:R-:W-:-:S05]  /*9210*/  IMAD.MOV.U32 R0, RZ, RZ, R209 ;  /* 0x000000ffff007224 */ /* 0x002fca00078e00d1 */
[----:B------:R1:W-:Y:S04]  /*9220*/  STL [R1+0x17c8], R0 ;  /* 0x0017c80001007387 */ /* 0x0003e80000100800 */
[----:B------:R-:W-:Y:S04]  /*9230*/  STL [R1+0x17d4], R212 ;  /* 0x0017d4d401007387 */ /* 0x000fe80000100800 */
[----:B------:R-:W2:Y:S01]  /*9240*/  LDL.LU.64 R192, [R1+0x50] ;  /* 0x0000500001c07983 */ /* 0x000ea20000300a00 */
[----:B-1----:R-:W-:-:S03]  /*9250*/  MOV R0, R213 ;  /* 0x000000d500007202 */ /* 0x002fc60000000f00 */
[----:B------:R-:W2:Y:S04]  /*9260*/  LDL.LU.64 R196, [R1+0x58] ;  /* 0x0000580001c47983 */ /* 0x000ea80000300a00 */
[----:B------:R1:W-:Y:S04]  /*9270*/  STL [R1+0x17d0], R0 ;  /* 0x0017d00001007387 */ /* 0x0003e80000100800 */
[----:B---3--:R-:W-:Y:S04]  /*9280*/  STL [R1+0x17dc], R216 ;  /* 0x0017dcd801007387 */ /* 0x008fe80000100800 */
[----:B------:R-:W3:Y:S01]  /*9290*/  LDL.LU.64 R200, [R1+0x60] ;  /* 0x0000600001c87983 */ /* 0x000ee20000300a00 */
[----:B-1----:R-:W-:-:S03]  /*92a0*/  IMAD.MOV.U32 R0, RZ, RZ, R217 ;  /* 0x000000ffff007224 */ /* 0x002fc600078e00d9 */
[----:B------:R-:W3:Y:S04]  /*92b0*/  LDL.LU.64 R204, [R1+0x68] ;  /* 0x0000680001cc7983 */ /* 0x000ee80000300a00 */
[----:B------:R1:W-:Y:S04]  /*92c0*/  STL [R1+0x17d8], R0 ;  /* 0x0017d80001007387 */ /* 0x0003e80000100800 */
[----:B----4-:R-:W-:Y:S04]  /*92d0*/  STL [R1+0x17e4], R220 ;  /* 0x0017e4dc01007387 */ /* 0x010fe80000100800 */
[----:B------:R-:W4:Y:S01]  /*92e0*/  LDL.LU.64 R208, [R1+0x70] ;  /* 0x0000700001d07983 */ /* 0x000f220000300a00 */
[----:B-1----:R-:W-:-:S03]  /*92f0*/  IMAD.MOV.U32 R0, RZ, RZ, R221 ;  /* 0x000000ffff007224 */ /* 0x002fc600078e00dd */
[----:B------:R-:W4:Y:S04]  /*9300*/  LDL.LU.64 R212, [R1+0x78] ;  /* 0x0000780001d47983 */ /* 0x000f280000300a00 */
[----:B------:R1:W-:Y:S04]  /*9310*/  STL [R1+0x17e0], R0 ;  /* 0x0017e00001007387 */ /* 0x0003e80000100800 */
[----:B-----5:R-:W-:Y:S04]  /*9320*/  STL [R1+0x17ec], R224 ;  /* 0x0017ece001007387 */ /* 0x020fe80000100800 */
[----:B------:R-:W5:Y:S01]  /*9330*/  LDL.LU.64 R216, [R1+0x80] ;  /* 0x0000800001d87983 */ /* 0x000f620000300a00 */
[----:B-1----:R-:W-:-:S05]  /*9340*/  IMAD.MOV.U32 R0, RZ, RZ, R225 ;  /* 0x000000ffff007224 */ /* 0x002fca00078e00e1 */
[----:B------:R1:W-:Y:S04]  /*9350*/  STL [R1+0x17e8], R0 ;  /* 0x0017e80001007387 */ /* 0x0003e80000100800 */
[----:B------:R1:W-:Y:S04]  /*9360*/  STL [R1+0x17f4], R228 ;  /* 0x0017f4e401007387 */ /* 0x0003e80000100800 */
[----:B------:R-:W5:Y:S01]  /*9370*/  LDL.LU.64 R220, [R1+0x88] ;  /* 0x0000880001dc7983 */ /* 0x000f620000300a00 */
[----:B-1----:R-:W-:-:S03]  /*9380*/  IMAD.MOV.U32 R0, RZ, RZ, R229 ;  /* 0x000000ffff007224 */ /* 0x002fc600078e00e5 */
[----:B------:R-:W5:Y:S04]  /*9390*/  LDL.LU.64 R224, [R1+0x90] ;  /* 0x0000900001e07983 */ /* 0x000f680000300a00 */
[----:B------:R2:W-:Y:S04]  /*93a0*/  STL [R1+0x17f0], R0 ;  /* 0x0017f00001007387 */ /* 0x0005e80000100800 */
        /* <DEDUP_REMOVED lines=9> */
[----:B--2---:R-:W-:-:S03]  /*9440*/  IMAD.MOV.U32 R0, RZ, RZ, R185 ;  /* 0x000000ffff007224 */ /* 0x004fc600078e00b9 */
[----:B------:R-:W-:Y:S04]  /*9450*/  STL [R1+0x181c], R184 ;  /* 0x00181cb801007387 */ /* 0x000fe80000100800 */
[----:B------:R-:W-:Y:S04]  /*9460*/  STL [R1+0x1824], R188 ;  /* 0x001824bc01007387 */ /* 0x000fe80000100800 */
[----:B------:R1:W-:Y:S02]  /*9470*/  STL [R1+0x1818], R0 ;  /* 0x0018180001007387 */ /* 0x0003e40000100800 */
[----:B-1----:R-:W-:-:S02]  /*9480*/  IMAD.MOV.U32 R0, RZ, RZ, R189 ;  /* 0x000000ffff007224 */ /* 0x002fc400078e00bd */
[----:B------:R-:W-:Y:S04]  /*9490*/  STL [R1+0x182c], R192 ;  /* 0x00182cc001007387 */ /* 0x000fe80000100800 */
[----:B------:R1:W-:Y:S04]  /*94a0*/  STL [R1+0x1820], R0 ;  /* 0x0018200001007387 */ /* 0x0003e80000100800 */
[----:B------:R-:W-:Y:S01]  /*94b0*/  STL [R1+0x1834], R196 ;  /* 0x001834c401007387 */ /* 0x000fe20000100800 */
[----:B-1----:R-:W-:-:S05]  /*94c0*/  IMAD.MOV.U32 R0, RZ, RZ, R193 ;  /* 0x000000ffff007224 */ /* 0x002fca00078e00c1 */
[----:B------:R1:W-:Y:S04]  /*94d0*/  STL [R1+0x1828], R0 ;  /* 0x0018280001007387 */ /* 0x0003e80000100800 */
[----:B---3--:R-:W-:Y:S01]  /*94e0*/  STL [R1+0x183c], R200 ;  /* 0x00183cc801007387 */ /* 0x008fe20000100800 */
[----:B-1----:R-:W-:-:S05]  /*94f0*/  IMAD.MOV.U32 R0, RZ, RZ, R197 ;  /* 0x000000ffff007224 */ /* 0x002fca00078e00c5 */
[----:B------:R1:W-:Y:S04]  /*9500*/  STL [R1+0x1830], R0 ;  /* 0x0018300001007387 */ /* 0x0003e80000100800 */
[----:B------:R-:W-:Y:S01]  /*9510*/  STL [R1+0x1844], R204 ;  /* 0x001844cc01007387 */ /* 0x000fe20000100800 */
[----:B-1----:R-:W-:-:S05]  /*9520*/  IMAD.MOV.U32 R0, RZ, RZ, R201 ;  /* 0x000000ffff007224 */ /* 0x002fca00078e00c9 */
[----:B------:R1:W-:Y:S04]  /*9530*/  STL [R1+0x1838], R0 ;  /* 0x0018380001007387 */ /* 0x0003e80000100800 */
[----:B----4-:R-:W-:Y:S01]  /*9540*/  STL [R1+0x184c], R208 ;  /* 0x00184cd001007387 */ /* 0x010fe20000100800 */
[----:B-1----:R-:W-:-:S05]  /*9550*/  IMAD.MOV.U32 R0, RZ, RZ, R205 ;  /* 0x000000ffff007224 */ /* 0x002fca00078e00cd */
[----:B------:R1:W-:Y:S04]  /*9560*/  STL [R1+0x1840], R0 ;  /* 0x0018400001007387 */ /* 0x0003e80000100800 */
[----:B------:R-:W-:Y:S01]  /*9570*/  STL [R1+0x1854], R212 ;  /* 0x001854d401007387 */ /* 0x000fe20000100800 */
[----:B-1----:R-:W-:-:S05]  /*9580*/  IMAD.MOV.U32 R0, RZ, RZ, R209 ;  /* 0x000000ffff007224 */ /* 0x002fca00078e00d1 */
[----:B------:R1:W-:Y:S02]  /*9590*/  STL [R1+0x1848], R0 ;  /* 0x0018480001007387 */ /* 0x0003e40000100800 */
[----:B-1----:R-:W-:-:S05]  /*95a0*/  IMAD.MOV.U32 R0, RZ, RZ, R213 ;  /* 0x000000ffff007224 */ /* 0x002fca00078e00d5 */
[----:B------:R1:W-:Y:S04]  /*95b0*/  STL [R1+0x1850], R0 ;  /* 0x0018500001007387 */ /* 0x0003e80000100800 */
[----:B-----5:R-:W-:Y:S01]  /*95c0*/  STL [R1+0x185c], R216 ;  /* 0x00185cd801007387 */ /* 0x020fe20000100800 */
[----:B-1----:R-:W-:-:S03]  /*95d0*/  IMAD.MOV.U32 R0, RZ, RZ, R217 ;  /* 0x000000ffff007224 */ /* 0x002fc600078e00d9 */
[----:B------:R-:W-:Y:S04]  /*95e0*/  STL [R1+0x1864], R220 ;  /* 0x001864dc01007387 */ /* 0x000fe80000100800 */
[----:B------:R1:W-:Y:S04]  /*95f0*/  STL [R1+0x1858], R0 ;  /* 0x0018580001007387 */ /* 0x0003e80000100800 */
[----:B------:R-:W-:Y:S01]  /*9600*/  STL [R1+0x186c], R224 ;  /* 0x00186ce001007387 */ /* 0x000fe20000100800 */
[----:B-1----:R-:W-:-:S05]  /*9610*/  IMAD.MOV.U32 R0, RZ, RZ, R221 ;  /* 0x000000ffff007224 */ /* 0x002fca00078e00dd */
[----:B------:R1:W-:Y:S04]  /*9620*/  STL [R1+0x1860], R0 ;  /* 0x0018600001007387 */ /* 0x0003e80000100800 */
[----:B------:R-:W-:Y:S01]  /*9630*/  STL [R1+0x1874], R228 ;  /* 0x001874e401007387 */ /* 0x000fe20000100800 */
[----:B-1----:R-:W-:-:S05]  /*9640*/  IMAD.MOV.U32 R0, RZ, RZ, R225 ;  /* 0x000000ffff007224 */ /* 0x002fca00078e00e1 */
[----:B------:R1:W-:Y:S04]  /*9650*/  STL [R1+0x1868], R0 ;  /* 0x0018680001007387 */ /* 0x0003e80000100800 */
[----:B------:R2:W-:Y:S01]  /*9660*/  STL [R1+0x187c], R144 ;  /* 0x00187c9001007387 */ /* 0x0005e20000100800 */
[----:B-1----:R-:W-:-:S05]  /*9670*/  IMAD.MOV.U32 R0, RZ, RZ, R229 ;  /* 0x000000ffff007224 */ /* 0x002fca00078e00e5 */
[----:B------:R2:W-:Y:S04]  /*9680*/  STL [R1+0x1870], R0 ;  /* 0x0018700001007387 */ /* 0x0005e80000100800 */
[----:B------:R2:W-:Y:S04]  /*9690*/  STL [R1+0x1878], R145 ;  /* 0x0018789101007387 */ /* 0x0005e80000100800 */
[----:B------:R2:W-:Y:S04]  /*96a0*/  STL [R1+0x1884], R148 ;  /* 0x0018849401007387 */ /* 0x0005e80000100800 */
[----:B------:R2:W-:Y:S04]  /*96b0*/  STL [R1+0x1880], R149 ;  /* 0x0018809501007387 */ /* 0x0005e80000100800 */
[----:B------:R2:W-:Y:S04]  /*96c0*/  STL [R1+0x188c], R152 ;  /* 0x00188c9801007387 */ /* 0x0005e80000100800 */
[----:B------:R2:W-:Y:S04]  /*96d0*/  STL [R1+0x1888], R153 ;  /* 0x0018889901007387 */ /* 0x0005e80000100800 */
[----:B------:R2:W-:Y:S04]  /*96e0*/  STL [R1+0x1894], R18 ;  /* 0x0018941201007387 */ /* 0x0005e80000100800 */
[----:B------:R2:W-:Y:S01]  /*96f0*/  STL [R1+0x1890], R19 ;  /* 0x0018901301007387 */ /* 0x0005e20000100800 */
[----:B------:R-:W-:Y:S05]  /*9700*/  @P0 BRA `(.L_x_0) ;  /* 0x00003ad000000947 */ /* 0x000fea0003800000 */
[----:B--2---:R-:W-:Y:S01]  /*9710*/  IMAD.SHL.U32 R0, R233, 0x20, RZ ;  /* 0x00000020e9007824 */ /* 0x004fe200078e00ff */
[----:B------:R1:W-:Y:S01]  /*9720*/  STL [R1+0x5d0], RZ ;  /* 0x0005d0ff01007387 */ /* 0x0003e20000100800 */
[----:B------:R-:W-:Y:S01]  /*9730*/  CS2R R248, SRZ ;  /* 0x0000000000f87805 */ /* 0x000fe2000001ff00 */
[----:B------:R-:W-:Y:S01]  /*9740*/  CS2R R250, SRZ ;  /* 0x0000000000fa7805 */ /* 0x000fe2000001ff00 */
[----:B------:R-:W-:Y:S01]  /*9750*/  CS2R R168, SRZ ;  /* 0x0000000000a87805 */ /* 0x000fe2000001ff00 */
[----:B------:R1:W-:Y:S01]  /*9760*/  STL [R1+0x1950], R0 ;  /* 0x0019500001007387 */ /* 0x0003e20000100800 */
[----:B------:R-:W-:Y:S01]  /*9770*/  CS2R R170, SRZ ;  /* 0x0000000000aa7805 */ /* 0x000fe2000001ff00 */
[----:B------:R-:W-:Y:S01]  /*9780*/  CS2R R164, SRZ ;  /* 0x0000000000a47805 */ /* 0x000fe2000001ff00 */
[----:B------:R-:W-:Y:S01]  /*9790*/  CS2R R166, SRZ ;  /* 0x0000000000a67805 */ /* 0x000fe2000001ff00 */
[----:B------:R1:W-:Y:S01]  /*97a0*/  STL [R1+0x5d4], RZ ;  /* 0x0005d4ff01007387 */ /* 0x0003e20000100800 */
        /* <DEDUP_REMOVED lines=105> */
[----:B------:R-:W-:-:S02]  /*9e40*/  CS2R R6, SRZ ;  /* 0x0000000000067805 */ /* 0x000fc4000001ff00 */
[----:B------:R1:W-:Y:S04]  /*9e50*/  STL [R1+0x540], RZ ;  /* 0x000540ff01007387 */ /* 0x0003e80000100800 */
        /* <DEDUP_REMOVED lines=203> */
[----:B------:R1:W-:Y:S04]  /*ab10*/  STL [R1], RZ ;  /* 0x000000ff01007387 */ /* 0x0003e80000100800 */
        /* <DEDUP_REMOVED lines=618> */
[----:B------:R1:W-:Y:S01]  /*d1c0*/  STL [R1+0xacc], RZ ;  /* 0x000accff01007387 */ /* 0x0003e20000100800 */
[----:B------:R-:W-:Y:S05]  /*d1d0*/  BRA `(.L_x_1) ;  /* 0x00027f1000007947 */ /* 0x000fea0003800000 */
.L_x_0:
[C---:B------:R-:W-:Y:S01]  /*d1e0*/  IMAD.SHL.U32 R175, R233.reuse, 0x20, RZ ;  /* 0x00000020e9af7824 */ /* 0x040fe200078e00ff */
[----:B------:R-:W-:Y:S01]  /*d1f0*/  STL [R1+0x1338], RZ ;  /* 0x001338ff01007387 */ /* 0x000fe20000100800 */
[C---:B------:R-:W-:Y:S01]  /*d200*/  LOP3.LUT R3, R233.reuse, 0x7, RZ, 0xc0, !PT ;  /* 0x00000007e9037812 */ /* 0x040fe200078ec0ff */
[C---:B--2---:R-:W-:Y:S01]  /*d210*/  IMAD.SHL.U32 R0, R233.reuse, 0x2, RZ ;  /* 0x00000002e9007824 */ /* 0x044fe200078e00ff */
[----:B------:R-:W-:Y:S01]  /*d220*/  LOP3.LUT R173, R233, 0x3, RZ, 0xc0, !PT ;  /* 0x00000003e9ad7812 */ /* 0x000fe200078ec0ff */
[----:B------:R-:W-:Y:S01]  /*d230*/  STL [R1+0x5d0], RZ ;  /* 0x0005d0ff01007387 */ /* 0x000fe20000100800 */
[----:B------:R-:W-:Y:S01]  /*d240*/  IMAD.MOV.U32 R172, RZ, RZ, 0x1f ;  /* 0x0000001fffac7424 */ /* 0x000fe200078e00ff */
[----:B------:R-:W-:Y:S01]  /*d250*/  ULDC UR4, c[0x0][0x18c] ;  /* 0x0000630000047ab9 */ /* 0x000fe20000000800 */
[----:B------:R-:W-:Y:S01]  /*d260*/  IMAD R3, R3, 0x90, RZ ;  /* 0x0000009003037824 */ /* 0x000fe200078e02ff */
[----:B------:R-:W-:Y:S01]  /*d270*/  STL [R1+0x5d4], RZ ;  /* 0x0005d4ff01007387 */ /* 0x000fe20000100800 */
[----:B------:R-:W-:Y:S01]  /*d280*/  IMAD R173, R173, 0x820, RZ ;  /* 0x00000820adad7824 */ /* 0x000fe200078e02ff */
[----:B------:R-:W-:Y:S01]  /*d290*/  IADD3 R172, R172, c[0x0][0x180], RZ ;  /* 0x00006000acac7a10 */ /* 0x000fe20007ffe0ff */
[----:B------:R-:W-:Y:S01]  /*d2a0*/  USHF.L.U32 UR4, UR4, 0x5, URZ ;  /* 0x0000000504047899 */ /* 0x000fe2000800063f */
[----:B------:R-:W-:Y:S01]  /*d2b0*/  STL [R1+0x1950], R175 ;  /* 0x001950af01007387 */ /* 0x000fe20000100800 */
[----:B------:R-:W-:Y:S01]  /*d2c0*/  LOP3.LUT R3, R3, 0x30, R0, 0x78, !PT ;  /* 0x0000003003037812 */ /* 0x000fe200078e7800 */
[----:B------:R-:W-:Y:S01]  /*d2d0*/  CS2R R248, SRZ ;  /* 0x0000000000f87805 */ /* 0x000fe2000001ff00 */
[----:B------:R-:W-:Y:S01]  /*d2e0*/  SHF.R.S32.HI R2, RZ, 0x1f, R172 ;  /* 0x0000001fff027819 */ /* 0x000fe200000114ac */
[----:B------:R-:W-:Y:S01]  /*d2f0*/  STL [R1+0x5d8], RZ ;  /* 0x0005d8ff01007387 */ /* 0x000fe20000100800 */
[----:B------:R-:W-:Y:S01]  /*d300*/  LOP3.LUT R3, R3, 0x400, R175, 0xf8, !PT ;  /* 0x0000040003037812 */ /* 0x000fe200078ef8af */
[----:B------:R-:W-:Y:S01]  /*d310*/  USHF.R.S32.HI UR5, URZ, 0x1f, UR4 ;  /* 0x0000001f3f057899 */ /* 0x000fe20008011404 */
[----:B------:R-:W-:Y:S01]  /*d320*/  LEA.HI R2, R2, R172, RZ, 0x5 ;  /* 0x000000ac02027211 */ /* 0x000fe200078f28ff */
[----:B------:R-:W-:Y:S01]  /*d330*/  STL [R1+0x5dc], RZ ;  /* 0x0005dcff01007387 */ /* 0x000fe20000100800 */
[----:B------:R-:W-:Y:S01]  /*d340*/  SHF.L.U32 R172, R232, 0x5, RZ ;  /* 0x00000005e8ac7819 */ /* 0x000fe200000006ff */
[----:B------:R-:W-:Y:S01]  /*d350*/  CS2R R250, SRZ ;  /* 0x0000000000fa7805 */ /* 0x000fe2000001ff00 */
[----:B------:R-:W-:Y:S01]  /*d360*/  SHF.R.S32.HI R174, RZ, 0x5, R2 ;  /* 0x00000005ffae7819 */ /* 0x000fe20000011402 */
[----:B------:R-:W-:Y:S01]  /*d370*/  STL [R1+0x5c0], RZ ;  /* 0x0005c0ff01007387 */ /* 0x000fe20000100800 */
[----:B------:R-:W-:Y:S01]  /*d380*/  SHF.R.S32.HI R0, RZ, 0x1f, R172 ;  /* 0x0000001fff007819 */ /* 0x000fe200000114ac */
[----:B------:R-:W-:Y:S01]  /*d390*/  CS2R R168, SRZ ;  /* 0x0000000000a87805 */ /* 0x000fe2000001ff00 */
[----:B------:R-:W-:Y:S01]  /*d3a0*/  LOP3.LUT R2, R173, 0x5c, R233, 0x78, !PT ;  /* 0x0000005cad027812 */ /* 0x000fe200078e78e9 */
[----:B------:R-:W-:Y:S01]  /*d3b0*/  STL [R1+0x5c4], RZ ;  /* 0x0005c4ff01007387 */ /* 0x000fe20000100800 */
[----:B------:R-:W-:Y:S01]  /*d3c0*/  SHF.L.U64.HI R0, R172, 0x2, R0 ;  /* 0x00000002ac007819 */ /* 0x000fe20000010200 */
[----:B------:R-:W-:Y:S01]  /*d3d0*/  CS2R R170, SRZ ;  /* 0x0000000000aa7805 */ /* 0x000fe2000001ff00 */
[----:B------:R-:W-:Y:S01]  /*d3e0*/  CS2R R164, SRZ ;  /* 0x0000000000a47805 */ /* 0x000fe2000001ff00 */
[----:B------:R-:W-:Y:S01]  /*d3f0*/  STL [R1+0x5c8], RZ ;  /* 0x0005c8ff01007387 */ /* 0x000fe20000100800 */
[----:B------:R-:W-:Y:S01]  /*d400*/  CS2R R166, SRZ ;  /* 0x0000000000a67805 */ /* 0x000fe2000001ff00 */
        /* <DEDUP_REMOVED lines=107> */
[----:B------:R-:W-:Y:S01]  /*dac0*/  IADD3 R173, R174, -0x1, RZ ;  /* 0xffffffffaead7810 */ /* 0x000fe20007ffe0ff */
[----:B------:R-:W-:Y:S01]  /*dad0*/  USHF.L.U32 UR8, UR4, 0x2, URZ ;  /* 0x0000000204087899 */ /* 0x000fe2000800063f */
[----:B------:R-:W-:Y:S01]  /*dae0*/  LOP3.LUT R172, R2, 0x20, RZ, 0x3c, !PT ;  /* 0x0000002002ac7812 */ /* 0x000fe200078e3cff */
[----:B------:R-:W-:Y:S01]  /*daf0*/  STL [R1+0x538], RZ ;  /* 0x000538ff01007387 */ /* 0x000fe20000100800 */
[----:B------:R-:W-:-:S03]  /*db00*/  USHF.L.U64.HI UR5, UR4, 0x2, UR5 ;  /* 0x0000000204057899 */ /* 0x000fc60008010205 */
[----:B------:R-:W-:Y:S04]  /*db10*/  STL [R1+0x53c], RZ ;  /* 0x00053cff01007387 */ /* 0x000fe80000100800 */
        /* <DEDUP_REMOVED lines=196> */
[----:B------:R-:W-:Y:S04]  /*e760*/  STL [R1], RZ ;  /* 0x000000ff01007387 */ /* 0x000fe80000100800 */
        /* <DEDUP_REMOVED lines=541> */
[----:B------:R1:W-:Y:S04]  /*10940*/  STL [R1+0x1320], R3 ;  /* 0x0013200301007387 */ /* 0x0003e80000100800 */
[----:B------:R2:W-:Y:S04]  /*10950*/  STL [R1+0x1068], RZ ;  /* 0x001068ff01007387 */ /* 0x0005e80000100800 */
[----:B------:R2:W-:Y:S01]  /*10960*/  STL [R1+0x106c], RZ ;  /* 0x00106cff01007387 */ /* 0x0005e20000100800 */
[----:B-1----:R-:W-:-:S03]  /*10970*/  LOP3.LUT R3, R3, 0x40, RZ, 0x3c, !PT ;  /* 0x0000004003037812 */ /* 0x002fc600078e3cff */
        /* <DEDUP_REMOVED lines=76> */
[----:B------:R2:W-:Y:S02]  /*10e40*/  STL [R1+0x1324], R3 ;  /* 0x0013240301007387 */ /* 0x0005e40000100800 */
.L_x_2:
[----:B--2---:R-:W2:Y:S01]  /*10e50*/  LDL R3, [R1+0x1320] ;  /* 0x0013200001037983 */ /* 0x004ea20000100800 */
[----:B------:R-:W-:-:S04]  /*10e60*/  DEPBAR.LE SB0, 0x0 ;  /* 0x000080000000791a */ /* 0x000fc80000000000 */
[----:B------:R-:W3:Y:S04]  /*10e70*/  LDL.LU.64 R244, [R1+0x5a0] ;  /* 0x0005a00001f47983 */ /* 0x000ee80000300a00 */
[----:B------:R-:W3:Y:S04]  /*10e80*/  LDL.LU.64 R246, [R1+0x5a8] ;  /* 0x0005a80001f67983 */ /* 0x000ee80000300a00 */
[----:B------:R-:W-:Y:S04]  /*10e90*/  STL.64 [R1+0x22d8], R66 ;  /* 0x0022d84201007387 */ /* 0x000fe80000100a00 */
[----:B------:R1:W-:Y:S04]  /*10ea0*/  STL.64 [R1+0x22d0], R64 ;  /* 0x0022d04001007387 */ /* 0x0003e80000100a00 */
[----:B------:R-:W-:Y:S06]  /*10eb0*/  BAR.SYNC.DEFER_BLOCKING 0x0 ;  /* 0x0000000000007b1d */ /* 0x000fec0000010000 */
[----:B-1----:R-:W4:Y:S04]  /*10ec0*/  LDL.LU.64 R64, [R1+0x5c0] ;  /* 0x0005c00001407983 */ /* 0x002f280000300a00 */
[----:B------:R-:W4:Y:S04]  /*10ed0*/  LDL.LU.64 R66, [R1+0x5c8] ;  /* 0x0005c80001427983 */ /* 0x000f280000300a00 */
[----:B------:R-:W-:Y:S04]  /*10ee0*/  STL.64 [R1+0x22c8], R62 ;  /* 0x0022c83e01007387 */ /* 0x000fe80000100a00 */
[----:B------:R1:W-:Y:S04]  /*10ef0*/  STL.64 [R1+0x22c0], R60 ;  /* 0x0022c03c01007387 */ /* 0x0003e80000100a00 */
[----:B------:R-:W-:Y:S04]  /*10f00*/  LDS R240, [R2] ;  /* 0x0000000002f07984 */ /* 0x000fe80000000800 */
[----:B------:R-:W-:Y:S04]  /*10f10*/  LDS R242, [R2+0x2000] ;  /* 0x0020000002f27984 */ /* 0x000fe80000000800 */
[----:B-1----:R-:W3:Y:S04]  /*10f20*/  LDL.LU.64 R60, [R1+0x5d0] ;  /* 0x0005d000013c7983 */ /* 0x002ee80000300a00 */
[----:B------:R-:W3:Y:S04]  /*10f30*/  LDL.LU.64 R62, [R1+0x5d8] ;  /* 0x0005d800013e7983 */ /* 0x000ee80000300a00 */
[----:B------:R-:W-:Y:S04]  /*10f40*/  STL.64 [R1+0x22b8], R58 ;  /* 0x0022b83a01007387 */ /* 0x000fe80000100a00 */
        /* <DEDUP_REMOVED lines=27> */
[----:B------:R-:W-:Y:S04]  /*11100*/  STL [R1+0x19bc], R0 ;  /* 0x0019bc0001007387 */ /* 0x000fe80000100800 */
[----:B------:R1:W-:Y:S04]  /*11110*/  STL [R1+0x19b8], R252 ;  /* 0x0019b8fc01007387 */ /* 0x0003e80000100800 */
[----:B------:R-:W-:Y:S04]  /*11120*/  LDS R236, [R2+0x80] ;  /* 0x0000800002ec7984 */ /* 0x000fe80000000800 */
[----:B------:R-:W-:Y:S01]  /*11130*/  LDS R238, [R2+0x2080] ;  /* 0x0020800002ee7984 */ /* 0x000fe20000000800 */
[----:B-1----:R-:W-:-:S05]  /*11140*/  LOP3.LUT R252, R2, 0x20, RZ, 0x3c, !PT ;  /* 0x0000002002fc7812 */ /* 0x002fca00078e3cff */
[----:B------:R-:W-:Y:S04]  /*11150*/  LDS R241, [R252] ;  /* 0x00000000fcf17984 */ /* 0x000fe80000000800 */
[----:B------:R-:W-:Y:S04]  /*11160*/  LDS R243, [R252+0x2000] ;  /* 0x00200000fcf37984 */ /* 0x000fe80000000800 */
[----:B------:R-:W-:Y:S04]  /*11170*/  LDS R237, [R252+0x80] ;  /* 0x00008000fced7984 */ /* 0x000fe80000000800 */
[----:B------:R-:W-:Y:S04]  /*11180*/  LDS R239, [R252+0x2080] ;  /* 0x00208000fcef7984 */ /* 0x000fe80000000800 */
[----:B--2---:R-:W3:Y:S04]  /*11190*/  LDSM.16.M88.4 R232, [R3+0x10000] ;  /* 0x0100000003e8783b */ /* 0x004ee80000000200 */
[----:B------:R-:W1:Y:S04]  /*111a0*/  LDSM.16.M88.4 R228, [R3+0x10800] ;  /* 0x0108000003e4783b */ /* 0x000e680000000200 */
[----:B------:R-:W2:Y:S04]  /*111b0*/  LDSM.16.M88.4 R176, [R3+0x11000] ;  /* 0x0110000003b0783b */ /* 0x000ea80000000200 */
[----:B------:R-:W1:Y:S04]  /*111c0*/  LDSM.16.M88.4 R172, [R3+0x11800] ;  /* 0x0118000003ac783b */ /* 0x000e680000000200 */
[----:B------:R-:W1:Y:S04]  /*111d0*/  LDSM.16.M88.4 R224, [R3+0x12000] ;  /* 0x0120000003e0783b */ /* 0x000e680000000200 */
[----:B------:R-:W1:Y:S04]  /*111e0*/  LDSM.16.M88.4 R220, [R3+0x12800] ;  /* 0x0128000003dc783b */ /* 0x000e680000000200 */
[----:B------:R-:W1:Y:S04]  /*111f0*/  LDSM.16.M88.4 R216, [R3+0x13000] ;  /* 0x0130000003d8783b */ /* 0x000e680000000200 */
[----:B------:R-:W1:Y:S04]  /*11200*/  LDSM.16.M88.4 R212, [R3+0x13800] ;  /* 0x0138000003d4783b */ /* 0x000e680000000200 */
[----:B------:R-:W1:Y:S04]  /*11210*/  LDSM.16.M88.4 R208, [R3+0x14000] ;  /* 0x0140000003d0783b */ /* 0x000e680000000200 */
[----:B------:R-:W2:Y:S04]  /*11220*/  LDSM.16.M88.4 R204, [R3+0x14800] ;  /* 0x0148000003cc783b */ /* 0x000ea80000000200 */
[----:B------:R-:W2:Y:S04]  /*11230*/  LDSM.16.M88.4 R200, [R3+0x15000] ;  /* 0x0150000003c8783b */ /* 0x000ea80000000200 */
[----:B------:R-:W4:Y:S04]  /*11240*/  LDSM.16.M88.4 R196, [R3+0x15800] ;  /* 0x0158000003c4783b */ /* 0x000f280000000200 */
[----:B------:R-:W4:Y:S04]  /*11250*/  LDSM.16.M88.4 R192, [R3+0x16000] ;  /* 0x0160000003c0783b */ /* 0x000f280000000200 */
[----:B------:R-:W4:Y:S04]  /*11260*/  LDSM.16.M88.4 R188, [R3+0x16800] ;  /* 0x0168000003bc783b */ /* 0x000f280000000200 */
[----:B------:R-:W4:Y:S01]  /*11270*/  LDSM.16.M88.4 R184, [R3+0x17000] ;  /* 0x0170000003b8783b */ /* 0x000f220000000200 */
[C---:B---3--:R-:W-:Y:S03]  /*11280*/  HMMA.1688.F32.TF32 R4, R240.reuse, R232, R60 ;  /* 0x000000e8f004723c */ /* 0x048fe6000008103c */
[----:B------:R-:W3:Y:S04]  /*11290*/  LDSM.16.M88.4 R180, [R3+0x17800] ;  /* 0x0178000003b4783b */ /* 0x000ee80000000200 */
[----:B------:R-:W-:Y:S04]  /*112a0*/  STL [R1+0x21bc], R234 ;  /* 0x0021bcea01007387 */ /* 0x000fe80000100800 */
[----:B------:R-:W-:Y:S04]  /*112b0*/  STL [R1+0x21b8], R235 ;  /* 0x0021b8eb01007387 */ /* 0x000fe80000100800 */
[----:B-1----:R-:W-:Y:S04]  /*112c0*/  STL [R1+0x21c4], R230 ;  /* 0x0021c4e601007387 */ /* 0x002fe80000100800 */
[----:B------:R-:W-:Y:S04]  /*112d0*/  STL [R1+0x21c0], R231 ;  /* 0x0021c0e701007387 */ /* 0x000fe80000100800 */
        /* <DEDUP_REMOVED lines=25> */
[----:B------:R-:W-:Y:S04]  /*11470*/  STL [R1+0x20e8], R187 ;  /* 0x0020e8bb01007387 */ /* 0x000fe80000100800 */
[----:B---3--:R-:W-:Y:S04]  /*11480*/  STL [R1+0x20f4], R182 ;  /* 0x0020f4b601007387 */ /* 0x008fe80000100800 */
[----:B------:R-:W-:Y:S04]  /*11490*/  STL [R1+0x20f0], R183 ;  /* 0x0020f0b701007387 */ /* 0x000fe80000100800 */
[----:B------:R-:W2:Y:S04]  /*114a0*/  LDL.LU.64 R20, [R1+0x590] ;  /* 0x0005900001147983 */ /* 0x000ea80000300a00 */
[----:B------:R-:W2:Y:S04]  /*114b0*/  LDL.LU.64 R22, [R1+0x598] ;  /* 0x0005980001167983 */ /* 0x000ea80000300a00 */
[----:B------:R1:W-:Y:S04]  /*114c0*/  STL.64 [R1+0x12e0], R4 ;  /* 0x0012e00401007387 */ /* 0x0003e80000100a00 */
[----:B------:R3:W-:Y:S04]  /*114d0*/  STL.64 [R1+0x12e8], R6 ;  /* 0x0012e80601007387 */ /* 0x0007e80000100a00 */
[----:B------:R-:W4:Y:S04]  /*114e0*/  LDL.LU.64 R28, [R1+0x580] ;  /* 0x00058000011c7983 */ /* 0x000f280000300a00 */
[----:B------:R-:W4:Y:S04]  /*114f0*/  LDL.LU.64 R30, [R1+0x588] ;  /* 0x00058800011e7983 */ /* 0x000f280000300a00 */
[----:B------:R-:W4:Y:S04]  /*11500*/  LDL.LU.64 R24, [R1+0x560] ;  /* 0x0005600001187983 */ /* 0x000f280000300a00 */
[----:B------:R-:W4:Y:S04]  /*11510*/  LDL.LU.64 R26, [R1+0x568] ;  /* 0x00056800011a7983 */ /* 0x000f280000300a00 */
[----:B------:R-:W4:Y:S04]  /*11520*/  LDL.LU.64 R16, [R1+0x550] ;  /* 0x0005500001107983 */ /* 0x000f280000300a00 */
[----:B------:R-:W4:Y:S04]  /*11530*/  LDL.LU.64 R18, [R1+0x558] ;  /* 0x0005580001127983 */ /* 0x000f280000300a00 */
[----:B-1----:R-:W4:Y:S04]  /*11540*/  LDL.LU.64 R4, [R1+0x540] ;  /* 0x0005400001047983 */ /* 0x002f280000300a00 */
[----:B---3--:R-:W3:Y:S01]  /*11550*/  LDL.LU.64 R6, [R1+0x548] ;  /* 0x0005480001067983 */ /* 0x008ee20000300a00 */
[C---:B------:R-:W-:Y:S03]  /*11560*/  HMMA.1688.F32.TF32 R8, R240.reuse, R228, R64 ;  /* 0x000000e4f008723c */ /* 0x040fe60000081040 */
[----:B------:R-:W3:Y:S04]  /*11570*/  LDL.LU.64 R12, [R1+0x530] ;  /* 0x00053000010c7983 */ /* 0x000ee80000300a00 */
[----:B------:R-:W3:Y:S11]  /*11580*/  LDL.LU.64 R14, [R1+0x538] ;  /* 0x00053800010e7983 */ /* 0x000ef60000300a00 */
[----:B------:R-:W-:Y:S06]  /*11590*/  @!UPT UIADD3 URZ, URZ, URZ, URZ ;  /* 0x0000003f3f3ff290 */ /* 0x000fec000fffe03f */
[----:B------:R-:W-:Y:S02]  /*115a0*/  IMAD.MOV.U32 R178, RZ, RZ, R8 ;  /* 0x000000ffffb27224 */ /* 0x000fe400078e0008 */
[----:B------:R-:W-:Y:S02]  /*115b0*/  IMAD.MOV.U32 R179, RZ, RZ, R9 ;  /* 0x000000ffffb37224 */ /* 0x000fe400078e0009 */
[----:B------:R-:W-:Y:S02]  /*115c0*/  IMAD.MOV.U32 R230, RZ, RZ, R10 ;  /* 0x000000ffffe67224 */ /* 0x000fe400078e000a */
[----:B------:R-:W-:Y:S02]  /*115d0*/  IMAD.MOV.U32 R231, RZ, RZ, R11 ;  /* 0x000000ffffe77224 */ /* 0x000fe400078e000b */
[----:B------:R-:W-:Y:S01]  /*115e0*/  HMMA.1688.F32.TF32 R8, R240, R176, R244 ;  /* 0x000000b0f008723c */ /* 0x000fe200000810f4 */
[----:B------:R1:W-:Y:S04]  /*115f0*/  STL [R1+0x21dc], R230 ;  /* 0x0021dce601007387 */ /* 0x0003e80000100800 */
[----:B------:R1:W-:Y:S11]  /*11600*/  STL [R1+0x21d8], R231 ;  /* 0x0021d8e701007387 */ /* 0x0003f60000100800 */
[----:B------:R-:W-:Y:S08]  /*11610*/  @!UPT UIADD3 URZ, URZ, URZ, URZ ;  /* 0x0000003f3f3ff290 */ /* 0x000ff0000fffe03f */
[----:B------:R-:W-:Y:S02]  /*11620*/  IMAD.MOV.U32 R234, RZ, RZ, R8 ;  /* 0x000000ffffea7224 */ /* 0x000fe400078e0008 */
[----:B------:R-:W-:Y:S02]  /*11630*/  IMAD.MOV.U32 R235, RZ, RZ, R9 ;  /* 0x000000ffffeb7224 */ /* 0x000fe400078e0009 */
[----:B------:R-:W-:Y:S01]  /*11640*/  IMAD.MOV.U32 R3, RZ, RZ, R10 ;  /* 0x000000ffff037224 */ /* 0x000fe200078e000a */
[----:B------:R-:W3:Y:S01]  /*11650*/  LDL.LU.64 R8, [R1+0x520] ;  /* 0x0005200001087983 */ /* 0x000ee20000300a00 */
[----:B------:R-:W-:-:S03]  /*11660*/  IMAD.MOV.U32 R0, RZ, RZ, R11 ;  /* 0x000000ffff007224 */ /* 0x000fc600078e000b */
[----:B------:R-:W3:Y:S01]  /*11670*/  LDL.LU.64 R10, [R1+0x528] ;  /* 0x00052800010a7983 */ /* 0x000ee20000300a00 */
[C---:B--2---:R-:W-:Y:S08]  /*11680*/  HMMA.1688.F32.TF32 R20, R240.reuse, R172, R20 ;  /* 0x000000acf014723c */ /* 0x044ff00000081014 */
[----:B----4-:R-:W-:Y:S11]  /*11690*/  HMMA.1688.F32.TF32 R32, R240, R224, R28 ;  /* 0x000000e0f020723c */ /* 0x010ff6000008101c */
[----:B------:R-:W-:Y:S05]  /*116a0*/  @!UPT UIADD3 URZ, URZ, URZ, URZ ;  /* 0x0000003f3f3ff290 */ /* 0x000fea000fffe03f */
[----:B-1----:R-:W-:Y:S02]  /*116b0*/  IMAD.MOV.U32 R230, RZ, RZ, R20 ;  /* 0x000000ffffe67224 */ /* 0x002fe400078e0014 */
[----:B------:R-:W-:Y:S02]  /*116c0*/  IMAD.MOV.U32 R231, RZ, RZ, R21 ;  /* 0x000000ffffe77224 */ /* 0x000fe400078e0015 */
[----:B------:R-:W-:Y:S01]  /*116d0*/  IMAD.MOV.U32 R174, RZ, RZ, R22 ;  /* 0x000000ffffae7224 */ /* 0x000fe200078e0016 */
[----:B------:R-:W2:Y:S01]  /*116e0*/  LDL.LU.64 R20, [R1+0x510] ;  /* 0x0005100001147983 */ /* 0x000ea20000300a00 */
[----:B------:R-:W-:-:S03]  /*116f0*/  IMAD.MOV.U32 R175, RZ, RZ, R23 ;  /* 0x000000ffffaf7224 */ /* 0x000fc600078e0017 */
[----:B------:R-:W2:Y:S01]  /*11700*/  LDL.LU.64 R22, [R1+0x518] ;  /* 0x0005180001167983 */ /* 0x000ea20000300a00 */
[C---:B------:R-:W-:Y:S08]  /*11710*/  HMMA.1688.F32.TF32 R28, R240.reuse, R220, R24 ;  /* 0x000000dcf01c723c */ /* 0x040ff00000081018 */
[C---:B------:R-:W-:Y:S01]  /*11720*/  HMMA.1688.F32.TF32 R24, R240.reuse, R216, R16 ;  /* 0x000000d8f018723c */ /* 0x040fe20000081010 */
[----:B------:R-:W-:Y:S04]  /*11730*/  STL.64 [R1+0x12a0], R32 ;  /* 0x0012a02001007387 */ /* 0x000fe80000100a00 */
[----:B------:R-:W-:Y:S03]  /*11740*/  STL.64 [R1+0x12a8], R34 ;  /* 0x0012a82201007387 */ /* 0x000fe60000100a00 */
[C---:B---3--:R-:W-:Y:S07]  /*11750*/  HMMA.1688.F32.TF32 R16, R240.reuse, R212, R4 ;  /* 0x000000d4f010723c */ /* 0x048fee0000081004 */
[----:B------:R-:W-:Y:S04]  /*11760*/  STL.64 [R1+0x1290], R28 ;  /* 0x0012901c01007387 */ /* 0x000fe80000100a00 */
[----:B------:R-:W-:Y:S04]  /*11770*/  STL.64 [R1+0x1298], R30 ;  /* 0x0012981e01007387 */ /* 0x000fe80000100a00 */
[----:B------:R-:W3:Y:S04]  /*11780*/  LDL.LU.64 R4, [R1+0x500] ;  /* 0x0005000001047983 */ /* 0x000ee80000300a00 */
[----:B------:R-:W-:Y:S04]  /*11790*/  STL.64 [R1+0x1280], R24 ;  /* 0x0012801801007387 */ /* 0x000fe80000100a00 */
[----:B------:R-:W-:Y:S04]  /*117a0*/  STL.64 [R1+0x1288], R26 ;  /* 0x0012881a01007387 */ /* 0x000fe80000100a00 */
[----:B------:R-:W3:Y:S04]  /*117b0*/  LDL.LU.64 R6, [R1+0x508] ;  /* 0x0005080001067983 */ /* 0x000ee80000300a00 */
[----:B------:R-:W-:Y:S04]  /*117c0*/  STL.64 [R1+0x1270], R16 ;  /* 0x0012701001007387 */ /* 0x000fe80000100a00 */
[----:B------:R1:W-:Y:S02]  /*117d0*/  STL.64 [R1+0x1278], R18 ;  /* 0x0012781201007387 */ /* 0x0003e40000100a00 */
[C---:B-1----:R-:W-:Y:S02]  /*117e0*/  HMMA.1688.F32.TF32 R16, R240.reuse, R208, R12 ;  /* 0x000000d0f010723c */ /* 0x042fe4000008100c */
[----:B------:R-:W4:Y:S04]  /*117f0*/  LDL.LU.64 R12, [R1+0x4f0] ;  /* 0x0004f000010c7983 */ /* 0x000f280000300a00 */
[----:B------:R-:W4:Y:S02]  /*11800*/  LDL.LU.64 R14, [R1+0x4f8] ;  /* 0x0004f800010e7983 */ /* 0x000f240000300a00 */
[C---:B------:R-:W-:Y:S11]  /*11810*/  HMMA.1688.F32.TF32 R8, R240.reuse, R204, R8 ;  /* 0x000000ccf008723c */ /* 0x040ff60000081008 */
[----:B------:R-:W-:Y:S04]  /*11820*/  @!UPT UIADD3 URZ, URZ, URZ, URZ ;  /* 0x0000003f3f3ff290 */ /* 0x000fe8000fffe03f */
[----:B------:R1:W-:Y:S04]  /*11830*/  STL.64 [R1+0x1260], R16 ;  /* 0x0012601001007387 */ /* 0x0003e80000100a00 */
[----:B------:R1:W-:Y:S04]  /*11840*/  STL.64 [R1+0x1268], R18 ;  /* 0x0012681201007387 */ /* 0x0003e80000100a00 */
[----:B-1----:R-:W4:Y:S04]  /*11850*/  LDL.LU.64 R16, [R1+0x4e0] ;  /* 0x0004e00001107983 */ /* 0x002f280000300a00 */
[----:B------:R-:W4:Y:S04]  /*11860*/  LDL.LU.64 R18, [R1+0x4e8] ;  /* 0x0004e80001127983 */ /* 0x000f280000300a00 */
[----:B------:R1:W-:Y:S04]  /*11870*/  STL.64 [R1+0x1250], R8 ;  /* 0x0012500801007387 */ /* 0x0003e80000100a00 */
[----:B------:R1:W-:Y:S04]  /*11880*/  STL.64 [R1+0x1258], R10 ;  /* 0x0012580a01007387 */ /* 0x0003e80000100a00 */
[----:B-1----:R-:W4:Y:S04]  /*11890*/  LDL.LU.64 R8, [R1+0x4d0] ;  /* 0x0004d00001087983 */ /* 0x002f280000300a00 */
[----:B------:R-:W4:Y:S01]  /*118a0*/  LDL.LU.64 R10, [R1+0x4d8] ;  /* 0x0004d800010a7983 */ /* 0x000f220000300a00 */
[C---:B--2---:R-:W-:Y:S11]  /*118b0*/  HMMA.1688.F32.TF32 R20, R240.reuse, R200, R20 ;  /* 0x000000c8f014723c */ /* 0x044ff60000081014 */
[----:B------:R-:W-:Y:S11]  /*118c0*/  @!UPT UIADD3 URZ, URZ, URZ, URZ ;  /* 0x0000003f3f3ff290 */ /* 0x000ff6000fffe03f */
[----:B------:R-:W-:Y:S02]  /*118d0*/  @!UPT UIADD3 URZ, URZ, URZ, URZ ;  /* 0x0000003f3f3ff290 */ /* 0x000fe4000fffe03f */
[----:B------:R-:W-:Y:S02]  /*118e0*/  IMAD.MOV.U32 R187, RZ, RZ, R23 ;  /* 0x000000ffffbb7224 */ /* 0x000fe400078e0017 */
[----:B------:R-:W-:Y:S02]  /*118f0*/  IMAD.MOV.U32 R186, RZ, RZ, R22 ;  /* 0x000000ffffba7224 */ /* 0x000fe400078e0016 */
[----:B------:R-:W-:Y:S02]  /*11900*/  IMAD.MOV.U32 R183, RZ, RZ, R21 ;  /* 0x000000ffffb77224 */ /* 0x000fe400078e0015 */
[----:B------:R-:W-:Y:S01]  /*11910*/  IMAD.MOV.U32 R182, RZ, RZ, R20 ;  /* 0x000000ffffb67224 */ /* 0x000fe200078e0014 */
[----:B------:R-:W-:Y:S04]  /*11920*/  STL [R1+0x2104], R187 ;  /* 0x002104bb01007387 */ /* 0x000fe80000100800 */
[----:B------:R-:W-:Y:S04]  /*11930*/  STL [R1+0x2100], R186 ;  /* 0x002100ba01007387 */ /* 0x000fe80000100800 */
[----:B------:R-:W-:Y:S04]  /*11940*/  STL [R1+0x20fc], R183 ;  /* 0x0020fcb701007387 */ /* 0x000fe80000100800 */
[----:B------:R1:W-:Y:S01]  /*11950*/  STL [R1+0x20f8], R182 ;  /* 0x0020f8b601007387 */ /* 0x0003e20000100800 */
[C---:B---3--:R-:W-:Y:S03]  /*11960*/  HMMA.1688.F32.TF32 R20, R240.reuse, R196, R4 ;  /* 0x000000c4f014723c */ /* 0x048fe60000081004 */
[----:B------:R-:W2:Y:S04]  /*11970*/  LDL.LU.64 R4, [R1+0x4b0] ;  /* 0x0004b00001047983 */ /* 0x000ea80000300a00 */
[----:B------:R-:W2:Y:S01]  /*11980*/  LDL.LU.64 R6, [R1+0x4b8] ;  /* 0x0004b80001067983 */ /* 0x000ea20000300a00 */
[C---:B----4-:R-:W-:Y:S11]  /*11990*/  HMMA.1688.F32.TF32 R12, R240.reuse, R192, R12 ;  /* 0x000000c0f00c723c */ /* 0x050ff6000008100c */
[----:B------:R-:W-:Y:S04]  /*119a0*/  @!UPT UIADD3 URZ, URZ, URZ, URZ ;  /* 0x0000003f3f3ff290 */ /* 0x000fe8000fffe03f */
[----:B------:R-:W-:Y:S04]  /*119b0*/  STL.64 [R1+0x1230], R20 ;  /* 0x0012301401007387 */ /* 0x000fe80000100a00 */
[----:B------:R-:W-:Y:S01]  /*119c0*/  STL.64 [R1+0x1238], R22 ;  /* 0x0012381601007387 */ /* 0x000fe20000100a00 */
[----:B------:R-:W-:Y:S04]  /*119d0*/  HMMA.1688.F32.TF32 R16, R240, R188, R16 ;  /* 0x000000bcf010723c */ /* 0x000fe80000081010 */
[----:B-1----:R-:W-:Y:S01]  /*119e0*/  IMAD.MOV.U32 R182, RZ, RZ, R15 ;  /* 0x000000ffffb67224 */ /* 0x002fe200078e000f */
[----:B------:R-:W-:Y:S01]  /*119f0*/  MOV R183, R14 ;  /* 0x0000000e00b77202 */ /* 0x000fe20000000f00 */
[----:B------:R-:W-:-:S02]  /*11a00*/  IMAD.MOV.U32 R187, RZ, RZ, R12 ;  /* 0x000000ffffbb7224 */ /* 0x000fc400078e000c */
[----:B------:R-:W-:Y:S01]  /*11a10*/  HMMA.1688.F32.TF32 R8, R240, R184, R8 ;  /* 0x000000b8f008723c */ /* 0x000fe20000081008 */
[----:B------:R-:W-:Y:S02]  /*11a20*/  IMAD.MOV.U32 R186, RZ, RZ, R13 ;  /* 0x000000ffffba7224 */ /* 0x000fe400078e000d */
[----:B------:R-:W3:Y:S04]  /*11a30*/  LDL.LU.64 R12, [R1+0x4a0] ;  /* 0x0004a000010c7983 */ /* 0x000ee80000300a00 */
[----:B------:R-:W3:Y:S04]  /*11a40*/  LDL.LU.64 R14, [R1+0x4a8] ;  /* 0x0004a800010e7983 */ /* 0x000ee80000300a00 */
[----:B------:R1:W-:Y:S04]  /*11a50*/  STL [R1+0x2114], R182 ;  /* 0x002114b601007387 */ /* 0x0003e80000100800 */
[----:B------:R4:W-:Y:S04]  /*11a60*/  STL [R1+0x2110], R183 ;  /* 0x002110b701007387 */ /* 0x0009e80000100800 */
[----:B------:R1:W-:Y:S04]  /*11a70*/  STL [R1+0x210c], R187 ;  /* 0x00210cbb01007387 */ /* 0x0003e80000100800 */
[----:B------:R1:W-:Y:S01]  /*11a80*/  STL [R1+0x2108], R186 ;  /* 0x002108ba01007387 */ /* 0x0003e20000100800 */
[----:B------:R-:W-:-:S02]  /*11a90*/  IMAD.MOV.U32 R190, RZ, RZ, R8 ;  /* 0x000000ffffbe7224 */ /* 0x000fc400078e0008 */
[----:B------:R-:W-:Y:S01]  /*11aa0*/  IMAD.MOV.U32 R191, RZ, RZ, R9 ;  /* 0x000000ffffbf7224 */ /* 0x000fe200078e0009 */
[----:B------:R-:W-:Y:S01]  /*11ab0*/  STL.64 [R1+0x1210], R16 ;  /* 0x0012101001007387 */ /* 0x000fe20000100a00 */
[----:B------:R-:W-:Y:S02]  /*11ac0*/  IMAD.MOV.U32 R194, RZ, RZ, R10 ;  /* 0x000000ffffc27224 */ /* 0x000fe400078e000a */
[----:B------:R-:W-:Y:S01]  /*11ad0*/  IMAD.MOV.U32 R195, RZ, RZ, R11 ;  /* 0x000000ffffc37224 */ /* 0x000fe200078e000b */
[----:B------:R-:W-:Y:S04]  /*11ae0*/  STL.64 [R1+0x1218], R18 ;  /* 0x0012181201007387 */ /* 0x000fe80000100a00 */
[----:B------:R-:W3:Y:S04]  /*11af0*/  LDL.LU.64 R8, [R1+0x490] ;  /* 0x0004900001087983 */ /* 0x000ee80000300a00 */
[----:B------:R-:W3:Y:S04]  /*11b00*/  LDL.LU.64 R10, [R1+0x498] ;  /* 0x00049800010a7983 */ /* 0x000ee80000300a00 */
[----:B------:R1:W-:Y:S04]  /*11b10*/  STL [R1+0x2124], R195 ;  /* 0x002124c301007387 */ /* 0x0003e80000100800 */
[----:B------:R1:W-:Y:S04]  /*11b20*/  STL [R1+0x2120], R194 ;  /* 0x002120c201007387 */ /* 0x0003e80000100800 */
[----:B------:R1:W-:Y:S04]  /*11b30*/  STL [R1+0x211c], R191 ;  /* 0x00211cbf01007387 */ /* 0x0003e80000100800 */
[----:B------:R1:W-:Y:S01]  /*11b40*/  STL [R1+0x2118], R190 ;  /* 0x002118be01007387 */ /* 0x0003e20000100800 */
[----:B--2---:R-:W-:Y:S03]  /*11b50*/  HMMA.1688.F32.TF32 R4, R240, R180, R4 ;  /* 0x000000b4f004723c */ /* 0x004fe60000081004 */
[----:B------:R-:W-:Y:S04]  /*11b60*/  LDS R240, [R2+0x100] ;  /* 0x0001000002f07984 */ /* 0x000fe80000000800 */
[----:B------:R-:W-:Y:S04]  /*11b70*/  LDS R242, [R2+0x2100] ;  /* 0x0021000002f27984 */ /* 0x000fe80000000800 */
[----:B------:R-:W-:Y:S04]  /*11b80*/  LDS R241, [R252+0x100] ;  /* 0x00010000fcf17984 */ /* 0x000fe80000000800 */
[----:B------:R-:W2:Y:S09]  /*11b90*/  LDS R243, [R252+0x2100] ;  /* 0x00210000fcf37984 */ /* 0x000eb20000000800 */
[----:B-1----:R-:W-:-:S02]  /*11ba0*/  IMAD.MOV.U32 R182, RZ, RZ, R4 ;  /* 0x000000ffffb67224 */ /* 0x002fc400078e0004 */
[----:B----4-:R-:W-:Y:S02]  /*11bb0*/  IMAD.MOV.U32 R183, RZ, RZ, R5 ;  /* 0x000000ffffb77224 */ /* 0x010fe400078e0005 */
[----:B------:R-:W-:Y:S01]  /*11bc0*/  IMAD.MOV.U32 R187, RZ, RZ, R6 ;  /* 0x000000ffffbb7224 */ /* 0x000fe200078e0006 */
[----:B------:R-:W4:Y:S01]  /*11bd0*/  LDL.LU.64 R4, [R1+0x480] ;  /* 0x0004800001047983 */ /* 0x000f220000300a00 */
[----:B------:R-:W-:-:S03]  /*11be0*/  IMAD.MOV.U32 R186, RZ, RZ, R7 ;  /* 0x000000ffffba7224 */ /* 0x000fc600078e0007 */
[----:B------:R-:W4:Y:S04]  /*11bf0*/  LDL.LU.64 R6, [R1+0x488] ;  /* 0x0004880001067983 */ /* 0x000f280000300a00 */
[----:B------:R-:W-:Y:S04]  /*11c00*/  STL [R1+0x2134], R186 ;  /* 0x002134ba01007387 */ /* 0x000fe80000100800 */
[----:B------:R-:W-:Y:S04]  /*11c10*/  STL [R1+0x2130], R187 ;  /* 0x002130bb01007387 */ /* 0x000fe80000100800 */
[----:B------:R-:W-:Y:S04]  /*11c20*/  STL [R1+0x212c], R182 ;  /* 0x00212cb601007387 */ /* 0x000fe80000100800 */
[----:B------:R1:W-:Y:S01]  /*11c30*/  STL [R1+0x2128], R183 ;  /* 0x002128b701007387 */ /* 0x0003e20000100800 */
[C---:B---3--:R-:W-:Y:S08]  /*11c40*/  HMMA.1688.F32.TF32 R12, R236.reuse, R232, R12 ;  /* 0x000000e8ec0c723c */ /* 0x048ff0000008100c */
[----:B------:R-:W-:Y:S11]  /*11c50*/  HMMA.1688.F32.TF32 R8, R236, R228, R8 ;  /* 0x000000e4ec08723c */ /* 0x000ff60000081008 */
[----:B------:R-:W-:Y:S05]  /*11c60*/  @!UPT UIADD3 URZ, URZ, URZ, URZ ;  /* 0x0000003f3f3ff290 */ /* 0x000fea000fffe03f */
[----:B------:R-:W-:Y:S02]  /*11c70*/  IMAD.MOV.U32 R203, RZ, RZ, R15 ;  /* 0x000000ffffcb7224 */ /* 0x000fe400078e000f */
[----:B------:R-:W-:Y:S02]  /*11c80*/  IMAD.MOV.U32 R202, RZ, RZ, R14 ;  /* 0x000000ffffca7224 */ /* 0x000fe400078e000e */
[----:B------:R-:W-:Y:S02]  /*11c90*/  IMAD.MOV.U32 R198, RZ, RZ, R12 ;  /* 0x000000ffffc67224 */ /* 0x000fe400078e000c */
[----:B------:R-:W-:Y:S02]  /*11ca0*/  IMAD.MOV.U32 R199, RZ, RZ, R13 ;  /* 0x000000ffffc77224 */ /* 0x000fe400078e000d */
[----:B------:R-:W3:Y:S04]  /*11cb0*/  LDL.LU.64 R12, [R1+0x470] ;  /* 0x00047000010c7983 */ /* 0x000ee80000300a00 */
[----:B------:R-:W3:Y:S04]  /*11cc0*/  LDL.LU.64 R14, [R1+0x478] ;  /* 0x00047800010e7983 */ /* 0x000ee80000300a00 */
[----:B------:R-:W-:Y:S04]  /*11cd0*/  STL [R1+0x2144], R203 ;  /* 0x002144cb01007387 */ /* 0x000fe80000100800 */
[----:B------:R-:W-:Y:S01]  /*11ce0*/  STL [R1+0x2140], R202 ;  /* 0x002140ca01007387 */ /* 0x000fe20000100800 */
[----:B------:R-:W-:-:S03]  /*11cf0*/  IMAD.MOV.U32 R195, RZ, RZ, R8 ;  /* 0x000000ffffc37224 */ /* 0x000fc600078e0008 */
[----:B------:R-:W-:Y:S01]  /*11d00*/  STL [R1+0x213c], R199 ;  /* 0x00213cc701007387 */ /* 0x000fe20000100800 */
[----:B------:R-:W-:Y:S02]  /*11d10*/  IMAD.MOV.U32 R194, RZ, RZ, R9 ;  /* 0x000000ffffc27224 */ /* 0x000fe400078e0009 */
[----:B------:R-:W-:Y:S01]  /*11d20*/  IMAD.MOV.U32 R191, RZ, RZ, R10 ;  /* 0x000000ffffbf7224 */ /* 0x000fe200078e000a */
[----:B------:R1:W-:Y:S01]  /*11d30*/  STL [R1+0x2138], R198 ;  /* 0x002138c601007387 */ /* 0x0003e20000100800 */
[----:B------:R-:W-:-:S03]  /*11d40*/  IMAD.MOV.U32 R190, RZ, RZ, R11 ;  /* 0x000000ffffbe7224 */ /* 0x000fc600078e000b */
[----:B------:R-:W2:Y:S04]  /*11d50*/  LDL.LU.64 R8, [R1+0x460] ;  /* 0x0004600001087983 */ /* 0x000ea80000300a00 */
[----:B------:R-:W2:Y:S04]  /*11d60*/  LDL.LU.64 R10, [R1+0x468] ;  /* 0x00046800010a7983 */ /* 0x000ea80000300a00 */
[----:B------:R1:W-:Y:S04]  /*11d70*/  STL [R1+0x2154], R190 ;  /* 0x002154be01007387 */ /* 0x0003e80000100800 */
[----:B------:R1:W-:Y:S04]  /*11d80*/  STL [R1+0x2150], R191 ;  /* 0x002150bf01007387 */ /* 0x0003e80000100800 */
[----:B------:R1:W-:Y:S04]  /*11d90*/  STL [R1+0x214c], R194 ;  /* 0x00214cc201007387 */ /* 0x0003e80000100800 */
[----:B------:R1:W-:Y:S01]  /*11da0*/  STL [R1+0x2148], R195 ;  /* 0x002148c301007387 */ /* 0x0003e20000100800 */
[C---:B----4-:R-:W-:Y:S11]  /*11db0*/  HMMA.1688.F32.TF32 R4, R236.reuse, R176, R4 ;  /* 0x000000b0ec04723c */ /* 0x050ff60000081004 */
[----:B------:R-:W-:Y:S11]  /*11dc0*/  @!UPT UIADD3 URZ, URZ, URZ, URZ ;  /* 0x0000003f3f3ff290 */ /* 0x000ff6000fffe03f */
[----:B------:R-:W-:Y:S02]  /*11dd0*/  @!UPT UIADD3 URZ, URZ, URZ, URZ ;  /* 0x0000003f3f3ff290 */ /* 0x000fe4000fffe03f */
[----:B------:R-:W-:Y:S01]  /*11de0*/  IMAD.MOV.U32 R206, RZ, RZ, R4 ;  /* 0x000000ffffce7224 */ /* 0x000fe200078e0004 */
[----:B------:R-:W-:Y:S01]  /*11df0*/  MOV R214, R6 ;  /* 0x0000000600d67202 */ /* 0x000fe20000000f00 */
[----:B------:R-:W-:Y:S02]  /*11e00*/  IMAD.MOV.U32 R207, RZ, RZ, R5 ;  /* 0x000000ffffcf7224 */ /* 0x000fe400078e0005 */
[----:B------:R-:W-:Y:S01]  /*11e10*/  IMAD.MOV.U32 R215, RZ, RZ, R7 ;  /* 0x000000ffffd77224 */ /* 0x000fe200078e0007 */
[----:B------:R-:W4:Y:S04]  /*11e20*/  LDL.LU.64 R4, [R1+0x450] ;  /* 0x0004500001047983 */ /* 0x000f280000300a00 */
[----:B------:R-:W4:Y:S04]  /*11e30*/  LDL.LU.64 R6, [R1+0x458] ;  /* 0x0004580001067983 */ /* 0x000f280000300a00 */
[----:B------:R-:W-:Y:S04]  /*11e40*/  STL [R1+0x2164], R215 ;  /* 0x002164d701007387 */ /* 0x000fe80000100800 */
[----:B------:R-:W-:Y:S04]  /*11e50*/  STL [R1+0x2160], R214 ;  /* 0x002160d601007387 */ /* 0x000fe80000100800 */
[----:B------:R-:W-:Y:S04]  /*11e60*/  STL [R1+0x215c], R207 ;  /* 0x00215ccf01007387 */ /* 0x000fe80000100800 */
[----:B------:R1:W-:Y:S01]  /*11e70*/  STL [R1+0x2158], R206 ;  /* 0x002158ce01007387 */ /* 0x0003e20000100800 */
[C---:B---3--:R-:W-:Y:S08]  /*11e80*/  HMMA.1688.F32.TF32 R12, R236.reuse, R172, R12 ;  /* 0x000000acec0c723c */ /* 0x048ff0000008100c */
[----:B--2---:R-:W-:Y:S11]  /*11e90*/  HMMA.1688.F32.TF32 R8, R236, R224, R8 ;  /* 0x000000e0ec08723c */ /* 0x004ff60000081008 */
[----:B------:R-:W-:Y:S05]  /*11ea0*/  @!UPT UIADD3 URZ, URZ, URZ, URZ ;  /* 0x0000003f3f3ff290 */ /* 0x000fea000fffe03f */
[----:B-1----:R-:W-:Y:S02]  /*11eb0*/  IMAD.MOV.U32 R183, RZ, RZ, R15 ;  /* 0x000000ffffb77224 */ /* 0x002fe400078e000f */
[----:B------:R-:W-:Y:S02]  /*11ec0*/  IMAD.MOV.U32 R182, RZ, RZ, R14 ;  /* 0x000000ffffb67224 */ /* 0x000fe400078e000e */
[----:B------:R-:W-:Y:S02]  /*11ed0*/  IMAD.MOV.U32 R186, RZ, RZ, R12 ;  /* 0x000000ffffba7224 */ /* 0x000fe400078e000c */
[----:B------:R-:W-:Y:S02]  /*11ee0*/  IMAD.MOV.U32 R187, RZ, RZ, R13 ;  /* 0x000000ffffbb7224 */ /* 0x000fe400078e000d */
[----:B------:R-:W2:Y:S04]  /*11ef0*/  LDL.LU.64 R12, [R1+0x420] ;  /* 0x00042000010c7983 */ /* 0x000ea80000300a00 */
[----:B------:R-:W2:Y:S04]  /*11f00*/  LDL.LU.64 R14, [R1+0x428] ;  /* 0x00042800010e7983 */ /* 0x000ea80000300a00 */
[----:B------:R-:W-:Y:S04]  /*11f10*/  STL [R1+0x2174], R183 ;  /* 0x002174b701007387 */ /* 0x000fe80000100800 */
[----:B------:R-:W-:Y:S01]  /*11f20*/  STL [R1+0x2170], R182 ;  /* 0x002170b601007387 */ /* 0x000fe20000100800 */
[----:B------:R-:W-:-:S03]  /*11f30*/  IMAD.MOV.U32 R198, RZ, RZ, R11 ;  /* 0x000000ffffc67224 */ /* 0x000fc600078e000b */
[----:B------:R-:W-:Y:S01]  /*11f40*/  STL [R1+0x216c], R187 ;  /* 0x00216cbb01007387 */ /* 0x000fe20000100800 */
[----:B------:R-:W-:Y:S02]  /*11f50*/  IMAD.MOV.U32 R199, RZ, RZ, R10 ;  /* 0x000000ffffc77224 */ /* 0x000fe400078e000a */
[----:B------:R-:W-:Y:S01]  /*11f60*/  IMAD.MOV.U32 R203, RZ, RZ, R8 ;  /* 0x000000ffffcb7224 */ /* 0x000fe200078e0008 */
[----:B------:R-:W-:Y:S01]  /*11f70*/  STL [R1+0x2168], R186 ;  /* 0x002168ba01007387 */ /* 0x000fe20000100800 */
[----:B------:R-:W-:-:S03]  /*11f80*/  IMAD.MOV.U32 R202, RZ, RZ, R9 ;  /* 0x000000ffffca7224 */ /* 0x000fc600078e0009 */
[----:B------:R-:W3:Y:S04]  /*11f90*/  LDL.LU.64 R8, [R1+0x410] ;  /* 0x0004100001087983 */ /* 0x000ee80000300a00 */
[----:B------:R-:W3:Y:S04]  /*11fa0*/  LDL.LU.64 R10, [R1+0x418] ;  /* 0x00041800010a7983 */ /* 0x000ee80000300a00 */
[----:B------:R1:W-:Y:S04]  /*11fb0*/  STL [R1+0x2184], R198 ;  /* 0x002184c601007387 */ /* 0x0003e80000100800 */
[----:B------:R1:W-:Y:S04]  /*11fc0*/  STL [R1+0x2180], R199 ;  /* 0x002180c701007387 */ /* 0x0003e80000100800 */
[----:B------:R1:W-:Y:S04]  /*11fd0*/  STL [R1+0x217c], R202 ;  /* 0x00217cca01007387 */ /* 0x0003e80000100800 */
[----:B------:R1:W-:Y:S04]  /*11fe0*/  STL [R1+0x2178], R203 ;  /* 0x002178cb01007387 */ /* 0x0003e80000100800 */
[----:B------:R-:W3:Y:S04]  /*11ff0*/  LDL.LU.64 R20, [R1+0x400] ;  /* 0x0004000001147983 */ /* 0x000ee80000300a00 */
[----:B------:R-:W3:Y:S01]  /*12000*/  LDL.LU.64 R22, [R1+0x408] ;  /* 0x0004080001167983 */ /* 0x000ee20000300a00 */
[----:B----4-:R-:W-:Y:S11]  /*12010*/  HMMA.1688.F32.TF32 R4, R236, R220, R4 ;  /* 0x000000dcec04723c */ /* 0x010ff60000081004 */
[----:B------:R-:W-:Y:S11]  /*12020*/  @!UPT UIADD3 URZ, URZ, URZ, URZ ;  /* 0x0000003f3f3ff290 */ /* 0x000ff6000fffe03f */
[----:B------:R-:W-:Y:S02]  /*12030*/  @!UPT UIADD3 URZ, URZ, URZ, URZ ;  /* 0x0000003f3f3ff290 */ /* 0x000fe4000fffe03f */
[----:B------:R-:W-:Y:S02]  /*12040*/  IMAD.MOV.U32 R190, RZ, RZ, R4 ;  /* 0x000000ffffbe7224 */ /* 0x000fe400078e0004 */
[----:B------:R-:W-:Y:S02]  /*12050*/  IMAD.MOV.U32 R191, RZ, RZ, R5 ;  /* 0x000000ffffbf7224 */ /* 0x000fe400078e0005 */
[----:B------:R-:W-:Y:S01]  /*12060*/  IMAD.MOV.U32 R194, RZ, RZ, R6 ;  /* 0x000000ffffc27224 */ /* 0x000fe200078e0006 */
[----:B------:R-:W4:Y:S01]  /*12070*/  LDL.LU.64 R4, [R1+0x3f0] ;  /* 0x0003f00001047983 */ /* 0x000f220000300a00 */
[----:B------:R-:W-:-:S03]  /*12080*/  IMAD.MOV.U32 R195, RZ, RZ, R7 ;  /* 0x000000ffffc37224 */ /* 0x000fc600078e0007 */
[----:B------:R-:W4:Y:S04]  /*12090*/  LDL.LU.64 R6, [R1+0x3f8] ;  /* 0x0003f80001067983 */ /* 0x000f280000300a00 */
[----:B------:R1:W-:Y:S04]  /*120a0*/  STL [R1+0x2194], R195 ;  /* 0x002194c301007387 */ /* 0x0003e80000100800 */
[----:B------:R1:W-:Y:S04]  /*120b0*/  STL [R1+0x2190], R194 ;  /* 0x002190c201007387 */ /* 0x0003e80000100800 */
[----:B------:R1:W-:Y:S04]  /*120c0*/  STL [R1+0x218c], R191 ;  /* 0x00218cbf01007387 */ /* 0x0003e80000100800 */
[----:B------:R1:W-:Y:S04]  /*120d0*/  STL [R1+0x2188], R190 ;  /* 0x002188be01007387 */ /* 0x0003e80000100800 */
[----:B------:R-:W4:Y:S04]  /*120e0*/  LDL.LU.64 R16, [R1+0x3e0] ;  /* 0x0003e00001107983 */ /* 0x000f280000300a00 */
[----:B------:R-:W4:Y:S01]  /*120f0*/  LDL.LU.64 R18, [R1+0x3e8] ;  /* 0x0003e80001127983 */ /* 0x000f220000300a00 */
[C---:B--2---:R-:W-:Y:S08]  /*12100*/  HMMA.1688.F32.TF32 R12, R236.reuse, R216, R12 ;  /* 0x000000d8ec0c723c */ /* 0x044ff0000008100c */
[----:B---3--:R-:W-:Y:S11]  /*12110*/  HMMA.1688.F32.TF32 R8, R236, R212, R8 ;  /* 0x000000d4ec08723c */ /* 0x008ff60000081008 */
[----:B------:R-:W-:Y:S05]  /*12120*/  @!UPT UIADD3 URZ, URZ, URZ, URZ ;  /* 0x0000003f3f3ff290 */ /* 0x000fea000fffe03f */
[----:B------:R-:W-:Y:S02]  /*12130*/  IMAD.MOV.U32 R222, RZ, RZ, R15 ;  /* 0x000000ffffde7224 */ /* 0x000fe400078e000f */
[----:B------:R-:W-:Y:S02]  /*12140*/  IMAD.MOV.U32 R227, RZ, RZ, R14 ;  /* 0x000000ffffe37224 */ /* 0x000fe400078e000e */
[----:B------:R-:W-:Y:S02]  /*12150*/  IMAD.MOV.U32 R218, RZ, RZ, R12 ;  /* 0x000000ffffda7224 */ /* 0x000fe400078e000c */
[----:B------:R-:W-:Y:S02]  /*12160*/  IMAD.MOV.U32 R226, RZ, RZ, R13 ;  /* 0x000000ffffe27224 */ /* 0x000fe400078e000d */
[----:B------:R-:W2:Y:S04]  /*12170*/  LDL.LU.64 R12, [R1+0x3d0] ;  /* 0x0003d000010c7983 */ /* 0x000ea80000300a00 */
[----:B------:R-:W2:Y:S04]  /*12180*/  LDL.LU.64 R14, [R1+0x3d8] ;  /* 0x0003d800010e7983 */ /* 0x000ea80000300a00 */
[----:B------:R3:W-:Y:S04]  /*12190*/  STL [R1+0x21a4], R222 ;  /* 0x0021a4de01007387 */ /* 0x0007e80000100800 */
[----:B------:R-:W-:Y:S01]  /*121a0*/  STL [R1+0x21a0], R227 ;  /* 0x0021a0e301007387 */ /* 0x000fe20000100800 */
[----:B------:R-:W-:-:S03]  /*121b0*/  IMAD.MOV.U32 R206, RZ, RZ, R11 ;  /* 0x000000ffffce7224 */ /* 0x000fc600078e000b */
[----:B------:R1:W-:Y:S01]  /*121c0*/  STL [R1+0x219c], R226 ;  /* 0x00219ce201007387 */ /* 0x0003e20000100800 */
[----:B------:R-:W-:Y:S01]  /*121d0*/  MOV R207, R10 ;  /* 0x0000000a00cf7202 */ /* 0x000fe20000000f00 */
[----:B------:R-:W-:Y:S02]  /*121e0*/  IMAD.MOV.U32 R215, RZ, RZ, R8 ;  /* 0x000000ffffd77224 */ /* 0x000fe400078e0008 */
[----:B------:R1:W-:Y:S01]  /*121f0*/  STL [R1+0x2198], R218 ;  /* 0x002198da01007387 */ /* 0x0003e20000100800 */
[----:B------:R-:W-:-:S03]  /*12200*/  IMAD.MOV.U32 R214, RZ, RZ, R9 ;  /* 0x000000ffffd67224 */ /* 0x000fc600078e0009 */
[----:B------:R-:W3:Y:S04]  /*12210*/  LDL.LU.64 R8, [R1+0x3c0] ;  /* 0x0003c00001087983 */ /* 0x000ee80000300a00 */
[----:B------:R-:W3:Y:S04]  /*12220*/  LDL.LU.64 R10, [R1+0x3c8] ;  /* 0x0003c800010a7983 */ /* 0x000ee80000300a00 */
[----:B------:R1:W-:Y:S04]  /*12230*/  STL [R1+0x21b4], R206 ;  /* 0x0021b4ce01007387 */ /* 0x0003e80000100800 */
[----:B------:R1:W-:Y:S04]  /*12240*/  STL [R1+0x21b0], R207 ;  /* 0x0021b0cf01007387 */ /* 0x0003e80000100800 */
[----:B------:R1:W-:Y:S04]  /*12250*/  STL [R1+0x21ac], R214 ;  /* 0x0021acd601007387 */ /* 0x0003e80000100800 */
[----:B------:R1:W-:Y:S01]  /*12260*/  STL [R1+0x21a8], R215 ;  /* 0x0021a8d701007387 */ /* 0x0003e20000100800 */
[----:B----4-:R-:W-:Y:S11]  /*12270*/  HMMA.1688.F32.TF32 R4, R236, R204, R4 ;  /* 0x000000ccec04723c */ /* 0x010ff60000081004 */
[----:B------:R-:W-:Y:S11]  /*12280*/  @!UPT UIADD3 URZ, URZ, URZ, URZ ;  /* 0x0000003f3f3ff290 */ /* 0x000ff6000fffe03f */
[----:B------:R-:W-:Y:S02]  /*12290*/  @!UPT UIADD3 URZ, URZ, URZ, URZ ;  /* 0x0000003f3f3ff290 */ /* 0x000fe4000fffe03f */
[----:B-1----:R-:W-:Y:S02]  /*122a0*/  IMAD.MOV.U32 R198, RZ, RZ, R4 ;  /* 0x000000ffffc67224 */ /* 0x002fe400078e0004 */
[----:B------:R-:W-:Y:S02]  /*122b0*/  IMAD.MOV.U32 R199, RZ, RZ, R5 ;  /* 0x000000ffffc77224 */ /* 0x000fe400078e0005 */
[----:B------:R-:W-:Y:S01]  /*122c0*/  IMAD.MOV.U32 R202, RZ, RZ, R6 ;  /* 0x000000ffffca7224 */ /* 0x000fe200078e0006 */
[----:B------:R-:W4:Y:S01]  /*122d0*/  LDL.LU.64 R4, [R1+0x3b0] ;  /* 0x0003b00001047983 */ /* 0x000f220000300a00 */
[----:B------:R-:W-:-:S03]  /*122e0*/  IMAD.MOV.U32 R203, RZ, RZ, R7 ;  /* 0x000000ffffcb7224 */ /* 0x000fc600078e0007 */
[----:B------:R-:W4:Y:S01]  /*122f0*/  LDL.LU.64 R6, [R1+0x3b8] ;  /* 0x0003b80001067983 */ /* 0x000f220000300a00 */
[C---:B------:R-:W-:Y:S03]  /*12300*/  HMMA.1688.F32.TF32 R20, R236.reuse, R208, R20 ;  /* 0x000000d0ec14723c */ /* 0x040fe60000081014 */
[----:B------:R-:W4:Y:S04]  /*12310*/  LDL.LU.64 R48, [R1+0x3a0] ;  /* 0x0003a00001307983 */ /* 0x000f280000300a00 */
[----:B------:R-:W4:Y:S01]  /*12320*/  LDL.LU.64 R50, [R1+0x3a8] ;  /* 0x0003a80001327983 */ /* 0x000f220000300a00 */
[----:B------:R-:W-:Y:S03]  /*12330*/  HMMA.1688.F32.TF32 R16, R236, R200, R16 ;  /* 0x000000c8ec10723c */ /* 0x000fe60000081010 */
[----:B------:R-:W4:Y:S04]  /*12340*/  LDL.LU.64 R44, [R1+0x390] ;  /* 0x00039000012c7983 */ /* 0x000f280000300a00 */
[----:B------:R-:W4:Y:S04]  /*12350*/  LDL.LU.64 R46, [R1+0x398] ;  /* 0x00039800012e7983 */ /* 0x000f280000300a00 */
[----:B------:R-:W4:Y:S04]  /*12360*/  LDL.LU.64 R40, [R1+0x380] ;  /* 0x0003800001287983 */ /* 0x000f280000300a00 */
[----:B------:R-:W4:Y:S04]  /*12370*/  LDL.LU.64 R42, [R1+0x388] ;  /* 0x00038800012a7983 */ /* 0x000f280000300a00 */
[----:B------:R-:W4:Y:S04]  /*12380*/  LDL.LU.64 R36, [R1+0x370] ;  /* 0x0003700001247983 */ /* 0x000f280000300a00 */
[----:B------:R-:W4:Y:S04]  /*12390*/  LDL.LU.64 R38, [R1+0x378] ;  /* 0x0003780001267983 */ /* 0x000f280000300a00 */
[----:B------:R-:W4:Y:S04]  /*123a0*/  LDL.LU.64 R32, [R1+0x360] ;  /* 0x0003600001207983 */ /* 0x000f280000300a00 */
[----:B------:R-:W4:Y:S01]  /*123b0*/  LDL.LU.64 R34, [R1+0x368] ;  /* 0x0003680001227983 */ /* 0x000f220000300a00 */
[----:B------:R-:W-:-:S03]  /*123c0*/  IMAD.MOV.U32 R183, RZ, RZ, R20 ;  /* 0x000000ffffb77224 */ /* 0x000fc600078e0014 */
[----:B------:R-:W4:Y:S01]  /*123d0*/  LDL.LU.64 R28, [R1+0x350] ;  /* 0x00035000011c7983 */ /* 0x000f220000300a00 */
[----:B------:R-:W-:-:S03]  /*123e0*/  IMAD.MOV.U32 R182, RZ, RZ, R21 ;  /* 0x000000ffffb67224 */ /* 0x000fc600078e0015 */
[----:B------:R-:W4:Y:S01]  /*123f0*/  LDL.LU.64 R30, [R1+0x358] ;  /* 0x00035800011e7983 */ /* 0x000f220000300a00 */
[C---:B--2---:R-:W-:Y:S03]  /*12400*/  HMMA.1688.F32.TF32 R12, R236.reuse, R196, R12 ;  /* 0x000000c4ec0c723c */ /* 0x044fe6000008100c */
[----:B------:R-:W2:Y:S01]  /*12410*/  LDL.LU.64 R24, [R1+0x340] ;  /* 0x0003400001187983 */ /* 0x000ea20000300a00 */
[----:B------:R-:W-:Y:S02]  /*12420*/  IMAD.MOV.U32 R187, RZ, RZ, R22 ;  /* 0x000000ffffbb7224 */ /* 0x000fe400078e0016 */
[----:B------:R-:W-:Y:S01]  /*12430*/  IMAD.MOV.U32 R186, RZ, RZ, R23 ;  /* 0x000000ffffba7224 */ /* 0x000fe200078e0017 */
[----:B------:R-:W2:Y:S01]  /*12440*/  LDL.LU.64 R26, [R1+0x348] ;  /* 0x00034800011a7983 */ /* 0x000ea20000300a00 */
[----:B---3--:R-:W-:Y:S03]  /*12450*/  HMMA.1688.F32.TF32 R8, R236, R192, R8 ;  /* 0x000000c0ec08723c */ /* 0x008fe60000081008 */
[----:B------:R-:W3:Y:S01]  /*12460*/  LDL.LU.64 R20, [R1+0x330] ;  /* 0x0003300001147983 */ /* 0x000ee20000300a00 */
[----:B------:R-:W-:-:S02]  /*12470*/  IMAD.MOV.U32 R223, RZ, RZ, R16 ;  /* 0x000000ffffdf7224 */ /* 0x000fc400078e0010 */
[----:B------:R-:W-:Y:S01]  /*12480*/  IMAD.MOV.U32 R219, RZ, RZ, R17 ;  /* 0x000000ffffdb7224 */ /* 0x000fe200078e0011 */
[----:B------:R-:W3:Y:S01]  /*12490*/  LDL.LU.64 R22, [R1+0x338] ;  /* 0x0003380001167983 */ /* 0x000ee20000300a00 */
[----:B------:R-:W-:Y:S02]  /*124a0*/  IMAD.MOV.U32 R210, RZ, RZ, R18 ;  /* 0x000000ffffd27224 */ /* 0x000fe400078e0012 */
[----:B------:R-:W-:Y:S01]  /*124b0*/  IMAD.MOV.U32 R211, RZ, RZ, R19 ;  /* 0x000000ffffd37224 */ /* 0x000fe200078e0013 */
[----:B------:R-:W3:Y:S05]  /*124c0*/  LDL.LU.64 R16, [R1+0x320] ;  /* 0x0003200001107983 */ /* 0x000eea0000300a00 */
[----:B------:R-:W-:-:S02]  /*124d0*/  IMAD.MOV.U32 R195, RZ, RZ, R12 ;  /* 0x000000ffffc37224 */ /* 0x000fc400078e000c */
[----:B------:R-:W-:Y:S01]  /*124e0*/  IMAD.MOV.U32 R194, RZ, RZ, R13 ;  /* 0x000000ffffc27224 */ /* 0x000fe200078e000d */
[----:B------:R-:W3:Y:S01]  /*124f0*/  LDL.LU.64 R18, [R1+0x328] ;  /* 0x0003280001127983 */ /* 0x000ee20000300a00 */
[----:B------:R-:W-:Y:S02]  /*12500*/  IMAD.MOV.U32 R191, RZ, RZ, R14 ;  /* 0x000000ffffbf7224 */ /* 0x000fe400078e000e */
[----:B------:R-:W-:Y:S01]  /*12510*/  IMAD.MOV.U32 R190, RZ, RZ, R15 ;  /* 0x000000ffffbe7224 */ /* 0x000fe200078e000f */
[----:B------:R-:W3:Y:S04]  /*12520*/  LDL.LU.64 R12, [R1+0x310] ;  /* 0x00031000010c7983 */ /* 0x000ee80000300a00 */
[----:B------:R-:W3:Y:S01]  /*12530*/  LDL.LU.64 R14, [R1+0x318] ;  /* 0x00031800010e7983 */ /* 0x000ee20000300a00 */
[----:B------:R-:W-:Y:S01]  /*12540*/  IMAD.MOV.U32 R222, RZ, RZ, R8 ;  /* 0x000000ffffde7224 */ /* 0x000fe200078e0008 */
[----:B------:R-:W-:Y:S01]  /*12550*/  MOV R226, R10 ;  /* 0x0000000a00e27202 */ /* 0x000fe20000000f00 */
[----:B------:R-:W-:-:S02]  /*12560*/  IMAD.MOV.U32 R227, RZ, RZ, R9 ;  /* 0x000000ffffe37224 */ /* 0x000fc400078e0009 */
[----:B------:R-:W-:Y:S01]  /*12570*/  IMAD.MOV.U32 R218, RZ, RZ, R11 ;  /* 0x000000ffffda7224 */ /* 0x000fe200078e000b */
        /* <DEDUP_REMOVED lines=10> */
[----:B------:R-:W4:Y:S01]  /*12620*/  LDL.LU.64 R6, [R1+0x2f8] ;  /* 0x0002f80001067983 */ /* 0x000f220000300a00 */
[C---:B------:R-:W-:Y:S08]  /*12630*/  HMMA.1688.F32.TF32 R48, R236.reuse, R184, R48 ;  /* 0x000000b8ec30723c */ /* 0x040ff00000081030 */
[----:B------:R-:W-:Y:S01]  /*12640*/  HMMA.1688.F32.TF32 R44, R236, R180, R44 ;  /* 0x000000b4ec2c723c */ /* 0x000fe2000008102c */
[----:B------:R-:W-:Y:S04]  /*12650*/  LDS R236, [R2+0x180] ;  /* 0x0001800002ec7984 */ /* 0x000fe80000000800 */
[----:B------:R-:W-:Y:S03]  /*12660*/  LDS R238, [R2+0x2180] ;  /* 0x0021800002ee7984 */ /* 0x000fe60000000800 */
[C---:B------:R-:W-:Y:S01]  /*12670*/  HMMA.1688.F32.TF32 R40, R240.reuse, R232, R40 ;  /* 0x000000e8f028723c */ /* 0x040fe20000081028 */
[----:B------:R-:W-:Y:S04]  /*12680*/  LDS R237, [R252+0x180] ;  /* 0x00018000fced7984 */ /* 0x000fe80000000800 */
[----:B------:R-:W1:Y:S03]  /*12690*/  LDS R239, [R252+0x2180] ;  /* 0x00218000fcef7984 */ /* 0x000e660000000800 */
[C---:B------:R-:W-:Y:S08]  /*126a0*/  HMMA.1688.F32.TF32 R36, R240.reuse, R228, R36 ;  /* 0x000000e4f024723c */ /* 0x040ff00000081024 */
[C---:B------:R-:W-:Y:S08]  /*126b0*/  HMMA.1688.F32.TF32 R32, R240.reuse, R176, R32 ;  /* 0x000000b0f020723c */ /* 0x040ff00000081020 */
[C---:B------:R-:W-:Y:S08]  /*126c0*/  HMMA.1688.F32.TF32 R28, R240.reuse, R172, R28 ;  /* 0x000000acf01c723c */ /* 0x040ff0000008101c */
[C---:B--2---:R-:W-:Y:S01]  /*126d0*/  HMMA.1688.F32.TF32 R24, R240.reuse, R224, R24 ;  /* 0x000000e0f018723c */ /* 0x044fe20000081018 */
[----:B------:R2:W-:Y:S07]  /*126e0*/  STL.64 [R1+0xf80], R48 ;  /* 0x000f803001007387 */ /* 0x0005ee0000100a00 */
[C---:B---3--:R-:W-:Y:S08]  /*126f0*/  HMMA.1688.F32.TF32 R20, R240.reuse, R220, R20 ;  /* 0x000000dcf014723c */ /* 0x048ff00000081014 */
[C---:B------:R-:W-:Y:S01]  /*12700*/  HMMA.1688.F32.TF32 R16, R240.reuse, R216, R16 ;  /* 0x000000d8f010723c */ /* 0x040fe20000081010 */
[----:B------:R4:W-:Y:S07]  /*12710*/  STL.64 [R1+0xf88], R50 ;  /* 0x000f883201007387 */ /* 0x0009ee0000100a00 */
[C---:B------:R-:W-:Y:S01]  /*12720*/  HMMA.1688.F32.TF32 R12, R240.reuse, R212, R12 ;  /* 0x000000d4f00c723c */ /* 0x040fe2000008100c */
[----:B------:R1:W-:Y:S04]  /*12730*/  STL.64 [R1+0xf40], R44 ;  /* 0x000f402c01007387 */ /* 0x0003e80000100a00 */
[----:B------:R1:W-:Y:S03]  /*12740*/  STL.64 [R1+0xf48], R46 ;  /* 0x000f482e01007387 */ /* 0x0003e60000100a00 */
[C---:B------:R-:W-:Y:S01]  /*12750*/  HMMA.1688.F32.TF32 R8, R240.reuse, R208, R8 ;  /* 0x000000d0f008723c */ /* 0x040fe20000081008 */
[----:B------:R1:W-:Y:S04]  /*12760*/  STL.64 [R1+0xf20], R40 ;  /* 0x000f202801007387 */ /* 0x0003e80000100a00 */
        /* <DEDUP_REMOVED lines=15> */
[----:B------:R-:W4:Y:S04]  /*12860*/  LDL.LU.64 R64, [R1+0x2e0] ;  /* 0x0002e00001407983 */ /* 0x000f280000300a00 */
[----:B------:R1:W-:Y:S04]  /*12870*/  STL.64 [R1+0xa50], R8 ;  /* 0x000a500801007387 */ /* 0x0003e80000100a00 */
[----:B------:R1:W-:Y:S04]  /*12880*/  STL.64 [R1+0xa58], R10 ;  /* 0x000a580a01007387 */ /* 0x0003e80000100a00 */
[----:B------:R-:W4:Y:S02]  /*12890*/  LDL.LU.64 R66, [R1+0x2e8] ;  /* 0x0002e80001427983 */ /* 0x000f240000300a00 */
[C---:B----4-:R-:W-:Y:S11]  /*128a0*/  HMMA.1688.F32.TF32 R4, R240.reuse, R204, R4 ;  /* 0x000000ccf004723c */ /* 0x050ff60000081004 */
[----:B------:R-:W-:Y:S11]  /*128b0*/  @!UPT UIADD3 URZ, URZ, URZ, URZ ;  /* 0x0000003f3f3ff290 */ /* 0x000ff6000fffe03f */
[----:B------:R-:W-:Y:S01]  /*128c0*/  @!UPT UIADD3 URZ, URZ, URZ, URZ ;  /* 0x0000003f3f3ff290 */ /* 0x000fe2000fffe03f */
[----:B------:R4:W-:Y:S04]  /*128d0*/  STL.64 [R1+0xa40], R4 ;  /* 0x000a400401007387 */ /* 0x0009e80000100a00 */
[----:B------:R1:W-:Y:S04]  /*128e0*/  STL.64 [R1+0xa48], R6 ;  /* 0x000a480601007387 */ /* 0x0003e80000100a00 */
[----:B------:R-:W3:Y:S04]  /*128f0*/  LDL.LU.64 R60, [R1+0x130] ;  /* 0x00013000013c7983 */ /* 0x000ee80000300a00 */
[----:B------:R-:W3:Y:S04]  /*12900*/  LDL.LU.64 R62, [R1+0x138] ;  /* 0x00013800013e7983 */ /* 0x000ee80000300a00 */
[----:B------:R-:W3:Y:S04]  /*12910*/  LDL.LU.64 R244, [R1+0x120] ;  /* 0x0001200001f47983 */ /* 0x000ee80000300a00 */
[----:B------:R-:W3:Y:S04]  /*12920*/  LDL.LU.64 R246, [R1+0x128] ;  /* 0x0001280001f67983 */ /* 0x000ee80000300a00 */
[----:B------:R-:W3:Y:S04]  /*12930*/  LDL.LU.64 R56, [R1+0x110] ;  /* 0x0001100001387983 */ /* 0x000ee80000300a00 */
[----:B------:R-:W3:Y:S04]  /*12940*/  LDL.LU.64 R58, [R1+0x118] ;  /* 0x00011800013a7983 */ /* 0x000ee80000300a00 */
[----:B------:R-:W3:Y:S04]  /*12950*/  LDL.LU.64 R52, [R1+0x100] ;  /* 0x0001000001347983 */ /* 0x000ee80000300a00 */
[----:B------:R-:W3:Y:S04]  /*12960*/  LDL.LU.64 R54, [R1+0x108] ;  /* 0x0001080001367983 */ /* 0x000ee80000300a00 */
[----:B--2---:R-:W2:Y:S04]  /*12970*/  LDL.LU.64 R48, [R1+0xb0] ;  /* 0x0000b00001307983 */ /* 0x004ea80000300a00 */
[----:B----4-:R-:W2:Y:S04]  /*12980*/  LDL.LU.64 R50, [R1+0xb8] ;  /* 0x0000b80001327983 */ /* 0x010ea80000300a00 */
[----:B-1----:R-:W4:Y:S04]  /*12990*/  LDL.LU.64 R44, [R1+0xa0] ;  /* 0x0000a000012c7983 */ /* 0x002f280000300a00 */
[----:B------:R-:W4:Y:S04]  /*129a0*/  LDL.LU.64 R46, [R1+0xa8] ;  /* 0x0000a800012e7983 */ /* 0x000f280000300a00 */
        /* <DEDUP_REMOVED lines=18> */
[----:B------:R-:W4:Y:S04]  /*12ad0*/  LDL.LU.64 R4, [R1] ;  /* 0x0000000001047983 */ /* 0x000f280000300a00 */
[----:B------:R-:W4:Y:S01]  /*12ae0*/  LDL.LU.64 R6, [R1+0x8] ;  /* 0x0000080001067983 */ /* 0x000f220000300a00 */
[C---:B------:R-:W-:Y:S11]  /*12af0*/  HMMA.1688.F32.TF32 R64, R240.reuse, R200, R64 ;  /* 0x000000c8f040723c */ /* 0x040ff60000081040 */
[----:B------:R-:W-:Y:S11]  /*12b00*/  @!UPT UIADD3 URZ, URZ, URZ, URZ ;  /* 0x0000003f3f3ff290 */ /* 0x000ff6000fffe03f */
[----:B------:R-:W-:Y:S01]  /*12b10*/  @!UPT UIADD3 URZ, URZ, URZ, URZ ;  /* 0x0000003f3f3ff290 */ /* 0x000fe2000fffe03f */
[----:B------:R-:W-:Y:S04]  /*12b20*/  STL.64 [R1+0xa30], R64 ;  /* 0x000a304001007387 */ /* 0x000fe80000100a00 */
[----:B------:R1:W-:Y:S04]  /*12b30*/  STL.64 [R1+0xa38], R66 ;  /* 0x000a384201007387 */ /* 0x0003e80000100a00 */
[----:B-1----:R-:W4:Y:S04]  /*12b40*/  LDL.LU.64 R66, [R1+0x22d8] ;  /* 0x0022d80001427983 */ /* 0x002f280000300a00 */
[----:B------:R-:W4:Y:S01]  /*12b50*/  LDL.LU.64 R64, [R1+0x22d0] ;  /* 0x0022d00001407983 */ /* 0x000f220000300a00 */
[C---:B---3--:R-:W-:Y:S08]  /*12b60*/  HMMA.1688.F32.TF32 R60, R240.reuse, R196, R60 ;  /* 0x000000c4f03c723c */ /* 0x048ff0000008103c */
[C---:B------:R-:W-:Y:S08]  /*12b70*/  HMMA.1688.F32.TF32 R244, R240.reuse, R192, R244 ;  /* 0x000000c0f0f4723c */ /* 0x040ff000000810f4 */
[C---:B------:R-:W-:Y:S08]  /*12b80*/  HMMA.1688.F32.TF32 R56, R240.reuse, R188, R56 ;  /* 0x000000bcf038723c */ /* 0x040ff00000081038 */
[C---:B------:R-:W-:Y:S08]  /*12b90*/  HMMA.1688.F32.TF32 R52, R240.reuse, R184, R52 ;  /* 0x000000b8f034723c */ /* 0x040ff00000081034 */
[----:B--2---:R-:W-:Y:S08]  /*12ba0*/  HMMA.1688.F32.TF32 R48, R240, R180, R48 ;  /* 0x000000b4f030723c */ /* 0x004ff00000081030 */
[C---:B----4-:R-:W-:Y:S08]  /*12bb0*/  HMMA.1688.F32.TF32 R44, R236.reuse, R232, R44 ;  /* 0x000000e8ec2c723c */ /* 0x050ff0000008102c */
[C---:B------:R-:W-:Y:S01]  /*12bc0*/  HMMA.1688.F32.TF32 R40, R236.reuse, R228, R40 ;  /* 0x000000e4ec28723c */ /* 0x040fe20000081028 */
[----:B------:R-:W-:Y:S07]  /*12bd0*/  STL.64 [R1+0xa20], R60 ;  /* 0x000a203c01007387 */ /* 0x000fee0000100a00 */
[C---:B------:R-:W-:Y:S01]  /*12be0*/  HMMA.1688.F32.TF32 R36, R236.reuse, R176, R36 ;  /* 0x000000b0ec24723c */ /* 0x040fe20000081024 */
[----:B------:R1:W-:Y:S04]  /*12bf0*/  STL.64 [R1+0xa28], R62 ;  /* 0x000a283e01007387 */ /* 0x0003e80000100a00 */
[----:B------:R-:W-:Y:S03]  /*12c00*/  LDS R240, [R2+0x200] ;  /* 0x0002000002f07984 */ /* 0x000fe60000000800 */
[C---:B------:R-:W-:Y:S01]  /*12c10*/  HMMA.1688.F32.TF32 R32, R236.reuse, R172, R32 ;  /* 0x000000acec20723c */ /* 0x040fe20000081020 */
[----:B------:R-:W-:Y:S04]  /*12c20*/  LDS R242, [R2+0x2200] ;  /* 0x0022000002f27984 */ /* 0x000fe80000000800 */
[----:B-1----:R-:W2:Y:S03]  /*12c30*/  LDL.LU.64 R62, [R1+0x22c8] ;  /* 0x0022c800013e7983 */ /* 0x002ea60000300a00 */
[C---:B------:R-:W-:Y:S01]  /*12c40*/  HMMA.1688.F32.TF32 R28, R236.reuse, R224, R28 ;  /* 0x000000e0ec1c723c */ /* 0x040fe2000008101c */
[----:B------:R-:W2:Y:S07]  /*12c50*/  LDL.LU.64 R60, [R1+0x22c0] ;  /* 0x0022c000013c7983 */ /* 0x000eae0000300a00 */
[C---:B------:R-:W-:Y:S01]  /*12c60*/  HMMA.1688.F32.TF32 R24, R236.reuse, R220, R24 ;  /* 0x000000dcec18723c */ /* 0x040fe20000081018 */
[----:B------:R-:W-:Y:S07]  /*12c70*/  STL.64 [R1+0xa10], R244 ;  /* 0x000a10f401007387 */ /* 0x000fee0000100a00 */
[C---:B------:R-:W-:Y:S01]  /*12c80*/  HMMA.1688.F32.TF32 R20, R236.reuse, R216, R20 ;  /* 0x000000d8ec14723c */ /* 0x040fe20000081014 */
[----:B------:R-:W-:Y:S04]  /*12c90*/  STL.64 [R1+0xa18], R246 ;  /* 0x000a18f601007387 */ /* 0x000fe80000100a00 */
[----:B------:R-:W-:Y:S03]  /*12ca0*/  STL.64 [R1+0xa00], R56 ;  /* 0x000a003801007387 */ /* 0x000fe60000100a00 */
[C---:B------:R-:W-:Y:S01]  /*12cb0*/  HMMA.1688.F32.TF32 R16, R236.reuse, R212, R16 ;  /* 0x000000d4ec10723c */ /* 0x040fe20000081010 */
[----:B------:R-:W-:Y:S04]  /*12cc0*/  STL.64 [R1+0xa08], R58 ;  /* 0x000a083a01007387 */ /* 0x000fe80000100a00 */
[----:B------:R1:W-:Y:S03]  /*12cd0*/  STL.64 [R1+0x9f0], R52 ;  /* 0x0009f03401007387 */ /* 0x0003e60000100a00 */
[C---:B------:R-:W-:Y:S01]  /*12ce0*/  HMMA.1688.F32.TF32 R12, R236.reuse, R208, R12 ;  /* 0x000000d0ec0c723c */ /* 0x040fe2000008100c */
[----:B------:R3:W-:Y:S04]  /*12cf0*/  STL.64 [R1+0x9f8], R54 ;  /* 0x0009f83601007387 */ /* 0x0007e80000100a00 */
[----:B------:R4:W-:Y:S03]  /*12d00*/  STL.64 [R1+0x9e0], R48 ;  /* 0x0009e03001007387 */ /* 0x0009e60000100a00 */
[C---:B------:R-:W-:Y:S01]  /*12d10*/  HMMA.1688.F32.TF32 R8, R236.reuse, R204, R8 ;  /* 0x000000ccec08723c */ /* 0x040fe20000081008 */
[----:B------:R1:W-:Y:S04]  /*12d20*/  STL.64 [R1+0x9e8], R50 ;  /* 0x0009e83201007387 */ /* 0x0003e80000100a00 */
[----:B------:R-:W-:Y:S03]  /*12d30*/  STL.64 [R1+0x9d0], R44 ;  /* 0x0009d02c01007387 */ /* 0x000fe60000100a00 */
[C---:B------:R-:W-:Y:S01]  /*12d40*/  HMMA.1688.F32.TF32 R4, R236.reuse, R200, R4 ;  /* 0x000000c8ec04723c */ /* 0x040fe20000081004 */
        /* <DEDUP_REMOVED lines=17> */
[----:B-1----:R-:W2:Y:S04]  /*12e60*/  LDL.LU.64 R52, [R1+0xf0] ;  /* 0x0000f00001347983 */ /* 0x002ea80000300a00 */
[----:B------:R-:W-:Y:S04]  /*12e70*/  STL.64 [R1+0x930], R8 ;  /* 0x0009300801007387 */ /* 0x000fe80000100a00 */
[----:B------:R-:W-:Y:S04]  /*12e80*/  STL.64 [R1+0x938], R10 ;  /* 0x0009380a01007387 */ /* 0x000fe80000100a00 */
[----:B---3--:R-:W2:Y:S04]  /*12e90*/  LDL.LU.64 R54, [R1+0xf8] ;  /* 0x0000f80001367983 */ /* 0x008ea80000300a00 */
[----:B------:R-:W-:Y:S04]  /*12ea0*/  STL.64 [R1+0x920], R4 ;  /* 0x0009200401007387 */ /* 0x000fe80000100a00 */
[----:B------:R1:W-:Y:S04]  /*12eb0*/  STL.64 [R1+0x928], R6 ;  /* 0x0009280601007387 */ /* 0x0003e80000100a00 */
[----:B----4-:R-:W3:Y:S04]  /*12ec0*/  LDL.LU.64 R48, [R1+0xe0] ;  /* 0x0000e00001307983 */ /* 0x010ee80000300a00 */
[----:B------:R-:W3:Y:S01]  /*12ed0*/  LDL.LU.64 R50, [R1+0xe8] ;  /* 0x0000e80001327983 */ /* 0x000ee20000300a00 */
[C---:B-1---5:R-:W-:Y:S03]  /*12ee0*/  HMMA.1688.F32.TF32 R4, R236.reuse, R196, R248 ;  /* 0x000000c4ec04723c */ /* 0x062fe600000810f8 */
[----:B------:R-:W4:Y:S04]  /*12ef0*/  LDL.LU.64 R44, [R1+0xd0] ;  /* 0x0000d000012c7983 */ /* 0x000f280000300a00 */
[----:B------:R-:W4:Y:S04]  /*12f00*/  LDL.LU.64 R46, [R1+0xd8] ;  /* 0x0000d800012e7983 */ /* 0x000f280000300a00 */
[----:B------:R-:W-:Y:S04]  /*12f10*/  LDS R241, [R252+0x200] ;  /* 0x00020000fcf17984 */ /* 0x000fe80000000800 */
[----:B------:R-:W1:Y:S08]  /*12f20*/  LDS R243, [R252+0x2200] ;  /* 0x00220000fcf37984 */ /* 0x000e700000000800 */
        /* <DEDUP_REMOVED lines=20> */
[----:B-1----:R-:W4:Y:S04]  /*13070*/  LDL.LU.64 R4, [R1+0x250] ;  /* 0x0002500001047983 */ /* 0x002f280000300a00 */
[----:B------:R-:W4:Y:S01]  /*13080*/  LDL.LU.64 R6, [R1+0x258] ;  /* 0x0002580001067983 */ /* 0x000f220000300a00 */
[C---:B--2---:R-:W-:Y:S08]  /*13090*/  HMMA.1688.F32.TF32 R52, R236.reuse, R192, R52 ;  /* 0x000000c0ec34723c */ /* 0x044ff00000081034 */
[C---:B---3--:R-:W-:Y:S08]  /*130a0*/  HMMA.1688.F32.TF32 R48, R236.reuse, R188, R48 ;  /* 0x000000bcec30723c */ /* 0x048ff00000081030 */
[C---:B----4-:R-:W-:Y:S07]  /*130b0*/  HMMA.1688.F32.TF32 R44, R236.reuse, R184, R44 ;  /* 0x000000b8ec2c723c */ /* 0x050fee000008102c */
[----:B------:R1:W-:Y:S04]  /*130c0*/  STL.64 [R1+0x8a0], R52 ;  /* 0x0008a03401007387 */ /* 0x0003e80000100a00 */
[----:B------:R2:W-:Y:S01]  /*130d0*/  STL.64 [R1+0x8a8], R54 ;  /* 0x0008a83601007387 */ /* 0x0005e20000100a00 */
[----:B------:R-:W-:Y:S08]  /*130e0*/  HMMA.1688.F32.TF32 R40, R236, R180, R40 ;  /* 0x000000b4ec28723c */ /* 0x000ff00000081028 */
[C---:B------:R-:W-:Y:S08]  /*130f0*/  HMMA.1688.F32.TF32 R36, R240.reuse, R232, R36 ;  /* 0x000000e8f024723c */ /* 0x040ff00000081024 */
[C---:B------:R-:W-:Y:S08]  /*13100*/  HMMA.1688.F32.TF32 R32, R240.reuse, R228, R32 ;  /* 0x000000e4f020723c */ /* 0x040ff00000081020 */
[C---:B------:R-:W-:Y:S08]  /*13110*/  HMMA.1688.F32.TF32 R28, R240.reuse, R176, R28 ;  /* 0x000000b0f01c723c */ /* 0x040ff0000008101c */
[C---:B------:R-:W-:Y:S08]  /*13120*/  HMMA.1688.F32.TF32 R24, R240.reuse, R172, R24 ;  /* 0x000000acf018723c */ /* 0x040ff00000081018 */
[C---:B------:R-:W-:Y:S01]  /*13130*/  HMMA.1688.F32.TF32 R20, R240.reuse, R224, R20 ;  /* 0x000000e0f014723c */ /* 0x040fe20000081014 */
[----:B------:R3:W-:Y:S07]  /*13140*/  STL.64 [R1+0x880], R48 ;  /* 0x0008803001007387 */ /* 0x0007ee0000100a00 */
[C---:B------:R-:W-:Y:S01]  /*13150*/  HMMA.1688.F32.TF32 R16, R240.reuse, R220, R16 ;  /* 0x000000dcf010723c */ /* 0x040fe20000081010 */
[----:B------:R2:W-:Y:S07]  /*13160*/  STL.64 [R1+0x888], R50 ;  /* 0x0008883201007387 */ /* 0x0005ee0000100a00 */
        /* <DEDUP_REMOVED lines=24> */
[----:B------:R-:W4:Y:S04]  /*132f0*/  LDL.LU.64 R58, [R1+0x248] ;  /* 0x00024800013a7983 */ /* 0x000f280000300a00 */
[----:B------:R2:W-:Y:S04]  /*13300*/  STL.64 [R1+0x780], R4 ;  /* 0x0007800401007387 */ /* 0x0005e80000100a00 */
[----:B------:R3:W-:Y:S04]  /*13310*/  STL.64 [R1+0x788], R6 ;  /* 0x0007880601007387 */ /* 0x0007e80000100a00 */
[----:B-1----:R-:W4:Y:S04]  /*13320*/  LDL.LU.64 R52, [R1+0x230] ;  /* 0x0002300001347983 */ /* 0x002f280000300a00 */
[----:B--2---:R-:W2:Y:S04]  /*13330*/  LDL.LU.64 R54, [R1+0x238] ;  /* 0x0002380001367983 */ /* 0x004ea80000300a00 */
[----:B---3--:R-:W3:Y:S04]  /*13340*/  LDL.LU.64 R48, [R1+0x220] ;  /* 0x0002200001307983 */ /* 0x008ee80000300a00 */
        /* <DEDUP_REMOVED lines=27> */
[----:B------:R-:W-:Y:S04]  /*13500*/  LDS R236, [R2+0x280] ;  /* 0x0002800002ec7984 */ /* 0x000fe80000000800 */
[----:B------:R-:W-:Y:S04]  /*13510*/  LDS R238, [R2+0x2280] ;  /* 0x0022800002ee7984 */ /* 0x000fe80000000800 */
[----:B------:R-:W-:Y:S04]  /*13520*/  LDS R237, [R252+0x280] ;  /* 0x00028000fced7984 */ /* 0x000fe80000000800 */
[----:B------:R-:W1:Y:S01]  /*13530*/  LDS R239, [R252+0x2280] ;  /* 0x00228000fcef7984 */ /* 0x000e620000000800 */
[C---:B----4-:R-:W-:Y:S08]  /*13540*/  HMMA.1688.F32.TF32 R56, R240.reuse, R204, R56 ;  /* 0x000000ccf038723c */ /* 0x050ff00000081038 */
[C---:B--2---:R-:W-:Y:S08]  /*13550*/  HMMA.1688.F32.TF32 R52, R240.reuse, R200, R52 ;  /* 0x000000c8f034723c */ /* 0x044ff00000081034 */
[C---:B---3--:R-:W-:Y:S08]  /*13560*/  HMMA.1688.F32.TF32 R48, R240.reuse, R196, R48 ;  /* 0x000000c4f030723c */ /* 0x048ff00000081030 */
[C---:B------:R-:W-:Y:S01]  /*13570*/  HMMA.1688.F32.TF32 R44, R240.reuse, R192, R44 ;  /* 0x000000c0f02c723c */ /* 0x040fe2000008102c */
[----:B------:R-:W-:Y:S07]  /*13580*/  STL.64 [R1+0x760], R56 ;  /* 0x0007603801007387 */ /* 0x000fee0000100a00 */
[C---:B------:R-:W-:Y:S01]  /*13590*/  HMMA.1688.F32.TF32 R40, R240.reuse, R188, R40 ;  /* 0x000000bcf028723c */ /* 0x040fe20000081028 */
[----:B------:R2:W-:Y:S07]  /*135a0*/  STL.64 [R1+0x768], R58 ;  /* 0x0007683a01007387 */ /* 0x0005ee0000100a00 */
[C---:B------:R-:W-:Y:S01]  /*135b0*/  HMMA.1688.F32.TF32 R36, R240.reuse, R184, R36 ;  /* 0x000000b8f024723c */ /* 0x040fe20000081024 */
[----:B--2---:R-:W2:Y:S07]  /*135c0*/  LDL.LU.64 R58, [R1+0x22b8] ;  /* 0x0022b800013a7983 */ /* 0x004eae0000300a00 */
[----:B------:R-:W-:Y:S01]  /*135d0*/  HMMA.1688.F32.TF32 R240, R240, R180, R32 ;  /* 0x000000b4f0f0723c */ /* 0x000fe20000081020 */
[----:B------:R-:W2:Y:S04]  /*135e0*/  LDL.LU.64 R56, [R1+0x22b0] ;  /* 0x0022b00001387983 */ /* 0x000ea80000300a00 */
[----:B------:R-:W-:Y:S04]  /*135f0*/  STL.64 [R1+0x750], R52 ;  /* 0x0007503401007387 */ /* 0x000fe80000100a00 */
[----:B------:R3:W-:Y:S04]  /*13600*/  STL.64 [R1+0x758], R54 ;  /* 0x0007583601007387 */ /* 0x0007e80000100a00 */
[----:B---3--:R-:W3:Y:S04]  /*13610*/  LDL.LU.64 R54, [R1+0x22a8] ;  /* 0x0022a80001367983 */ /* 0x008ee80000300a00 */
[----:B------:R-:W3:Y:S04]  /*13620*/  LDL.LU.64 R52, [R1+0x22a0] ;  /* 0x0022a00001347983 */ /* 0x000ee80000300a00 */
[----:B------:R-:W-:Y:S04]  /*13630*/  STL.64 [R1+0x730], R48 ;  /* 0x0007303001007387 */ /* 0x000fe80000100a00 */
[----:B------:R4:W-:Y:S04]  /*13640*/  STL.64 [R1+0x738], R50 ;  /* 0x0007383201007387 */ /* 0x0009e80000100a00 */
[----:B----4-:R-:W4:Y:S04]  /*13650*/  LDL.LU.64 R50, [R1+0x2298] ;  /* 0x0022980001327983 */ /* 0x010f280000300a00 */
[----:B------:R-:W4:Y:S04]  /*13660*/  LDL.LU.64 R48, [R1+0x2290] ;  /* 0x0022900001307983 */ /* 0x000f280000300a00 */
[----:B------:R-:W-:Y:S04]  /*13670*/  STL.64 [R1+0x710], R44 ;  /* 0x0007102c01007387 */ /* 0x000fe80000100a00 */
[----:B------:R1:W-:Y:S04]  /*13680*/  STL.64 [R1+0x718], R46 ;  /* 0x0007182e01007387 */ /* 0x0003e80000100a00 */
[----:B-1----:R-:W2:Y:S04]  /*13690*/  LDL.LU.64 R46, [R1+0x2288] ;  /* 0x00228800012e7983 */ /* 0x002ea80000300a00 */
[----:B------:R-:W2:Y:S04]  /*136a0*/  LDL.LU.64 R44, [R1+0x2280] ;  /* 0x00228000012c7983 */ /* 0x000ea80000300a00 */
        /* <DEDUP_REMOVED lines=8> */
[----:B------:R-:W2:Y:S04]  /*13730*/  LDL.LU.64 R34, [R1+0x2258] ;  /* 0x0022580001227983 */ /* 0x000ea80000300a00 */
[----:B------:R-:W2:Y:S04]  /*13740*/  LDL.LU.64 R32, [R1+0x2250] ;  /* 0x0022500001207983 */ /* 0x000ea80000300a00 */
[----:B------:R1:W-:Y:S04]  /*13750*/  STL.64 [R1+0x6c0], R240 ;  /* 0x0006c0f001007387 */ /* 0x0003e80000100a00 */
[----:B------:R1:W-:Y:S04]  /*13760*/  STL.64 [R1+0x6c8], R242 ;  /* 0x0006c8f201007387 */ /* 0x0003e80000100a00 */
[----:B-1----:R-:W2:Y:S04]  /*13770*/  LDL.LU.64 R240, [R1+0x160] ;  /* 0x0001600001f07983 */ /* 0x002ea80000300a00 */
[----:B------:R-:W2:Y:S01]  /*13780*/  LDL.LU.64 R242, [R1+0x168] ;  /* 0x0001680001f27983 */ /* 0x000ea20000300a00 */
[C---:B------:R-:W-:Y:S08]  /*13790*/  HMMA.1688.F32.TF32 R28, R236.reuse, R232, R28 ;  /* 0x000000e8ec1c723c */ /* 0x040ff0000008101c */
[C---:B------:R-:W-:Y:S11]  /*137a0*/  HMMA.1688.F32.TF32 R24, R236.reuse, R228, R24 ;  /* 0x000000e4ec18723c */ /* 0x040ff60000081018 */
[----:B------:R-:W-:Y:S04]  /*137b0*/  @!UPT UIADD3 URZ, URZ, URZ, URZ ;  /* 0x0000003f3f3ff290 */ /* 0x000fe8000fffe03f */
[----:B------:R-:W-:Y:S04]  /*137c0*/  STL.64 [R1+0x6b0], R28 ;  /* 0x0006b01c01007387 */ /* 0x000fe80000100a00 */
[----:B------:R1:W-:Y:S04]  /*137d0*/  STL.64 [R1+0x6b8], R30 ;  /* 0x0006b81e01007387 */ /* 0x0003e80000100a00 */
[----:B-1----:R-:W3:Y:S04]  /*137e0*/  LDL.LU.64 R30, [R1+0x2248] ;  /* 0x00224800011e7983 */ /* 0x002ee80000300a00 */
[----:B------:R-:W3:Y:S04]  /*137f0*/  LDL.LU.64 R28, [R1+0x2240] ;  /* 0x00224000011c7983 */ /* 0x000ee80000300a00 */
[----:B------:R-:W-:Y:S04]  /*13800*/  STL.64 [R1+0x6a0], R24 ;  /* 0x0006a01801007387 */ /* 0x000fe80000100a00 */
[----:B------:R1:W-:Y:S04]  /*13810*/  STL.64 [R1+0x6a8], R26 ;  /* 0x0006a81a01007387 */ /* 0x0003e80000100a00 */
[----:B-1----:R-:W3:Y:S04]  /*13820*/  LDL.LU.64 R26, [R1+0x2238] ;  /* 0x00223800011a7983 */ /* 0x002ee80000300a00 */
[----:B------:R-:W3:Y:S01]  /*13830*/  LDL.LU.64 R24, [R1+0x2230] ;  /* 0x0022300001187983 */ /* 0x000ee20000300a00 */
[C---:B------:R-:W-:Y:S08]  /*13840*/  HMMA.1688.F32.TF32 R20, R236.reuse, R176, R20 ;  /* 0x000000b0ec14723c */ /* 0x040ff00000081014 */
[C---:B------:R-:W-:Y:S08]  /*13850*/  HMMA.1688.F32.TF32 R16, R236.reuse, R172, R16 ;  /* 0x000000acec10723c */ /* 0x040ff00000081010 */
[C---:B------:R-:W-:Y:S08]  /*13860*/  HMMA.1688.F32.TF32 R12, R236.reuse, R224, R12 ;  /* 0x000000e0ec0c723c */ /* 0x040ff0000008100c */
[C---:B------:R-:W-:Y:S01]  /*13870*/  HMMA.1688.F32.TF32 R8, R236.reuse, R220, R8 ;  /* 0x000000dcec08723c */ /* 0x040fe20000081008 */
[----:B------:R-:W-:Y:S07]  /*13880*/  STL.64 [R1+0x690], R20 ;  /* 0x0006901401007387 */ /* 0x000fee0000100a00 */
[C---:B------:R-:W-:Y:S01]  /*13890*/  HMMA.1688.F32.TF32 R4, R236.reuse, R216, R4 ;  /* 0x000000d8ec04723c */ /* 0x040fe20000081004 */
[----:B------:R1:W-:Y:S04]  /*138a0*/  STL.64 [R1+0x698], R22 ;  /* 0x0006981601007387 */ /* 0x0003e80000100a00 */
[----:B-1----:R-:W3:Y:S04]  /*138b0*/  LDL.LU.64 R22, [R1+0x2228] ;  /* 0x0022280001167983 */ /* 0x002ee80000300a00 */
[----:B------:R-:W3:Y:S04]  /*138c0*/  LDL.LU.64 R20, [R1+0x2220] ;  /* 0x0022200001147983 */ /* 0x000ee80000300a00 */
[----:B------:R-:W-:Y:S04]  /*138d0*/  STL.64 [R1+0x680], R16 ;  /* 0x0006801001007387 */ /* 0x000fe80000100a00 */
[----:B------:R1:W-:Y:S04]  /*138e0*/  STL.64 [R1+0x688], R18 ;  /* 0x0006881201007387 */ /* 0x0003e80000100a00 */
[----:B-1----:R-:W3:Y:S04]  /*138f0*/  LDL.LU.64 R18, [R1+0x2218] ;  /* 0x0022180001127983 */ /* 0x002ee80000300a00 */
[----:B------:R-:W3:Y:S04]  /*13900*/  LDL.LU.64 R16, [R1+0x2210] ;  /* 0x0022100001107983 */ /* 0x000ee80000300a00 */
[----:B------:R-:W-:Y:S04]  /*13910*/  STL.64 [R1+0x660], R12 ;  /* 0x0006600c01007387 */ /* 0x000fe80000100a00 */
[----:B------:R1:W-:Y:S01]  /*13920*/  STL.64 [R1+0x668], R14 ;  /* 0x0006680e01007387 */ /* 0x0003e20000100a00 */
[C---:B------:R-:W-:Y:S03]  /*13930*/  HMMA.1688.F32.TF32 R248, R236.reuse, R208, R248 ;  /* 0x000000d0ecf8723c */ /* 0x040fe600000810f8 */
        /* <DEDUP_REMOVED lines=8> */
[----:B------:R1:W-:Y:S04]  /*139c0*/  STL.64 [R1+0x628], R6 ;  /* 0x0006280601007387 */ /* 0x0003e80000100a00 */
[----:B-1----:R-:W3:Y:S04]  /*139d0*/  LDL.LU.64 R6, [R1+0x21e8] ;  /* 0x0021e80001067983 */ /* 0x002ee80000300a00 */
[----:B------:R-:W3:Y:S01]  /*139e0*/  LDL.LU.64 R4, [R1+0x21e0] ;  /* 0x0021e00001047983 */ /* 0x000ee20000300a00 */
[C---:B--2---:R-:W-:Y:S11]  /*139f0*/  HMMA.1688.F32.TF32 R240, R236.reuse, R212, R240 ;  /* 0x000000d4ecf0723c */ /* 0x044ff600000810f0 */
[----:B------:R-:W-:Y:S11]  /*13a00*/  @!UPT UIADD3 URZ, URZ, URZ, URZ ;  /* 0x0000003f3f3ff290 */ /* 0x000ff6000fffe03f */
[----:B------:R-:W-:Y:S01]  /*13a10*/  @!UPT UIADD3 URZ, URZ, URZ, URZ ;  /* 0x0000003f3f3ff290 */ /* 0x000fe2000fffe03f */
[----:B------:R-:W-:Y:S04]  /*13a20*/  STL.64 [R1+0x610], R240 ;  /* 0x000610f001007387 */ /* 0x000fe80000100a00 */
[----:B------:R1:W-:Y:S02]  /*13a30*/  STL.64 [R1+0x618], R242 ;  /* 0x000618f201007387 */ /* 0x0003e40000100a00 */
[C---:B-1----:R-:W-:Y:S08]  /*13a40*/  HMMA.1688.F32.TF32 R240, R236.reuse, R200, R168 ;  /* 0x000000c8ecf0723c */ /* 0x042ff000000810a8 */
[----:B------:R-:W-:Y:S01]  /*13a50*/  HMMA.1688.F32.TF32 R168, R236, R196, R164 ;  /* 0x000000c4eca8723c */ /* 0x000fe200000810a4 */
[----:B------:R-:W-:Y:S04]  /*13a60*/  LDS R164, [R2+0x300] ;  /* 0x0003000002a47984 */ /* 0x000fe80000000800 */
[----:B------:R-:W-:Y:S04]  /*13a70*/  LDS R166, [R2+0x2300] ;  /* 0x0023000002a67984 */ /* 0x000fe80000000800 */
[----:B------:R-:W-:Y:S04]  /*13a80*/  LDS R165, [R252+0x300] ;  /* 0x00030000fca57984 */ /* 0x000fe80000000800 */
[----:B------:R-:W1:Y:S04]  /*13a90*/  LDS R167, [R252+0x2300] ;  /* 0x00230000fca77984 */ /* 0x000e680000000800 */
[----:B------:R-:W-:Y:S04]  /*13aa0*/  STL.64 [R1+0x600], R248 ;  /* 0x000600f801007387 */ /* 0x000fe80000100a00 */
[----:B------:R-:W-:Y:S04]  /*13ab0*/  STL.64 [R1+0x608], R250 ;  /* 0x000608fa01007387 */ /* 0x000fe80000100a00 */
[----:B------:R-:W-:Y:S04]  /*13ac0*/  STL.64 [R1+0x5e0], R244 ;  /* 0x0005e0f401007387 */ /* 0x000fe80000100a00 */
[----:B------:R-:W-:Y:S04]  /*13ad0*/  STL.64 [R1+0x5e8], R246 ;  /* 0x0005e8f601007387 */ /* 0x000fe80000100a00 */
[----:B------:R-:W-:Y:S04]  /*13ae0*/  STL.64 [R1+0x5d0], R240 ;  /* 0x0005d0f001007387 */ /* 0x000fe80000100a00 */
[----:B------:R-:W-:Y:S04]  /*13af0*/  STL.64 [R1+0x5d8], R242 ;  /* 0x0005d8f201007387 */ /* 0x000fe80000100a00 */
[----:B------:R-:W-:Y:S04]  /*13b00*/  STL.64 [R1+0x5c0], R168 ;  /* 0x0005c0a801007387 */ /* 0x000fe80000100a00 */
[----:B------:R2:W-:Y:S04]  /*13b10*/  STL.64 [R1+0x5c8], R170 ;  /* 0x0005c8aa01007387 */ /* 0x0005e80000100a00 */
[----:B------:R-:W-:Y:S01]  /*13b20*/  LDS R244, [R2+0x400] ;  /* 0x0004000002f47984 */ /* 0x000fe20000000800 */
[----:B-1----:R-:W-:Y:S03]  /*13b30*/  HMMA.1688.F32.TF32 R144, R164, R232, R144 ;  /* 0x000000e8a490723c */ /* 0x002fe60000081090 */
[----:B------:R-:W-:Y:S04]  /*13b40*/  LDS R246, [R2+0x2400] ;  /* 0x0024000002f67984 */ /* 0x000fe80000000800 */
[----:B------:R-:W-:Y:S01]  /*13b50*/  LDS R245, [R252+0x400] ;  /* 0x00040000fcf57984 */ /* 0x000fe20000000800 */
[C---:B--2---:R-:W-:Y:S03]  /*13b60*/  HMMA.1688.F32.TF32 R168, R236.reuse, R192, R160 ;  /* 0x000000c0eca8723c */ /* 0x044fe600000810a0 */
[----:B------:R-:W-:Y:S04]  /*13b70*/  LDS R247, [R252+0x2400] ;  /* 0x00240000fcf77984 */ /* 0x000fe80000000800 */
[----:B------:R-:W-:Y:S01]  /*13b80*/  LDS R240, [R2+0x700] ;  /* 0x0007000002f07984 */ /* 0x000fe20000000800 */
[C---:B------:R-:W-:Y:S03]  /*13b90*/  HMMA.1688.F32.TF32 R160, R236.reuse, R188, R156 ;  /* 0x000000bceca0723c */ /* 0x040fe6000008109c */
[----:B------:R-:W-:Y:S04]  /*13ba0*/  LDS R242, [R2+0x2700] ;  /* 0x0027000002f27984 */ /* 0x000fe80000000800 */
[----:B------:R-:W-:Y:S01]  /*13bb0*/  LDS R241, [R252+0x700] ;  /* 0x00070000fcf17984 */ /* 0x000fe20000000800 */
[C---:B------:R-:W-:Y:S03]  /*13bc0*/  HMMA.1688.F32.TF32 R156, R236.reuse, R184, R152 ;  /* 0x000000b8ec9c723c */ /* 0x040fe60000081098 */
[----:B------:R-:W-:Y:S05]  /*13bd0*/  LDS R243, [R252+0x2700] ;  /* 0x00270000fcf37984 */ /* 0x000fea0000000800 */
[----:B------:R-:W-:Y:S01]  /*13be0*/  HMMA.1688.F32.TF32 R152, R236, R180, R148 ;  /* 0x000000b4ec98723c */ /* 0x000fe20000081094 */
[----:B------:R-:W-:Y:S04]  /*13bf0*/  LDS R148, [R2+0x380] ;  /* 0x0003800002947984 */ /* 0x000fe80000000800 */
[----:B------:R-:W-:Y:S04]  /*13c00*/  LDS R150, [R2+0x2380] ;  /* 0x0023800002967984 */ /* 0x000fe80000000800 */
[----:B------:R-:W-:Y:S04]  /*13c10*/  LDS R149, [R252+0x380] ;  /* 0x00038000fc957984 */ /* 0x000fe80000000800 */
[----:B------:R-:W1:Y:S01]  /*13c20*/  LDS R151, [R252+0x2380] ;  /* 0x00238000fc977984 */ /* 0x000e620000000800 */
[C---:B------:R-:W-:Y:S08]  /*13c30*/  HMMA.1688.F32.TF32 R140, R164.reuse, R228, R140 ;  /* 0x000000e4a48c723c */ /* 0x040ff0000008108c */
[C---:B------:R-:W-:Y:S08]  /*13c40*/  HMMA.1688.F32.TF32 R136, R164.reuse, R176, R136 ;  /* 0x000000b0a488723c */ /* 0x040ff00000081088 */
[C---:B------:R-:W-:Y:S01]  /*13c50*/  HMMA.1688.F32.TF32 R132, R164.reuse, R172, R132 ;  /* 0x000000aca484723c */ /* 0x040fe20000081084 */
[----:B------:R-:W-:Y:S07]  /*13c60*/  STL.64 [R1+0x5a0], R168 ;  /* 0x0005a0a801007387 */ /* 0x000fee0000100a00 */
        /* <DEDUP_REMOVED lines=9> */
[----:B------:R-:W-:Y:S04]  /*13d00*/  STL.64 [R1+0x588], R158 ;  /* 0x0005889e01007387 */ /* 0x000fe80000100a00 */
[----:B------:R-:W-:Y:S03]  /*13d10*/  STL.64 [R1+0x560], R152 ;  /* 0x0005609801007387 */ /* 0x000fe60000100a00 */
        /* <DEDUP_REMOVED lines=18> */
[----:B------:R-:W-:Y:S01]  /*13e40*/  HMMA.1688.F32.TF32 R84, R164, R180, R84 ;  /* 0x000000b4a454723c */ /* 0x000fe20000081054 */
[----:B------:R-:W-:Y:S04]  /*13e50*/  STL.64 [R1+0x508], R126 ;  /* 0x0005087e01007387 */ /* 0x000fe80000100a00 */
[----:B------:R-:W-:Y:S03]  /*13e60*/  STL.64 [R1+0x4f0], R120 ;  /* 0x0004f07801007387 */ /* 0x000fe60000100a00 */
[C---:B-1----:R-:W-:Y:S01]  /*13e70*/  HMMA.1688.F32.TF32 R80, R148.reuse, R232, R80 ;  /* 0x000000e89450723c */ /* 0x042fe20000081050 */
        /* <DEDUP_REMOVED lines=20> */
[C---:B---3--:R-:W-:Y:S01]  /*13fc0*/  HMMA.1688.F32.TF32 R52, R148.reuse, R212, R52 ;  /* 0x000000d49434723c */ /* 0x048fe20000081034 */
[----:B------:R-:W-:Y:S04]  /*13fd0*/  STL.64 [R1+0x478], R94 ;  /* 0x0004785e01007387 */ /* 0x000fe80000100a00 */
[----:B------:R-:W-:Y:S03]  /*13fe0*/  STL.64 [R1+0x460], R88 ;  /* 0x0004605801007387 */ /* 0x000fe60000100a00 */
[C---:B----4-:R-:W-:Y:S01]  /*13ff0*/  HMMA.1688.F32.TF32 R48, R148.reuse, R208, R48 ;  /* 0x000000d09430723c */ /* 0x050fe20000081030 */
[----:B------:R-:W-:Y:S04]  /*14000*/  STL.64 [R1+0x468], R90 ;  /* 0x0004685a01007387 */ /* 0x000fe80000100a00 */
[----:B------:R-:W-:Y:S03]  /*14010*/  STL.64 [R1+0x420], R84 ;  /* 0x0004205401007387 */ /* 0x000fe60000100a00 */
[C---:B------:R-:W-:Y:S01]  /*14020*/  HMMA.1688.F32.TF32 R44, R148.reuse, R204, R44 ;  /* 0x000000cc942c723c */ /* 0x040fe2000008102c */
[----:B------:R-:W-:Y:S04]  /*14030*/  STL.64 [R1+0x428], R86 ;  /* 0x0004285601007387 */ /* 0x000fe80000100a00 */
[----:B------:R-:W-:Y:S03]  /*14040*/  STL.64 [R1+0x410], R80 ;  /* 0x0004105001007387 */ /* 0x000fe60000100a00 */
[C---:B------:R-:W-:Y:S01]  /*14050*/  HMMA.1688.F32.TF32 R40, R148.reuse, R200, R40 ;  /* 0x000000c89428723c */ /* 0x040fe20000081028 */
[----:B------:R-:W-:Y:S04]  /*14060*/  STL.64 [R1+0x418], R82 ;  /* 0x0004185201007387 */ /* 0x000fe80000100a00 */
[----:B------:R-:W-:Y:S04]  /*14070*/  STL.64 [R1+0x400], R76 ;  /* 0x0004004c01007387 */ /* 0x000fe80000100a00 */
[----:B------:R-:W-:Y:S04]  /*14080*/  STL.64 [R1+0x408], R78 ;  /* 0x0004084e01007387 */ /* 0x000fe80000100a00 */
[----:B------:R-:W-:Y:S04]  /*14090*/  STL.64 [R1+0x3f0], R72 ;  /* 0x0003f04801007387 */ /* 0x000fe80000100a00 */
[----:B------:R-:W-:Y:S04]  /*140a0*/  STL.64 [R1+0x3f8], R74 ;  /* 0x0003f84a01007387 */ /* 0x000fe80000100a00 */
        /* <DEDUP_REMOVED lines=8> */
[----:B------:R-:W-:Y:S01]  /*14130*/  STL.64 [R1+0x3a0], R52 ;  /* 0x0003a03401007387 */ /* 0x000fe20000100a00 */
[C---:B------:R-:W-:Y:S03]  /*14140*/  HMMA.1688.F32.TF32 R36, R148.reuse, R196, R36 ;  /* 0x000000c49424723c */ /* 0x040fe60000081024 */
[----:B------:R-:W-:Y:S04]  /*14150*/  STL.64 [R1+0x3a8], R54 ;  /* 0x0003a83601007387 */ /* 0x000fe80000100a00 */
[----:B------:R-:W-:Y:S01]  /*14160*/  STL.64 [R1+0x390], R48 ;  /* 0x0003903001007387 */ /* 0x000fe20000100a00 */
[C---:B------:R-:W-:Y:S03]  /*14170*/  HMMA.1688.F32.TF32 R32, R148.reuse, R192, R32 ;  /* 0x000000c09420723c */ /* 0x040fe60000081020 */
[----:B------:R-:W-:Y:S04]  /*14180*/  STL.64 [R1+0x398], R50 ;  /* 0x0003983201007387 */ /* 0x000fe80000100a00 */
[----:B------:R-:W-:Y:S04]  /*14190*/  STL.64 [R1+0x380], R44 ;  /* 0x0003802c01007387 */ /* 0x000fe80000100a00 */
[----:B------:R-:W-:Y:S01]  /*141a0*/  STL.64 [R1+0x388], R46 ;  /* 0x0003882e01007387 */ /* 0x000fe20000100a00 */
[C---:B------:R-:W-:Y:S03]  /*141b0*/  HMMA.1688.F32.TF32 R28, R148.reuse, R188, R28 ;  /* 0x000000bc941c723c */ /* 0x040fe6000008101c */
[----:B-1----:R-:W4:Y:S04]  /*141c0*/  LDL.LU.64 R68, [R1+0x430] ;  /* 0x0004300001447983 */ /* 0x002f280000300a00 */
[----:B------:R-:W-:Y:S04]  /*141d0*/  STL.64 [R1+0x370], R40 ;  /* 0x0003702801007387 */ /* 0x000fe80000100a00 */
[----:B------:R-:W-:Y:S04]  /*141e0*/  STL.64 [R1+0x378], R42 ;  /* 0x0003782a01007387 */ /* 0x000fe80000100a00 */
[----:B--2---:R-:W4:Y:S04]  /*141f0*/  LDL.LU.64 R70, [R1+0x438] ;  /* 0x0004380001467983 */ /* 0x004f280000300a00 */
[----:B------:R-:W-:Y:S04]  /*14200*/  STL.64 [R1+0x360], R36 ;  /* 0x0003602401007387 */ /* 0x000fe80000100a00 */
[----:B------:R-:W-:Y:S04]  /*14210*/  STL.64 [R1+0x368], R38 ;  /* 0x0003682601007387 */ /* 0x000fe80000100a00 */
[----:B------:R-:W-:Y:S01]  /*14220*/  STL.64 [R1+0x350], R32 ;  /* 0x0003502001007387 */ /* 0x000fe20000100a00 */
[C---:B------:R-:W-:Y:S03]  /*14230*/  HMMA.1688.F32.TF32 R24, R148.reuse, R184, R24 ;  /* 0x000000b89418723c */ /* 0x040fe60000081018 */
[----:B------:R-:W-:Y:S04]  /*14240*/  STL.64 [R1+0x358], R34 ;  /* 0x0003582201007387 */ /* 0x000fe80000100a00 */
[----:B---3--:R-:W2:Y:S04]  /*14250*/  LDL.LU.64 R64, [R1+0x440] ;  /* 0x0004400001407983 */ /* 0x008ea80000300a00 */
[----:B------:R-:W-:Y:S04]  /*14260*/  STL.64 [R1+0x340], R28 ;  /* 0x0003401c01007387 */ /* 0x000fe80000100a00 */
[----:B------:R-:W-:Y:S04]  /*14270*/  STL.64 [R1+0x348], R30 ;  /* 0x0003481e01007387 */ /* 0x000fe80000100a00 */
[----:B------:R-:W2:Y:S04]  /*14280*/  LDL.LU.64 R66, [R1+0x448] ;  /* 0x0004480001427983 */ /* 0x000ea80000300a00 */
[----:B------:R-:W-:Y:S04]  /*14290*/  STL.64 [R1+0x330], R24 ;  /* 0x0003301801007387 */ /* 0x000fe80000100a00 */
[----:B------:R1:W-:Y:S04]  /*142a0*/  STL.64 [R1+0x338], R26 ;  /* 0x0003381a01007387 */ /* 0x0003e80000100a00 */
[----:B------:R-:W3:Y:S04]  /*142b0*/  LDL.LU.64 R60, [R1+0x4c0] ;  /* 0x0004c000013c7983 */ /* 0x000ee80000300a00 */
[----:B------:R-:W3:Y:S04]  /*142c0*/  LDL.LU.64 R62, [R1+0x4c8] ;  /* 0x0004c800013e7983 */ /* 0x000ee80000300a00 */
[----:B------:R-:W3:Y:S04]  /*142d0*/  LDL.LU.64 R56, [R1+0x570] ;  /* 0x0005700001387983 */ /* 0x000ee80000300a00 */
[----:B------:R-:W3:Y:S01]  /*142e0*/  LDL.LU.64 R58, [R1+0x578] ;  /* 0x00057800013a7983 */ /* 0x000ee20000300a00 */
[----:B-1----:R-:W-:Y:S03]  /*142f0*/  HMMA.1688.F32.TF32 R24, R148, R180, R20 ;  /* 0x000000b49418723c */ /* 0x002fe60000081014 */
        /* <DEDUP_REMOVED lines=12> */
[----:B------:R-:W-:Y:S04]  /*143c0*/  STL.64 [R1+0x320], R24 ;  /* 0x0003201801007387 */ /* 0x000fe80000100a00 */
[----:B------:R1:W-:Y:S04]  /*143d0*/  STL.64 [R1+0x328], R26 ;  /* 0x0003281a01007387 */ /* 0x0003e80000100a00 */
[----:B------:R-:W-:Y:S04]  /*143e0*/  LDS R20, [R2+0x480] ;  /* 0x0004800002147984 */ /* 0x000fe80000000800 */
[----:B------:R-:W-:Y:S01]  /*143f0*/  LDS R22, [R2+0x2480] ;  /* 0x0024800002167984 */ /* 0x000fe20000000800 */
[C---:B-1----:R-:W-:Y:S03]  /*14400*/  HMMA.1688.F32.TF32 R24, R244.reuse, R232, R16 ;  /* 0x000000e8f418723c */ /* 0x042fe60000081010 */
[----:B------:R-:W-:Y:S04]  /*14410*/  LDS R21, [R252+0x480] ;  /* 0x00048000fc157984 */ /* 0x000fe80000000800 */
[----:B------:R-:W1:Y:S01]  /*14420*/  LDS R23, [R252+0x2480] ;  /* 0x00248000fc177984 */ /* 0x000e620000000800 */
[C---:B------:R-:W-:Y:S03]  /*14430*/  HMMA.1688.F32.TF32 R16, R244.reuse, R228, R12 ;  /* 0x000000e4f410723c */ /* 0x040fe6000008100c */
[----:B------:R-:W-:Y:S04]  /*14440*/  LDS R100, [R2+0x600] ;  /* 0x0006000002647984 */ /* 0x000fe80000000800 */
[----:B------:R-:W-:Y:S01]  /*14450*/  LDS R102, [R2+0x2600] ;  /* 0x0026000002667984 */ /* 0x000fe20000000800 */
[C---:B------:R-:W-:Y:S03]  /*14460*/  HMMA.1688.F32.TF32 R12, R244.reuse, R176, R8 ;  /* 0x000000b0f40c723c */ /* 0x040fe60000081008 */
[----:B------:R-:W-:Y:S04]  /*14470*/  LDS R101, [R252+0x600] ;  /* 0x00060000fc657984 */ /* 0x000fe80000000800 */
[----:B------:R-:W-:Y:S01]  /*14480*/  LDS R103, [R252+0x2600] ;  /* 0x00260000fc677984 */ /* 0x000fe20000000800 */
[C---:B------:R-:W-:Y:S03]  /*14490*/  HMMA.1688.F32.TF32 R8, R244.reuse, R172, R4 ;  /* 0x000000acf408723c */ /* 0x040fe60000081004 */
[----:B------:R-:W-:Y:S04]  /*144a0*/  STL.64 [R1+0x310], R24 ;  /* 0x0003101801007387 */ /* 0x000fe80000100a00 */
[----:B------:R-:W-:Y:S04]  /*144b0*/  STL.64 [R1+0x318], R26 ;  /* 0x0003181a01007387 */ /* 0x000fe80000100a00 */
[----:B------:R-:W-:Y:S04]  /*144c0*/  STL.64 [R1+0x300], R16 ;  /* 0x0003001001007387 */ /* 0x000fe80000100a00 */
[----:B------:R-:W-:Y:S04]  /*144d0*/  STL.64 [R1+0x308], R18 ;  /* 0x0003081201007387 */ /* 0x000fe80000100a00 */
[----:B------:R-:W-:Y:S04]  /*144e0*/  STL.64 [R1+0x1b0], R12 ;  /* 0x0001b00c01007387 */ /* 0x000fe80000100a00 */
[----:B------:R-:W-:Y:S04]  /*144f0*/  STL.64 [R1+0x1b8], R14 ;  /* 0x0001b80e01007387 */ /* 0x000fe80000100a00 */
[----:B------:R-:W3:Y:S04]  /*14500*/  LDL.LU.64 R28, [R1+0x720] ;  /* 0x00072000011c7983 */ /* 0x000ee80000300a00 */
[----:B------:R1:W-:Y:S04]  /*14510*/  STL.64 [R1+0xa0], R8 ;  /* 0x0000a00801007387 */ /* 0x0003e80000100a00 */
[----:B------:R1:W-:Y:S04]  /*14520*/  STL.64 [R1+0xa8], R10 ;  /* 0x0000a80a01007387 */ /* 0x0003e80000100a00 */
[----:B------:R-:W3:Y:S04]  /*14530*/  LDL.LU.64 R30, [R1+0x728] ;  /* 0x00072800011e7983 */ /* 0x000ee80000300a00 */
[----:B------:R-:W-:Y:S04]  /*14540*/  LDS R236, [R2+0x680] ;  /* 0x0006800002ec7984 */ /* 0x000fe80000000800 */
[----:B------:R-:W-:Y:S04]  /*14550*/  LDS R238, [R2+0x2680] ;  /* 0x0026800002ee7984 */ /* 0x000fe80000000800 */
[----:B------:R-:W-:Y:S04]  /*14560*/  LDS R237, [R252+0x680] ;  /* 0x00068000fced7984 */ /* 0x000fe80000000800 */
[----:B------:R-:W-:Y:S01]  /*14570*/  LDS R239, [R252+0x2680] ;  /* 0x00268000fcef7984 */ /* 0x000fe20000000800 */
[C---:B----4-:R-:W-:Y:S11]  /*14580*/  HMMA.1688.F32.TF32 R4, R244.reuse, R224, R68 ;  /* 0x000000e0f404723c */ /* 0x050ff60000081044 */
[----:B------:R-:W-:Y:S11]  /*14590*/  @!UPT UIADD3 URZ, URZ, URZ, URZ ;  /* 0x0000003f3f3ff290 */ /* 0x000ff6000fffe03f */
[----:B------:R-:W-:Y:S01]  /*145a0*/  @!UPT UIADD3 URZ, URZ, URZ, URZ ;  /* 0x0000003f3f3ff290 */ /* 0x000fe2000fffe03f */
[----:B------:R-:W-:Y:S04]  /*145b0*/  STL.64 [R1+0x90], R4 ;  /* 0x0000900401007387 */ /* 0x000fe80000100a00 */
[----:B------:R2:W-:Y:S04]  /*145c0*/  STL.64 [R1+0x98], R6 ;  /* 0x0000980601007387 */ /* 0x0005e80000100a00 */
[----:B-1----:R-:W4:Y:S04]  /*145d0*/  LDL.LU.64 R8, [R1+0x700] ;  /* 0x0007000001087983 */ /* 0x002f280000300a00 */
[----:B------:R-:W4:Y:S01]  /*145e0*/  LDL.LU.64 R10, [R1+0x708] ;  /* 0x00070800010a7983 */ /* 0x000f220000300a00 */
[C---:B--2---:R-:W-:Y:S03]  /*145f0*/  HMMA.1688.F32.TF32 R4, R244.reuse, R220, R64 ;  /* 0x000000dcf404723c */ /* 0x044fe60000081040 */
[----:B------:R-:W2:Y:S04]  /*14600*/  LDL.LU.64 R24, [R1+0x740] ;  /* 0x0007400001187983 */ /* 0x000ea80000300a00 */
[----:B------:R-:W2:Y:S11]  /*14610*/  LDL.LU.64 R26, [R1+0x748] ;  /* 0x00074800011a7983 */ /* 0x000eb60000300a00 */
[----:B------:R-:W-:Y:S05]  /*14620*/  @!UPT UIADD3 URZ, URZ, URZ, URZ ;  /* 0x0000003f3f3ff290 */ /* 0x000fea000fffe03f */
[----:B------:R-:W-:Y:S04]  /*14630*/  STL.64 [R1+0x80], R4 ;  /* 0x0000800401007387 */ /* 0x000fe80000100a00 */
[----:B------:R1:W-:Y:S01]  /*14640*/  STL.64 [R1+0x88], R6 ;  /* 0x0000880601007387 */ /* 0x0003e20000100a00 */
[C---:B---3--:R-:W-:Y:S03]  /*14650*/  HMMA.1688.F32.TF32 R12, R244.reuse, R212, R56 ;  /* 0x000000d4f40c723c */ /* 0x048fe60000081038 */
[----:B------:R-:W2:Y:S04]  /*14660*/  LDL.LU.64 R16, [R1+0x770] ;  /* 0x0007700001107983 */ /* 0x000ea80000300a00 */
[----:B------:R-:W2:Y:S01]  /*14670*/  LDL.LU.64 R18, [R1+0x778] ;  /* 0x0007780001127983 */ /* 0x000ea20000300a00 */
[C---:B-1----:R-:W-:Y:S11]  /*14680*/  HMMA.1688.F32.TF32 R4, R244.reuse, R216, R60 ;  /* 0x000000d8f404723c */ /* 0x042ff6000008103c */
[----:B------:R-:W-:Y:S11]  /*14690*/  @!UPT UIADD3 URZ, URZ, URZ, URZ ;  /* 0x0000003f3f3ff290 */ /* 0x000ff6000fffe03f */
[----:B------:R-:W-:Y:S01]  /*146a0*/  @!UPT UIADD3 URZ, URZ, URZ, URZ ;  /* 0x0000003f3f3ff290 */ /* 0x000fe2000fffe03f */
[----:B------:R1:W-:Y:S04]  /*146b0*/  STL.64 [R1+0x70], R4 ;  /* 0x0000700401007387 */ /* 0x0003e80000100a00 */
[----:B------:R1:W-:Y:S04]  /*146c0*/  STL.64 [R1+0x78], R6 ;  /* 0x0000780601007387 */ /* 0x0003e80000100a00 */
[----:B-1----:R-:W2:Y:S04]  /*146d0*/  LDL.LU.64 R4, [R1+0x7d0] ;  /* 0x0007d00001047983 */ /* 0x002ea80000300a00 */
[----:B------:R-:W2:Y:S04]  /*146e0*/  LDL.LU.64 R6, [R1+0x7d8] ;  /* 0x0007d80001067983 */ /* 0x000ea80000300a00 */
[----:B------:R1:W-:Y:S04]  /*146f0*/  STL.64 [R1+0x60], R12 ;  /* 0x0000600c01007387 */ /* 0x0003e80000100a00 */
[----:B------:R1:W-:Y:S04]  /*14700*/  STL.64 [R1+0x68], R14 ;  /* 0x0000680e01007387 */ /* 0x0003e80000100a00 */
[----:B-1----:R-:W2:Y:S04]  /*14710*/  LDL.LU.64 R12, [R1+0x7f0] ;  /* 0x0007f000010c7983 */ /* 0x002ea80000300a00 */
[----:B------:R-:W2:Y:S01]  /*14720*/  LDL.LU.64 R14, [R1+0x7f8] ;  /* 0x0007f800010e7983 */ /* 0x000ea20000300a00 */
[C---:B------:R-:W-:Y:S08]  /*14730*/  HMMA.1688.F32.TF32 R52, R244.reuse, R208, R52 ;  /* 0x000000d0f434723c */ /* 0x040ff00000081034 */
[C---:B------:R-:W-:Y:S08]  /*14740*/  HMMA.1688.F32.TF32 R48, R244.reuse, R204, R48 ;  /* 0x000000ccf430723c */ /* 0x040ff00000081030 */
[C---:B------:R-:W-:Y:S08]  /*14750*/  HMMA.1688.F32.TF32 R44, R244.reuse, R200, R44 ;  /* 0x000000c8f42c723c */ /* 0x040ff0000008102c */
[C---:B------:R-:W-:Y:S08]  /*14760*/  HMMA.1688.F32.TF32 R40, R244.reuse, R196, R40 ;  /* 0x000000c4f428723c */ /* 0x040ff00000081028 */
[C---:B------:R-:W-:Y:S08]  /*14770*/  HMMA.1688.F32.TF32 R36, R244.reuse, R192, R36 ;  /* 0x000000c0f424723c */ /* 0x040ff00000081024 */
[C---:B------:R-:W-:Y:S08]  /*14780*/  HMMA.1688.F32.TF32 R32, R244.reuse, R188, R32 ;  /* 0x000000bcf420723c */ /* 0x040ff00000081020 */
        /* <DEDUP_REMOVED lines=12> */
[----:B------:R-:W-:Y:S04]  /*14850*/  STL.64 [R1], R32 ;  /* 0x0000002001007387 */ /* 0x000fe80000100a00 */
[----:B------:R-:W-:Y:S04]  /*14860*/  STL.64 [R1+0x8], R34 ;  /* 0x0000082201007387 */ /* 0x000fe80000100a00 */
[----:B------:R-:W-:Y:S04]  /*14870*/  STL.64 [R1+0x1fc0], R248 ;  /* 0x001fc0f801007387 */ /* 0x000fe80000100a00 */
[----:B------:R-:W3:Y:S04]  /*14880*/  LDL.LU.64 R28, [R1+0x870] ;  /* 0x00087000011c7983 */ /* 0x000ee80000300a00 */
[----:B------:R-:W3:Y:S01]  /*14890*/  LDL.LU.64 R30, [R1+0x878] ;  /* 0x00087800011e7983 */ /* 0x000ee20000300a00 */
[----:B----4-:R-:W-:Y:S03]  /*148a0*/  HMMA.1688.F32.TF32 R244, R244, R180, R8 ;  /* 0x000000b4f4f4723c */ /* 0x010fe60000081008 */
[----:B------:R-:W3:Y:S04]  /*148b0*/  LDL.LU.64 R8, [R1+0x890] ;  /* 0x0008900001087983 */ /* 0x000ee80000300a00 */
[----:B------:R-:W3:Y:S01]  /*148c0*/  LDL.LU.64 R10, [R1+0x898] ;  /* 0x00089800010a7983 */ /* 0x000ee20000300a00 */
[C---:B--2---:R-:W-:Y:S08]  /*148d0*/  HMMA.1688.F32.TF32 R24, R20.reuse, R232, R24 ;  /* 0x000000e81418723c */ /* 0x044ff00000081018 */
[C---:B------:R-:W-:Y:S07]  /*148e0*/  HMMA.1688.F32.TF32 R16, R20.reuse, R228, R16 ;  /* 0x000000e41410723c */ /* 0x040fee0000081010 */
[----:B------:R-:W-:Y:S04]  /*148f0*/  STL.64 [R1+0x1fd8], R246 ;  /* 0x001fd8f601007387 */ /* 0x000fe80000100a00 */
[----:B------:R1:W-:Y:S04]  /*14900*/  STL.64 [R1+0x1fd0], R244 ;  /* 0x001fd0f401007387 */ /* 0x0003e80000100a00 */
[----:B------:R2:W-:Y:S04]  /*14910*/  STL.64 [R1+0x1a0], R24 ;  /* 0x0001a01801007387 */ /* 0x0005e80000100a00 */
[----:B------:R1:W-:Y:S01]  /*14920*/  STL.64 [R1+0x1a8], R26 ;  /* 0x0001a81a01007387 */ /* 0x0003e20000100a00 */
[C---:B------:R-:W-:Y:S03]  /*14930*/  HMMA.1688.F32.TF32 R4, R20.reuse, R176, R4 ;  /* 0x000000b01404723c */ /* 0x040fe60000081004 */
[----:B------:R1:W-:Y:S04]  /*14940*/  STL.64 [R1+0x190], R16 ;  /* 0x0001901001007387 */ /* 0x0003e80000100a00 */
[----:B------:R1:W-:Y:S01]  /*14950*/  STL.64 [R1+0x198], R18 ;  /* 0x0001981201007387 */ /* 0x0003e20000100a00 */
[----:B------:R-:W-:Y:S11]  /*14960*/  HMMA.1688.F32.TF32 R12, R20, R172, R12 ;  /* 0x000000ac140c723c */ /* 0x000ff6000008100c */
[----:B------:R-:W-:Y:S05]  /*14970*/  @!UPT UIADD3 URZ, URZ, URZ, URZ ;  /* 0x0000003f3f3ff290 */ /* 0x000fea000fffe03f */
[----:B-1----:R-:W-:Y:S02]  /*14980*/  IMAD.MOV.U32 R244, RZ, RZ, R7 ;  /* 0x000000fffff47224 */ /* 0x002fe400078e0007 */
[----:B------:R-:W-:Y:S02]  /*14990*/  IMAD.MOV.U32 R246, RZ, RZ, R5 ;  /* 0x000000fffff67224 */ /* 0x000fe400078e0005 */
[----:B------:R-:W-:Y:S02]  /*149a0*/  IMAD.MOV.U32 R247, RZ, RZ, R4 ;  /* 0x000000fffff77224 */ /* 0x000fe400078e0004 */
[----:B------:R-:W-:Y:S01]  /*149b0*/  IMAD.MOV.U32 R245, RZ, RZ, R6 ;  /* 0x000000fffff57224 */ /* 0x000fe200078e0006 */
[----:B------:R-:W4:Y:S04]  /*149c0*/  LDL.LU.64 R4, [R1+0x8b0] ;  /* 0x0008b00001047983 */ /* 0x000f280000300a00 */
[----:B------:R-:W4:Y:S04]  /*149d0*/  LDL.LU.64 R6, [R1+0x8b8] ;  /* 0x0008b80001067983 */ /* 0x000f280000300a00 */
[----:B------:R-:W-:Y:S04]  /*149e0*/  STL [R1+0x200c], R244 ;  /* 0x00200cf401007387 */ /* 0x000fe80000100800 */
[----:B------:R-:W-:Y:S04]  /*149f0*/  STL [R1+0x2008], R246 ;  /* 0x002008f601007387 */ /* 0x000fe80000100800 */
[----:B------:R1:W-:Y:S04]  /*14a00*/  STL [R1+0x2004], R247 ;  /* 0x002004f701007387 */ /* 0x0003e80000100800 */
[----:B------:R1:W-:Y:S04]  /*14a10*/  STL [R1+0x2000], R245 ;  /* 0x002000f501007387 */ /* 0x0003e80000100800 */
[----:B--2---:R-:W4:Y:S04]  /*14a20*/  LDL.LU.64 R24, [R1+0x8c0] ;  /* 0x0008c00001187983 */ /* 0x004f280000300a00 */
[----:B------:R-:W4:Y:S01]  /*14a30*/  LDL.LU.64 R26, [R1+0x8c8] ;  /* 0x0008c800011a7983 */ /* 0x000f220000300a00 */
[----:B------:R-:W-:-:S02]  /*14a40*/  IMAD.MOV.U32 R251, RZ, RZ, R12 ;  /* 0x000000fffffb7224 */ /* 0x000fc400078e000c */
[----:B------:R-:W-:Y:S01]  /*14a50*/  IMAD.MOV.U32 R250, RZ, RZ, R13 ;  /* 0x000000fffffa7224 */ /* 0x000fe200078e000d */
[----:B------:R-:W4:Y:S01]  /*14a60*/  LDL.LU.64 R16, [R1+0x8e0] ;  /* 0x0008e00001107983 */ /* 0x000f220000300a00 */
[----:B------:R-:W-:Y:S02]  /*14a70*/  IMAD.MOV.U32 R249, RZ, RZ, R14 ;  /* 0x000000fffff97224 */ /* 0x000fe400078e000e */
[----:B------:R-:W-:Y:S01]  /*14a80*/  IMAD.MOV.U32 R248, RZ, RZ, R15 ;  /* 0x000000fffff87224 */ /* 0x000fe200078e000f */
[----:B------:R-:W4:Y:S04]  /*14a90*/  LDL.LU.64 R18, [R1+0x8e8] ;  /* 0x0008e80001127983 */ /* 0x000f280000300a00 */
[----:B------:R-:W4:Y:S04]  /*14aa0*/  LDL.LU.64 R12, [R1+0x8f0] ;  /* 0x0008f000010c7983 */ /* 0x000f280000300a00 */
[----:B------:R-:W4:Y:S04]  /*14ab0*/  LDL.LU.64 R14, [R1+0x8f8] ;  /* 0x0008f800010e7983 */ /* 0x000f280000300a00 */
[----:B------:R-:W-:Y:S04]  /*14ac0*/  STL [R1+0x201c], R248 ;  /* 0x00201cf801007387 */ /* 0x000fe80000100800 */
[----:B------:R-:W-:Y:S04]  /*14ad0*/  STL [R1+0x2018], R249 ;  /* 0x002018f901007387 */ /* 0x000fe80000100800 */
[----:B------:R-:W-:Y:S04]  /*14ae0*/  STL [R1+0x2014], R250 ;  /* 0x002014fa01007387 */ /* 0x000fe80000100800 */
[----:B------:R-:W-:Y:S01]  /*14af0*/  STL [R1+0x2010], R251 ;  /* 0x002010fb01007387 */ /* 0x000fe20000100800 */
[C---:B---3--:R-:W-:Y:S11]  /*14b00*/  HMMA.1688.F32.TF32 R28, R20.reuse, R224, R28 ;  /* 0x000000e0141c723c */ /* 0x048ff6000008101c */
[----:B------:R-:W-:Y:S11]  /*14b10*/  @!UPT UIADD3 URZ, URZ, URZ, URZ ;  /* 0x0000003f3f3ff290 */ /* 0x000ff6000fffe03f */
[----:B------:R-:W-:Y:S01]  /*14b20*/  @!UPT UIADD3 URZ, URZ, URZ, URZ ;  /* 0x0000003f3f3ff290 */ /* 0x000fe2000fffe03f */
[----:B------:R-:W-:Y:S04]  /*14b30*/  STL.64 [R1+0x160], R28 ;  /* 0x0001601c01007387 */ /* 0x000fe80000100a00 */
[----:B------:R-:W-:Y:S01]  /*14b40*/  STL.64 [R1+0x168], R30 ;  /* 0x0001681e01007387 */ /* 0x000fe20000100a00 */
[C---:B------:R-:W-:Y:S11]  /*14b50*/  HMMA.1688.F32.TF32 R8, R20.reuse, R220, R8 ;  /* 0x000000dc1408723c */ /* 0x040ff60000081008 */
[----:B------:R-:W-:Y:S11]  /*14b60*/  @!UPT UIADD3 URZ, URZ, URZ, URZ ;  /* 0x0000003f3f3ff290 */ /* 0x000ff6000fffe03f */
[----:B------:R-:W-:Y:S01]  /*14b70*/  @!UPT UIADD3 URZ, URZ, URZ, URZ ;  /* 0x0000003f3f3ff290 */ /* 0x000fe2000fffe03f */
[----:B------:R3:W-:Y:S01]  /*14b80*/  STL.64 [R1+0x158], R10 ;  /* 0x0001580a01007387 */ /* 0x0007e20000100a00 */
[----:B-1----:R-:W-:Y:S02]  /*14b90*/  IMAD.MOV.U32 R247, RZ, RZ, R8 ;  /* 0x000000fffff77224 */ /* 0x002fe400078e0008 */
[----:B------:R-:W-:Y:S02]  /*14ba0*/  IMAD.MOV.U32 R245, RZ, RZ, R9 ;  /* 0x000000fffff57224 */ /* 0x000fe400078e0009 */
[----:B------:R-:W2:Y:S04]  /*14bb0*/  LDL.LU.64 R8, [R1+0x900] ;  /* 0x0009000001087983 */ /* 0x000ea80000300a00 */
[----:B---3--:R-:W2:Y:S04]  /*14bc0*/  LDL.LU.64 R10, [R1+0x908] ;  /* 0x00090800010a7983 */ /* 0x008ea80000300a00 */
[----:B------:R1:W-:Y:S04]  /*14bd0*/  STL [R1+0x2024], R245 ;  /* 0x002024f501007387 */ /* 0x0003e80000100800 */
[----:B------:R3:W-:Y:S01]  /*14be0*/  STL [R1+0x2020], R247 ;  /* 0x002020f701007387 */ /* 0x0007e20000100800 */
[C---:B----4-:R-:W-:Y:S08]  /*14bf0*/  HMMA.1688.F32.TF32 R4, R20.reuse, R216, R4 ;  /* 0x000000d81404723c */ /* 0x050ff00000081004 */
[C---:B------:R-:W-:Y:S08]  /*14c00*/  HMMA.1688.F32.TF32 R24, R20.reuse, R212, R24 ;  /* 0x000000d41418723c */ /* 0x040ff00000081018 */
[C---:B------:R-:W-:Y:S08]  /*14c10*/  HMMA.1688.F32.TF32 R16, R20.reuse, R208, R16 ;  /* 0x000000d01410723c */ /* 0x040ff00000081010 */
[----:B------:R-:W-:Y:S01]  /*14c20*/  HMMA.1688.F32.TF32 R12, R20, R204, R12 ;  /* 0x000000cc140c723c */ /* 0x000fe2000008100c */
[----:B------:R-:W-:-:S02]  /*14c30*/  IMAD.MOV.U32 R246, RZ, RZ, R7 ;  /* 0x000000fffff67224 */ /* 0x000fc400078e0007 */
[----:B------:R-:W-:Y:S02]  /*14c40*/  IMAD.MOV.U32 R244, RZ, RZ, R6 ;  /* 0x000000fffff47224 */ /* 0x000fe400078e0006 */
[----:B------:R-:W-:Y:S02]  /*14c50*/  IMAD.MOV.U32 R250, RZ, RZ, R4 ;  /* 0x000000fffffa7224 */ /* 0x000fe400078e0004 */
[----:B------:R-:W-:Y:S02]  /*14c60*/  IMAD.MOV.U32 R251, RZ, RZ, R5 ;  /* 0x000000fffffb7224 */ /* 0x000fe400078e0005 */
[----:B------:R-:W4:Y:S01]  /*14c70*/  LDL.LU.64 R4, [R1+0x910] ;  /* 0x0009100001047983 */ /* 0x000f220000300a00 */
[----:B------:R-:W-:Y:S01]  /*14c80*/  IMAD.MOV.U32 R249, RZ, RZ, R27 ;  /* 0x000000fffff97224 */ /* 0x000fe200078e001b */
[----:B-1----:R-:W-:Y:S01]  /*14c90*/  MOV R245, R24 ;  /* 0x0000001800f57202 */ /* 0x002fe20000000f00 */
[----:B------:R-:W-:Y:S01]  /*14ca0*/  IMAD.MOV.U32 R248, RZ, RZ, R26 ;  /* 0x000000fffff87224 */ /* 0x000fe200078e001a */
[----:B------:R-:W4:Y:S01]  /*14cb0*/  LDL.LU.64 R6, [R1+0x918] ;  /* 0x0009180001067983 */ /* 0x000f220000300a00 */
[----:B---3--:R-:W-:-:S03]  /*14cc0*/  IMAD.MOV.U32 R247, RZ, RZ, R25 ;  /* 0x000000fffff77224 */ /* 0x008fc600078e0019 */
[----:B------:R1:W-:Y:S04]  /*14cd0*/  STL [R1+0x2034], R246 ;  /* 0x002034f601007387 */ /* 0x0003e80000100800 */
[----:B------:R-:W-:Y:S04]  /*14ce0*/  STL [R1+0x2030], R244 ;  /* 0x002030f401007387 */ /* 0x000fe80000100800 */
[----:B------:R3:W-:Y:S04]  /*14cf0*/  STL [R1+0x202c], R250 ;  /* 0x00202cfa01007387 */ /* 0x0007e80000100800 */
[----:B------:R3:W-:Y:S01]  /*14d00*/  STL [R1+0x2028], R251 ;  /* 0x002028fb01007387 */ /* 0x0007e20000100800 */
[----:B-1----:R-:W-:-:S03]  /*14d10*/  IMAD.MOV.U32 R246, RZ, RZ, R12 ;  /* 0x000000fffff67224 */ /* 0x002fc600078e000c */
[----:B------:R1:W-:Y:S01]  /*14d20*/  STL [R1+0x2044], R249 ;  /* 0x002044f901007387 */ /* 0x0003e20000100800 */
[----:B---3--:R-:W-:-:S03]  /*14d30*/  IMAD.MOV.U32 R250, RZ, RZ, R14 ;  /* 0x000000fffffa7224 */ /* 0x008fc600078e000e */
[----:B------:R3:W-:Y:S01]  /*14d40*/  STL [R1+0x2040], R248 ;  /* 0x002040f801007387 */ /* 0x0007e20000100800 */
[----:B------:R-:W-:-:S03]  /*14d50*/  IMAD.MOV.U32 R251, RZ, RZ, R15 ;  /* 0x000000fffffb7224 */ /* 0x000fc600078e000f */
[----:B------:R1:W-:Y:S01]  /*14d60*/  STL [R1+0x203c], R245 ;  /* 0x00203cf501007387 */ /* 0x0003e20000100800 */
[----:B------:R-:W-:-:S03]  /*14d70*/  IMAD.MOV.U32 R244, RZ, RZ, R13 ;  /* 0x000000fffff47224 */ /* 0x000fc600078e000d */
[----:B------:R1:W-:Y:S04]  /*14d80*/  STL [R1+0x2038], R247 ;  /* 0x002038f701007387 */ /* 0x0003e80000100800 */
[----:B------:R1:W-:Y:S04]  /*14d90*/  STL.64 [R1+0x120], R16 ;  /* 0x0001201001007387 */ /* 0x0003e80000100a00 */
[----:B------:R1:W-:Y:S04]  /*14da0*/  STL.64 [R1+0x128], R18 ;  /* 0x0001281201007387 */ /* 0x0003e80000100a00 */
[----:B------:R-:W-:Y:S04]  /*14db0*/  STL [R1+0x2054], R251 ;  /* 0x002054fb01007387 */ /* 0x000fe80000100800 */
[----:B------:R-:W-:Y:S04]  /*14dc0*/  STL [R1+0x2050], R250 ;  /* 0x002050fa01007387 */ /* 0x000fe80000100800 */
[----:B------:R1:W-:Y:S04]  /*14dd0*/  STL [R1+0x204c], R246 ;  /* 0x00204cf601007387 */ /* 0x0003e80000100800 */
[----:B------:R1:W-:Y:S04]  /*14de0*/  STL [R1+0x2048], R244 ;  /* 0x002048f401007387 */ /* 0x0003e80000100800 */
        /* <DEDUP_REMOVED lines=12> */
[----:B--2---:R-:W-:Y:S11]  /*14eb0*/  HMMA.1688.F32.TF32 R8, R20, R200, R8 ;  /* 0x000000c81408723c */ /* 0x004ff60000081008 */
[----:B------:R-:W-:Y:S11]  /*14ec0*/  @!UPT UIADD3 URZ, URZ, URZ, URZ ;  /* 0x0000003f3f3ff290 */ /* 0x000ff6000fffe03f */
[----:B------:R-:W-:Y:S02]  /*14ed0*/  @!UPT UIADD3 URZ, URZ, URZ, URZ ;  /* 0x0000003f3f3ff290 */ /* 0x000fe4000fffe03f */
[----:B-1----:R-:W-:Y:S02]  /*14ee0*/  IMAD.MOV.U32 R249, RZ, RZ, R8 ;  /* 0x000000fffff97224 */ /* 0x002fe400078e0008 */
[----:B---3--:R-:W-:Y:S02]  /*14ef0*/  IMAD.MOV.U32 R248, RZ, RZ, R9 ;  /* 0x000000fffff87224 */ /* 0x008fe400078e0009 */
[----:B------:R-:W-:Y:S01]  /*14f00*/  IMAD.MOV.U32 R245, RZ, RZ, R10 ;  /* 0x000000fffff57224 */ /* 0x000fe200078e000a */
[----:B------:R-:W2:Y:S01]  /*14f10*/  LDL.LU.64 R8, [R1+0xdb0] ;  /* 0x000db00001087983 */ /* 0x000ea20000300a00 */
[----:B------:R-:W-:-:S03]  /*14f20*/  IMAD.MOV.U32 R247, RZ, RZ, R11 ;  /* 0x000000fffff77224 */ /* 0x000fc600078e000b */
[----:B------:R-:W2:Y:S04]  /*14f30*/  LDL.LU.64 R10, [R1+0xdb8] ;  /* 0x000db800010a7983 */ /* 0x000ea80000300a00 */
[----:B------:R-:W3:Y:S04]  /*14f40*/  LDL.LU.64 R16, [R1+0xda0] ;  /* 0x000da00001107983 */ /* 0x000ee80000300a00 */
[----:B------:R-:W3:Y:S04]  /*14f50*/  LDL.LU.64 R18, [R1+0xda8] ;  /* 0x000da80001127983 */ /* 0x000ee80000300a00 */
[----:B------:R-:W2:Y:S04]  /*14f60*/  LDL.LU.64 R40, [R1+0xd90] ;  /* 0x000d900001287983 */ /* 0x000ea80000300a00 */
[----:B------:R-:W2:Y:S01]  /*14f70*/  LDL.LU.64 R42, [R1+0xd98] ;  /* 0x000d9800012a7983 */ /* 0x000ea20000300a00 */
[C---:B----4-:R-:W-:Y:S11]  /*14f80*/  HMMA.1688.F32.TF32 R4, R20.reuse, R196, R4 ;  /* 0x000000c41404723c */ /* 0x050ff60000081004 */
[----:B------:R-:W-:Y:S11]  /*14f90*/  @!UPT UIADD3 URZ, URZ, URZ, URZ ;  /* 0x0000003f3f3ff290 */ /* 0x000ff6000fffe03f */
[----:B------:R-:W-:Y:S02]  /*14fa0*/  @!UPT UIADD3 URZ, URZ, URZ, URZ ;  /* 0x0000003f3f3ff290 */ /* 0x000fe4000fffe03f */
[----:B------:R-:W-:Y:S02]  /*14fb0*/  IMAD.MOV.U32 R246, RZ, RZ, R6 ;  /* 0x000000fffff67224 */ /* 0x000fe400078e0006 */
[----:B------:R-:W-:Y:S01]  /*14fc0*/  IMAD.MOV.U32 R244, RZ, RZ, R7 ;  /* 0x000000fffff47224 */ /* 0x000fe200078e0007 */
[----:B------:R-:W-:Y:S01]  /*14fd0*/  LDS R6, [R2+0x2500] ;  /* 0x0025000002067984 */ /* 0x000fe20000000800 */
[----:B------:R-:W-:Y:S02]  /*14fe0*/  IMAD.MOV.U32 R251, RZ, RZ, R4 ;  /* 0x000000fffffb7224 */ /* 0x000fe400078e0004 */
[----:B------:R-:W-:Y:S01]  /*14ff0*/  IMAD.MOV.U32 R250, RZ, RZ, R5 ;  /* 0x000000fffffa7224 */ /* 0x000fe200078e0005 */
[----:B------:R-:W-:Y:S04]  /*15000*/  STL.64 [R1+0x2070], R246 ;  /* 0x002070f601007387 */ /* 0x000fe80000100a00 */
[----:B------:R-:W-:Y:S04]  /*15010*/  STL.64 [R1+0x2068], R244 ;  /* 0x002068f401007387 */ /* 0x000fe80000100a00 */
[----:B------:R-:W-:Y:S04]  /*15020*/  STL.64 [R1+0x2060], R250 ;  /* 0x002060fa01007387 */ /* 0x000fe80000100a00 */
[----:B------:R-:W-:Y:S04]  /*15030*/  STL.64 [R1+0x2058], R248 ;  /* 0x002058f801007387 */ /* 0x000fe80000100a00 */
[----:B------:R-:W-:Y:S04]  /*15040*/  LDS R4, [R2+0x500] ;  /* 0x0005000002047984 */ /* 0x000fe80000000800 */
[----:B------:R-:W-:Y:S04]  /*15050*/  LDS R5, [R252+0x500] ;  /* 0x00050000fc057984 */ /* 0x000fe80000000800 */
[----:B------:R-:W1:Y:S01]  /*15060*/  LDS R7, [R252+0x2500] ;  /* 0x00250000fc077984 */ /* 0x000e620000000800 */
[C---:B------:R-:W-:Y:S03]  /*15070*/  HMMA.1688.F32.TF32 R44, R20.reuse, R192, R36 ;  /* 0x000000c0142c723c */ /* 0x040fe60000081024 */
[----:B------:R-:W4:Y:S04]  /*15080*/  LDL.LU.64 R36, [R1+0xd80] ;  /* 0x000d800001247983 */ /* 0x000f280000300a00 */
[----:B------:R-:W4:Y:S11]  /*15090*/  LDL.LU.64 R38, [R1+0xd88] ;  /* 0x000d880001267983 */ /* 0x000f360000300a00 */
[----:B------:R-:W-:Y:S05]  /*150a0*/  @!UPT UIADD3 URZ, URZ, URZ, URZ ;  /* 0x0000003f3f3ff290 */ /* 0x000fea000fffe03f */
[----:B------:R-:W-:Y:S04]  /*150b0*/  STL.64 [R1+0xe0], R44 ;  /* 0x0000e02c01007387 */ /* 0x000fe80000100a00 */
[----:B------:R1:W-:Y:S02]  /*150c0*/  STL.64 [R1+0xe8], R46 ;  /* 0x0000e82e01007387 */ /* 0x0003e40000100a00 */
[C---:B-1----:R-:W-:Y:S02]  /*150d0*/  HMMA.1688.F32.TF32 R44, R20.reuse, R188, R32 ;  /* 0x000000bc142c723c */ /* 0x042fe40000081020 */
[----:B------:R-:W4:Y:S04]  /*150e0*/  LDL.LU.64 R32, [R1+0xd70] ;  /* 0x000d700001207983 */ /* 0x000f280000300a00 */
[----:B------:R-:W4:Y:S11]  /*150f0*/  LDL.LU.64 R34, [R1+0xd78] ;  /* 0x000d780001227983 */ /* 0x000f360000300a00 */
[----:B------:R-:W-:Y:S06]  /*15100*/  @!UPT UIADD3 URZ, URZ, URZ, URZ ;  /* 0x0000003f3f3ff290 */ /* 0x000fec000fffe03f */
[----:B------:R-:W-:Y:S04]  /*15110*/  STL.64 [R1+0xd0], R44 ;  /* 0x0000d02c01007387 */ /* 0x000fe80000100a00 */
[----:B------:R1:W-:Y:S02]  /*15120*/  STL.64 [R1+0xd8], R46 ;  /* 0x0000d82e01007387 */ /* 0x0003e40000100a00 */
[C---:B-1----:R-:W-:Y:S02]  /*15130*/  HMMA.1688.F32.TF32 R44, R20.reuse, R184, R24 ;  /* 0x000000b8142c723c */ /* 0x042fe40000081018 */
[----:B------:R-:W4:Y:S04]  /*15140*/  LDL.LU.64 R24, [R1+0xd60] ;  /* 0x000d600001187983 */ /* 0x000f280000300a00 */
[----:B------:R-:W4:Y:S02]  /*15150*/  LDL.LU.64 R26, [R1+0xd68] ;  /* 0x000d6800011a7983 */ /* 0x000f240000300a00 */
[----:B------:R-:W-:Y:S11]  /*15160*/  HMMA.1688.F32.TF32 R20, R20, R180, R28 ;  /* 0x000000b41414723c */ /* 0x000ff6000008101c */
[----:B------:R-:W-:Y:S04]  /*15170*/  @!UPT UIADD3 URZ, URZ, URZ, URZ ;  /* 0x0000003f3f3ff290 */ /* 0x000fe8000fffe03f */
[----:B------:R-:W-:Y:S04]  /*15180*/  STL.64 [R1+0xc0], R44 ;  /* 0x0000c02c01007387 */ /* 0x000fe80000100a00 */
[----:B------:R-:W-:Y:S04]  /*15190*/  STL.64 [R1+0xc8], R46 ;  /* 0x0000c82e01007387 */ /* 0x000fe80000100a00 */
[----:B------:R-:W4:Y:S04]  /*151a0*/  LDL.LU.64 R28, [R1+0xd50] ;  /* 0x000d5000011c7983 */ /* 0x000f280000300a00 */
[----:B------:R-:W4:Y:S01]  /*151b0*/  LDL.LU.64 R30, [R1+0xd58] ;  /* 0x000d5800011e7983 */ /* 0x000f220000300a00 */
[C---:B------:R-:W-:Y:S03]  /*151c0*/  HMMA.1688.F32.TF32 R48, R4.reuse, R232, R48 ;  /* 0x000000e80430723c */ /* 0x040fe60000081030 */
[----:B------:R1:W-:Y:S04]  /*151d0*/  STL.64 [R1+0xb0], R20 ;  /* 0x0000b01401007387 */ /* 0x0003e80000100a00 */
[----:B------:R1:W-:Y:S04]  /*151e0*/  STL.64 [R1+0xb8], R22 ;  /* 0x0000b81601007387 */ /* 0x0003e80000100a00 */
[----:B------:R-:W-:Y:S04]  /*151f0*/  LDS R44, [R2+0x580] ;  /* 0x00058000022c7984 */ /* 0x000fe80000000800 */
[----:B-1----:R-:W4:Y:S04]  /*15200*/  LDL.LU.64 R20, [R1+0xd40] ;  /* 0x000d400001147983 */ /* 0x002f280000300a00 */
[----:B------:R-:W4:Y:S04]  /*15210*/  LDL.LU.64 R22, [R1+0xd48] ;  /* 0x000d480001167983 */ /* 0x000f280000300a00 */
[----:B------:R-:W-:Y:S04]  /*15220*/  STL.64 [R1+0x2f0], R48 ;  /* 0x0002f03001007387 */ /* 0x000fe80000100a00 */
[----:B------:R1:W-:Y:S04]  /*15230*/  STL.64 [R1+0x2f8], R50 ;  /* 0x0002f83201007387 */ /* 0x0003e80000100a00 */
[----:B------:R-:W-:Y:S04]  /*15240*/  LDS R46, [R2+0x2580] ;  /* 0x00258000022e7984 */ /* 0x000fe80000000800 */
[----:B------:R-:W-:Y:S01]  /*15250*/  LDS R45, [R252+0x580] ;  /* 0x00058000fc2d7984 */ /* 0x000fe20000000800 */
[C---:B-1----:R-:W-:Y:S03]  /*15260*/  HMMA.1688.F32.TF32 R48, R4.reuse, R228, R12 ;  /* 0x000000e40430723c */ /* 0x042fe6000008100c */
[----:B------:R-:W4:Y:S04]  /*15270*/  LDL.LU.64 R12, [R1+0xd30] ;  /* 0x000d3000010c7983 */ /* 0x000f280000300a00 */
[----:B------:R-:W4:Y:S01]  /*15280*/  LDL.LU.64 R14, [R1+0xd38] ;  /* 0x000d3800010e7983 */ /* 0x000f220000300a00 */
[C---:B--2---:R-:W-:Y:S03]  /*15290*/  HMMA.1688.F32.TF32 R40, R4.reuse, R224, R40 ;  /* 0x000000e00428723c */ /* 0x044fe60000081028 */
[----:B------:R-:W1:Y:S11]  /*152a0*/  LDS R47, [R252+0x2580] ;  /* 0x00258000fc2f7984 */ /* 0x000e760000000800 */
[----:B------:R-:W-:Y:S01]  /*152b0*/  @!UPT UIADD3 URZ, URZ, URZ, URZ ;  /* 0x0000003f3f3ff290 */ /* 0x000fe2000fffe03f */
[----:B------:R-:W-:Y:S04]  /*152c0*/  STL.64 [R1+0x2e0], R48 ;  /* 0x0002e03001007387 */ /* 0x000fe80000100a00 */
[----:B------:R2:W-:Y:S02]  /*152d0*/  STL.64 [R1+0x2e8], R50 ;  /* 0x0002e83201007387 */ /* 0x0005e40000100a00 */
[C---:B--2---:R-:W-:Y:S02]  /*152e0*/  HMMA.1688.F32.TF32 R48, R4.reuse, R176, R8 ;  /* 0x000000b00430723c */ /* 0x044fe40000081008 */
[----:B------:R-:W2:Y:S04]  /*152f0*/  LDL.LU.64 R8, [R1+0xd20] ;  /* 0x000d200001087983 */ /* 0x000ea80000300a00 */
[----:B------:R-:W2:Y:S11]  /*15300*/  LDL.LU.64 R10, [R1+0xd28] ;  /* 0x000d2800010a7983 */ /* 0x000eb60000300a00 */
[----:B------:R-:W-:Y:S06]  /*15310*/  @!UPT UIADD3 URZ, URZ, URZ, URZ ;  /* 0x0000003f3f3ff290 */ /* 0x000fec000fffe03f */
[----:B------:R-:W-:Y:S04]  /*15320*/  STL.64 [R1+0x2d0], R48 ;  /* 0x0002d03001007387 */ /* 0x000fe80000100a00 */
[----:B------:R3:W-:Y:S02]  /*15330*/  STL.64 [R1+0x2d8], R50 ;  /* 0x0002d83201007387 */ /* 0x0007e40000100a00 */
[C---:B---3--:R-:W-:Y:S02]  /*15340*/  HMMA.1688.F32.TF32 R48, R4.reuse, R172, R16 ;  /* 0x000000ac0430723c */ /* 0x048fe40000081010 */
[----:B------:R-:W3:Y:S04]  /*15350*/  LDL.LU.64 R16, [R1+0xd10] ;  /* 0x000d100001107983 */ /* 0x000ee80000300a00 */
[----:B------:R-:W3:Y:S11]  /*15360*/  LDL.LU.64 R18, [R1+0xd18] ;  /* 0x000d180001127983 */ /* 0x000ef60000300a00 */
[----:B------:R-:W-:Y:S06]  /*15370*/  @!UPT UIADD3 URZ, URZ, URZ, URZ ;  /* 0x0000003f3f3ff290 */ /* 0x000fec000fffe03f */
[----:B------:R1:W-:Y:S04]  /*15380*/  STL.64 [R1+0x280], R48 ;  /* 0x0002803001007387 */ /* 0x0003e80000100a00 */
[----:B------:R1:W-:Y:S04]  /*15390*/  STL.64 [R1+0x288], R50 ;  /* 0x0002883201007387 */ /* 0x0003e80000100a00 */
[----:B------:R-:W3:Y:S04]  /*153a0*/  LDL.LU.64 R56, [R1+0xd00] ;  /* 0x000d000001387983 */ /* 0x000ee80000300a00 */
[----:B------:R-:W3:Y:S04]  /*153b0*/  LDL.LU.64 R58, [R1+0xd08] ;  /* 0x000d0800013a7983 */ /* 0x000ee80000300a00 */
[----:B------:R-:W-:Y:S04]  /*153c0*/  STL.64 [R1+0x270], R40 ;  /* 0x0002702801007387 */ /* 0x000fe80000100a00 */
[----:B------:R-:W-:Y:S04]  /*153d0*/  STL.64 [R1+0x278], R42 ;  /* 0x0002782a01007387 */ /* 0x000fe80000100a00 */
[----:B------:R-:W3:Y:S04]  /*153e0*/  LDL.LU.64 R52, [R1+0xcf0] ;  /* 0x000cf00001347983 */ /* 0x000ee80000300a00 */
[----:B------:R-:W3:Y:S01]  /*153f0*/  LDL.LU.64 R54, [R1+0xcf8] ;  /* 0x000cf80001367983 */ /* 0x000ee20000300a00 */
[C---:B----4-:R-:W-:Y:S08]  /*15400*/  HMMA.1688.F32.TF32 R36, R4.reuse, R220, R36 ;  /* 0x000000dc0424723c */ /* 0x050ff00000081024 */
[C---:B------:R-:W-:Y:S11]  /*15410*/  HMMA.1688.F32.TF32 R32, R4.reuse, R216, R32 ;  /* 0x000000d80420723c */ /* 0x040ff60000081020 */
[----:B------:R-:W-:Y:S04]  /*15420*/  @!UPT UIADD3 URZ, URZ, URZ, URZ ;  /* 0x0000003f3f3ff290 */ /* 0x000fe8000fffe03f */
[----:B------:R-:W-:Y:S04]  /*15430*/  STL.64 [R1+0x260], R36 ;  /* 0x0002602401007387 */ /* 0x000fe80000100a00 */
[----:B------:R-:W-:Y:S04]  /*15440*/  STL.64 [R1+0x268], R38 ;  /* 0x0002682601007387 */ /* 0x000fe80000100a00 */
[----:B-1----:R-:W4:Y:S04]  /*15450*/  LDL.LU.64 R48, [R1+0xbb0] ;  /* 0x000bb00001307983 */ /* 0x002f280000300a00 */
[----:B------:R-:W4:Y:S04]  /*15460*/  LDL.LU.64 R50, [R1+0xbb8] ;  /* 0x000bb80001327983 */ /* 0x000f280000300a00 */
        /* <DEDUP_REMOVED lines=11> */
[C---:B------:R-:W-:Y:S08]  /*15520*/  HMMA.1688.F32.TF32 R20, R4.reuse, R204, R20 ;  /* 0x000000cc0414723c */ /* 0x040ff00000081014 */
[C---:B------:R-:W-:Y:S07]  /*15530*/  HMMA.1688.F32.TF32 R12, R4.reuse, R200, R12 ;  /* 0x000000c8040c723c */ /* 0x040fee000008100c */
[----:B------:R1:W-:Y:S04]  /*15540*/  STL.64 [R1+0x230], R32 ;  /* 0x0002302001007387 */ /* 0x0003e80000100a00 */
[----:B------:R1:W-:Y:S04]  /*15550*/  STL.64 [R1+0x238], R34 ;  /* 0x0002382201007387 */ /* 0x0003e80000100a00 */
[----:B-1----:R-:W4:Y:S04]  /*15560*/  LDL.LU.64 R32, [R1+0xb80] ;  /* 0x000b800001207983 */ /* 0x002f280000300a00 */
[----:B------:R-:W4:Y:S04]  /*15570*/  LDL.LU.64 R34, [R1+0xb88] ;  /* 0x000b880001227983 */ /* 0x000f280000300a00 */
[----:B------:R-:W-:Y:S04]  /*15580*/  STL.64 [R1+0x220], R20 ;  /* 0x0002201401007387 */ /* 0x000fe80000100a00 */
[----:B------:R-:W-:Y:S04]  /*15590*/  STL.64 [R1+0x228], R22 ;  /* 0x0002281601007387 */ /* 0x000fe80000100a00 */
[----:B------:R-:W4:Y:S04]  /*155a0*/  LDL.LU.64 R40, [R1+0xb70] ;  /* 0x000b700001287983 */ /* 0x000f280000300a00 */
[----:B------:R-:W4:Y:S04]  /*155b0*/  LDL.LU.64 R42, [R1+0xb78] ;  /* 0x000b7800012a7983 */ /* 0x000f280000300a00 */
[----:B------:R-:W-:Y:S04]  /*155c0*/  STL.64 [R1+0x210], R12 ;  /* 0x0002100c01007387 */ /* 0x000fe80000100a00 */
[----:B------:R2:W-:Y:S04]  /*155d0*/  STL.64 [R1+0x218], R14 ;  /* 0x0002180e01007387 */ /* 0x0005e80000100a00 */
[----:B------:R-:W4:Y:S04]  /*155e0*/  LDL.LU.64 R36, [R1+0xb60] ;  /* 0x000b600001247983 */ /* 0x000f280000300a00 */
[----:B------:R-:W4:Y:S01]  /*155f0*/  LDL.LU.64 R38, [R1+0xb68] ;  /* 0x000b680001267983 */ /* 0x000f220000300a00 */
[C---:B--2---:R-:W-:Y:S03]  /*15600*/  HMMA.1688.F32.TF32 R12, R4.reuse, R196, R8 ;  /* 0x000000c4040c723c */ /* 0x044fe60000081008 */
[----:B------:R-:W2:Y:S04]  /*15610*/  LDL.LU.64 R8, [R1+0xb50] ;  /* 0x000b500001087983 */ /* 0x000ea80000300a00 */
[----:B------:R-:W2:Y:S11]  /*15620*/  LDL.LU.64 R10, [R1+0xb58] ;  /* 0x000b5800010a7983 */ /* 0x000eb60000300a00 */
[----:B------:R-:W-:Y:S05]  /*15630*/  @!UPT UIADD3 URZ, URZ, URZ, URZ ;  /* 0x0000003f3f3ff290 */ /* 0x000fea000fffe03f */
[----:B------:R1:W-:Y:S01]  /*15640*/  STL.64 [R1+0x200], R12 ;  /* 0x0002000c01007387 */ /* 0x0003e20000100a00 */
[C---:B---3--:R-:W-:Y:S03]  /*15650*/  HMMA.1688.F32.TF32 R20, R4.reuse, R192, R16 ;  /* 0x000000c00414723c */ /* 0x048fe60000081010 */
[----:B------:R3:W-:Y:S04]  /*15660*/  STL.64 [R1+0x208], R14 ;  /* 0x0002080e01007387 */ /* 0x0007e80000100a00 */
[----:B-1----:R-:W2:Y:S04]  /*15670*/  LDL.LU.64 R12, [R1+0xb40] ;  /* 0x000b4000010c7983 */ /* 0x002ea80000300a00 */
[----:B---3--:R-:W3:Y:S04]  /*15680*/  LDL.LU.64 R14, [R1+0xb48] ;  /* 0x000b4800010e7983 */ /* 0x008ee80000300a00 */
[----:B------:R-:W3:Y:S04]  /*15690*/  LDL.LU.64 R16, [R1+0xb30] ;  /* 0x000b300001107983 */ /* 0x000ee80000300a00 */
[----:B------:R-:W3:Y:S01]  /*156a0*/  LDL.LU.64 R18, [R1+0xb38] ;  /* 0x000b380001127983 */ /* 0x000ee20000300a00 */
[C---:B------:R-:W-:Y:S08]  /*156b0*/  HMMA.1688.F32.TF32 R56, R4.reuse, R188, R56 ;  /* 0x000000bc0438723c */ /* 0x040ff00000081038 */
[C---:B------:R-:W-:Y:S01]  /*156c0*/  HMMA.1688.F32.TF32 R52, R4.reuse, R184, R52 ;  /* 0x000000b80434723c */ /* 0x040fe20000081034 */
[----:B------:R1:W-:Y:S04]  /*156d0*/  STL.64 [R1+0x1f0], R20 ;  /* 0x0001f01401007387 */ /* 0x0003e80000100a00 */
[----:B------:R1:W-:Y:S04]  /*156e0*/  STL.64 [R1+0x1f8], R22 ;  /* 0x0001f81601007387 */ /* 0x0003e80000100a00 */
[----:B-1----:R-:W3:Y:S04]  /*156f0*/  LDL.LU.64 R20, [R1+0xb20] ;  /* 0x000b200001147983 */ /* 0x002ee80000300a00 */
[----:B------:R-:W3:Y:S04]  /*15700*/  LDL.LU.64 R22, [R1+0xb28] ;  /* 0x000b280001167983 */ /* 0x000ee80000300a00 */
[----:B------:R-:W-:Y:S04]  /*15710*/  STL.64 [R1+0x1e0], R56 ;  /* 0x0001e03801007387 */ /* 0x000fe80000100a00 */
[----:B------:R-:W-:Y:S04]  /*15720*/  STL.64 [R1+0x1e8], R58 ;  /* 0x0001e83a01007387 */ /* 0x000fe80000100a00 */
[----:B------:R-:W-:Y:S04]  /*15730*/  STL.64 [R1+0x1d0], R52 ;  /* 0x0001d03401007387 */ /* 0x000fe80000100a00 */
[----:B------:R-:W-:Y:S01]  /*15740*/  STL.64 [R1+0x1d8], R54 ;  /* 0x0001d83601007387 */ /* 0x000fe20000100a00 */
[----:B----4-:R-:W-:Y:S08]  /*15750*/  HMMA.1688.F32.TF32 R48, R4, R180, R48 ;  /* 0x000000b40430723c */ /* 0x010ff00000081030 */
[C---:B------:R-:W-:Y:S01]  /*15760*/  HMMA.1688.F32.TF32 R4, R44.reuse, R232, R24 ;  /* 0x000000e82c04723c */ /* 0x040fe20000081018 */
[----:B------:R-:W4:Y:S11]  /*15770*/  LDL.LU.64 R24, [R1+0xb10] ;  /* 0x000b100001187983 */ /* 0x000f360000300a00 */
[----:B------:R-:W-:Y:S03]  /*15780*/  @!UPT UIADD3 URZ, URZ, URZ, URZ ;  /* 0x0000003f3f3ff290 */ /* 0x000fe6000fffe03f */
[----:B------:R-:W-:Y:S04]  /*15790*/  STL.64 [R1+0x1c0], R48 ;  /* 0x0001c03001007387 */ /* 0x000fe80000100a00 */
[----:B------:R-:W-:Y:S04]  /*157a0*/  STL.64 [R1+0x1c8], R50 ;  /* 0x0001c83201007387 */ /* 0x000fe80000100a00 */
        /* <DEDUP_REMOVED lines=12> */
[C---:B------:R-:W-:Y:S11]  /*15870*/  HMMA.1688.F32.TF32 R40, R44.reuse, R172, R40 ;  /* 0x000000ac2c28723c */ /* 0x040ff60000081028 */
[----:B------:R-:W-:Y:S04]  /*15880*/  @!UPT UIADD3 URZ, URZ, URZ, URZ ;  /* 0x0000003f3f3ff290 */ /* 0x000fe8000fffe03f */
[----:B------:R-:W-:Y:S04]  /*15890*/  STL.64 [R1+0x2a0], R4 ;  /* 0x0002a00401007387 */ /* 0x000fe80000100a00 */
[----:B------:R1:W-:Y:S02]  /*158a0*/  STL.64 [R1+0x2a8], R6 ;  /* 0x0002a80601007387 */ /* 0x0003e40000100a00 */
[C---:B-1----:R-:W-:Y:S08]  /*158b0*/  HMMA.1688.F32.TF32 R4, R44.reuse, R224, R36 ;  /* 0x000000e02c04723c */ /* 0x042ff00000081024 */
[C---:B--2---:R-:W-:Y:S08]  /*158c0*/  HMMA.1688.F32.TF32 R8, R44.reuse, R220, R8 ;  /* 0x000000dc2c08723c */ /* 0x044ff00000081008 */
[C---:B---3--:R-:W-:Y:S08]  /*158d0*/  HMMA.1688.F32.TF32 R12, R44.reuse, R216, R12 ;  /* 0x000000d82c0c723c */ /* 0x048ff0000008100c */
[C---:B------:R-:W-:Y:S01]  /*158e0*/  HMMA.1688.F32.TF32 R16, R44.reuse, R212, R16 ;  /* 0x000000d42c10723c */ /* 0x040fe20000081010 */
[----:B------:R-:W-:Y:S04]  /*158f0*/  STL.64 [R1+0x1e78], R6 ;  /* 0x001e780601007387 */ /* 0x000fe80000100a00 */
[----:B------:R1:W-:Y:S04]  /*15900*/  STL.64 [R1+0x290], R40 ;  /* 0x0002902801007387 */ /* 0x0003e80000100a00 */
[----:B------:R2:W-:Y:S04]  /*15910*/  STL.64 [R1+0x298], R42 ;  /* 0x0002982a01007387 */ /* 0x0005e80000100a00 */
[----:B------:R-:W-:Y:S04]  /*15920*/  STL.64 [R1+0x1e70], R4 ;  /* 0x001e700401007387 */ /* 0x000fe80000100a00 */
[----:B------:R-:W-:Y:S04]  /*15930*/  STL.64 [R1+0x1e88], R10 ;  /* 0x001e880a01007387 */ /* 0x000fe80000100a00 */
[----:B------:R-:W-:Y:S04]  /*15940*/  STL.64 [R1+0x1e80], R8 ;  /* 0x001e800801007387 */ /* 0x000fe80000100a00 */
[----:B------:R-:W-:Y:S04]  /*15950*/  STL.64 [R1+0x1e98], R14 ;  /* 0x001e980e01007387 */ /* 0x000fe80000100a00 */
[----:B------:R-:W-:Y:S04]  /*15960*/  STL.64 [R1+0x1e90], R12 ;  /* 0x001e900c01007387 */ /* 0x000fe80000100a00 */
[----:B------:R-:W3:Y:S04]  /*15970*/  LDL.LU.64 R36, [R1+0xce0] ;  /* 0x000ce00001247983 */ /* 0x000ee80000300a00 */
[----:B------:R-:W3:Y:S04]  /*15980*/  LDL.LU.64 R38, [R1+0xce8] ;  /* 0x000ce80001267983 */ /* 0x000ee80000300a00 */
[----:B------:R-:W-:Y:S01]  /*15990*/  STL.64 [R1+0x1ea8], R18 ;  /* 0x001ea81201007387 */ /* 0x000fe20000100a00 */
[C---:B------:R-:W-:Y:S03]  /*159a0*/  HMMA.1688.F32.TF32 R20, R44.reuse, R208, R20 ;  /* 0x000000d02c14723c */ /* 0x040fe60000081014 */
[----:B------:R1:W-:Y:S04]  /*159b0*/  STL.64 [R1+0x1ea0], R16 ;  /* 0x001ea01001007387 */ /* 0x0003e80000100a00 */
[----:B------:R-:W3:Y:S04]  /*159c0*/  LDL.LU.64 R48, [R1+0xcd0] ;  /* 0x000cd00001307983 */ /* 0x000ee80000300a00 */
[----:B------:R-:W3:Y:S04]  /*159d0*/  LDL.LU.64 R50, [R1+0xcd8] ;  /* 0x000cd80001327983 */ /* 0x000ee80000300a00 */
[----:B-1----:R-:W3:Y:S04]  /*159e0*/  LDL.LU.64 R40, [R1+0xcc0] ;  /* 0x000cc00001287983 */ /* 0x002ee80000300a00 */
[----:B--2---:R-:W2:Y:S04]  /*159f0*/  LDL.LU.64 R42, [R1+0xcc8] ;  /* 0x000cc800012a7983 */ /* 0x004ea80000300a00 */
[----:B------:R-:W2:Y:S04]  /*15a00*/  LDL.LU.64 R16, [R1+0xab0] ;  /* 0x000ab00001107983 */ /* 0x000ea80000300a00 */
[----:B------:R-:W2:Y:S04]  /*15a10*/  LDL.LU.64 R18, [R1+0xab8] ;  /* 0x000ab80001127983 */ /* 0x000ea80000300a00 */
[----:B------:R-:W-:Y:S04]  /*15a20*/  STL.64 [R1+0x1eb8], R22 ;  /* 0x001eb81601007387 */ /* 0x000fe80000100a00 */
[----:B------:R1:W-:Y:S01]  /*15a30*/  STL.64 [R1+0x1eb0], R20 ;  /* 0x001eb01401007387 */ /* 0x0003e20000100a00 */
[C---:B----4-:R-:W-:Y:S08]  /*15a40*/  HMMA.1688.F32.TF32 R24, R44.reuse, R204, R24 ;  /* 0x000000cc2c18723c */ /* 0x050ff00000081018 */
[C---:B------:R-:W-:Y:S11]  /*15a50*/  HMMA.1688.F32.TF32 R28, R44.reuse, R200, R28 ;  /* 0x000000c82c1c723c */ /* 0x040ff6000008101c */
[----:B------:R-:W-:Y:S04]  /*15a60*/  @!UPT UIADD3 URZ, URZ, URZ, URZ ;  /* 0x0000003f3f3ff290 */ /* 0x000fe8000fffe03f */
[----:B------:R-:W-:Y:S04]  /*15a70*/  STL.64 [R1+0x1ec8], R26 ;  /* 0x001ec81a01007387 */ /* 0x000fe80000100a00 */
[----:B------:R-:W-:Y:S04]  /*15a80*/  STL.64 [R1+0x1ec0], R24 ;  /* 0x001ec01801007387 */ /* 0x000fe80000100a00 */
[----:B------:R-:W-:Y:S04]  /*15a90*/  STL.64 [R1+0x1ed8], R30 ;  /* 0x001ed81e01007387 */ /* 0x000fe80000100a00 */
[----:B------:R-:W-:Y:S04]  /*15aa0*/  STL.64 [R1+0x1ed0], R28 ;  /* 0x001ed01c01007387 */ /* 0x000fe80000100a00 */
[----:B------:R-:W4:Y:S04]  /*15ab0*/  LDL.LU.64 R12, [R1+0xcb0] ;  /* 0x000cb000010c7983 */ /* 0x000f280000300a00 */
[----:B------:R-:W4:Y:S04]  /*15ac0*/  LDL.LU.64 R14, [R1+0xcb8] ;  /* 0x000cb800010e7983 */ /* 0x000f280000300a00 */
[----:B------:R-:W4:Y:S04]  /*15ad0*/  LDL.LU.64 R8, [R1+0xca0] ;  /* 0x000ca00001087983 */ /* 0x000f280000300a00 */
[----:B------:R-:W4:Y:S04]  /*15ae0*/  LDL.LU.64 R10, [R1+0xca8] ;  /* 0x000ca800010a7983 */ /* 0x000f280000300a00 */
[----:B------:R-:W4:Y:S04]  /*15af0*/  LDL.LU.64 R4, [R1+0xc90] ;  /* 0x000c900001047983 */ /* 0x000f280000300a00 */
[----:B------:R-:W4:Y:S01]  /*15b00*/  LDL.LU.64 R6, [R1+0xc98] ;  /* 0x000c980001067983 */ /* 0x000f220000300a00 */
[C---:B------:R-:W-:Y:S11]  /*15b10*/  HMMA.1688.F32.TF32 R32, R44.reuse, R196, R32 ;  /* 0x000000c42c20723c */ /* 0x040ff60000081020 */
[----:B------:R-:W-:Y:S11]  /*15b20*/  @!UPT UIADD3 URZ, URZ, URZ, URZ ;  /* 0x0000003f3f3ff290 */ /* 0x000ff6000fffe03f */
[----:B------:R-:W-:Y:S01]  /*15b30*/  @!UPT UIADD3 URZ, URZ, URZ, URZ ;  /* 0x0000003f3f3ff290 */ /* 0x000fe2000fffe03f */
[----:B------:R-:W-:Y:S04]  /*15b40*/  STL.64 [R1+0x1ee8], R34 ;  /* 0x001ee82201007387 */ /* 0x000fe80000100a00 */
[----:B------:R-:W-:Y:S04]  /*15b50*/  STL.64 [R1+0x1ee0], R32 ;  /* 0x001ee02001007387 */ /* 0x000fe80000100a00 */
[----:B-1----:R-:W4:Y:S04]  /*15b60*/  LDL.LU.64 R20, [R1+0xc80] ;  /* 0x000c800001147983 */ /* 0x002f280000300a00 */
[----:B------:R-:W4:Y:S01]  /*15b70*/  LDL.LU.64 R22, [R1+0xc88] ;  /* 0x000c880001167983 */ /* 0x000f220000300a00 */
[C---:B---3--:R-:W-:Y:S08]  /*15b80*/  HMMA.1688.F32.TF32 R36, R44.reuse, R192, R36 ;  /* 0x000000c02c24723c */ /* 0x048ff00000081024 */
[C---:B------:R-:W-:Y:S08]  /*15b90*/  HMMA.1688.F32.TF32 R48, R44.reuse, R188, R48 ;  /* 0x000000bc2c30723c */ /* 0x040ff00000081030 */
[C---:B--2---:R-:W-:Y:S08]  /*15ba0*/  HMMA.1688.F32.TF32 R40, R44.reuse, R184, R40 ;  /* 0x000000b82c28723c */ /* 0x044ff00000081028 */
[----:B------:R-:W-:Y:S01]  /*15bb0*/  HMMA.1688.F32.TF32 R44, R44, R180, R16 ;  /* 0x000000b42c2c723c */ /* 0x000fe20000081010 */
[----:B------:R-:W-:Y:S04]  /*15bc0*/  STL.64 [R1+0x1ef8], R38 ;  /* 0x001ef82601007387 */ /* 0x000fe80000100a00 */
[----:B------:R1:W-:Y:S04]  /*15bd0*/  STL.64 [R1+0x1ef0], R36 ;  /* 0x001ef02401007387 */ /* 0x0003e80000100a00 */
[----:B------:R-:W-:Y:S04]  /*15be0*/  STL.64 [R1+0x1f08], R50 ;  /* 0x001f083201007387 */ /* 0x000fe80000100a00 */
[----:B------:R-:W-:Y:S04]  /*15bf0*/  STL.64 [R1+0x1f00], R48 ;  /* 0x001f003001007387 */ /* 0x000fe80000100a00 */
[----:B------:R-:W-:Y:S04]  /*15c00*/  STL.64 [R1+0x1f18], R42 ;  /* 0x001f182a01007387 */ /* 0x000fe80000100a00 */
[----:B------:R-:W-:Y:S04]  /*15c10*/  STL.64 [R1+0x1f10], R40 ;  /* 0x001f102801007387 */ /* 0x000fe80000100a00 */
[----:B------:R-:W2:Y:S04]  /*15c20*/  LDL.LU.64 R16, [R1+0xc70] ;  /* 0x000c700001107983 */ /* 0x000ea80000300a00 */
[----:B------:R-:W2:Y:S04]  /*15c30*/  LDL.LU.64 R18, [R1+0xc78] ;  /* 0x000c780001127983 */ /* 0x000ea80000300a00 */
[----:B------:R-:W-:Y:S04]  /*15c40*/  STL.64 [R1+0x1f28], R46 ;  /* 0x001f282e01007387 */ /* 0x000fe80000100a00 */
[----:B------:R-:W-:Y:S01]  /*15c50*/  STL.64 [R1+0x1f20], R44 ;  /* 0x001f202c01007387 */ /* 0x000fe20000100a00 */
[C---:B----4-:R-:W-:Y:S03]  /*15c60*/  HMMA.1688.F32.TF32 R108, R100.reuse, R232, R12 ;  /* 0x000000e8646c723c */ /* 0x050fe6000008100c */
[----:B------:R-:W3:Y:S04]  /*15c70*/  LDL.LU.64 R12, [R1+0xc60] ;  /* 0x000c6000010c7983 */ /* 0x000ee80000300a00 */
[----:B------:R-:W3:Y:S01]  /*15c80*/  LDL.LU.64 R14, [R1+0xc68] ;  /* 0x000c6800010e7983 */ /* 0x000ee20000300a00 */
[C---:B------:R-:W-:Y:S11]  /*15c90*/  HMMA.1688.F32.TF32 R156, R100.reuse, R228, R8 ;  /* 0x000000e4649c723c */ /* 0x040ff60000081008 */
[----:B------:R-:W-:Y:S04]  /*15ca0*/  @!UPT UIADD3 URZ, URZ, URZ, URZ ;  /* 0x0000003f3f3ff290 */ /* 0x000fe8000fffe03f */
[----:B------:R-:W-:Y:S04]  /*15cb0*/  STL.64 [R1+0x1f38], R110 ;  /* 0x001f386e01007387 */ /* 0x000fe80000100a00 */
[----:B------:R-:W-:Y:S04]  /*15cc0*/  STL.64 [R1+0x1f30], R108 ;  /* 0x001f306c01007387 */ /* 0x000fe80000100a00 */
[----:B------:R-:W4:Y:S04]  /*15cd0*/  LDL.LU.64 R8, [R1+0xc50] ;  /* 0x000c500001087983 */ /* 0x000f280000300a00 */
[----:B------:R-:W4:Y:S01]  /*15ce0*/  LDL.LU.64 R10, [R1+0xc58] ;  /* 0x000c5800010a7983 */ /* 0x000f220000300a00 */
[C---:B------:R-:W-:Y:S03]  /*15cf0*/  HMMA.1688.F32.TF32 R116, R100.reuse, R176, R4 ;  /* 0x000000b06474723c */ /* 0x040fe60000081004 */
[----:B------:R-:W-:Y:S04]  /*15d00*/  STL.64 [R1+0x1f48], R158 ;  /* 0x001f489e01007387 */ /* 0x000fe80000100a00 */
[----:B------:R-:W-:Y:S04]  /*15d10*/  STL.64 [R1+0x1f40], R156 ;  /* 0x001f409c01007387 */ /* 0x000fe80000100a00 */
[----:B------:R-:W4:Y:S04]  /*15d20*/  LDL.LU.64 R4, [R1+0xc40] ;  /* 0x000c400001047983 */ /* 0x000f280000300a00 */
[----:B------:R-:W4:Y:S01]  /*15d30*/  LDL.LU.64 R6, [R1+0xc48] ;  /* 0x000c480001067983 */ /* 0x000f220000300a00 */
[C---:B------:R-:W-:Y:S07]  /*15d40*/  HMMA.1688.F32.TF32 R52, R100.reuse, R172, R20 ;  /* 0x000000ac6434723c */ /* 0x040fee0000081014 */
[----:B------:R-:W-:Y:S04]  /*15d50*/  STL.64 [R1+0x1f58], R118 ;  /* 0x001f587601007387 */ /* 0x000fe80000100a00 */
[----:B------:R-:W-:Y:S04]  /*15d60*/  STL.64 [R1+0x1f50], R116 ;  /* 0x001f507401007387 */ /* 0x000fe80000100a00 */
[----:B-1----:R-:W4:Y:S04]  /*15d70*/  LDL.LU.64 R36, [R1+0xc30] ;  /* 0x000c300001247983 */ /* 0x002f280000300a00 */
[----:B------:R-:W4:Y:S04]  /*15d80*/  LDL.LU.64 R38, [R1+0xc38] ;  /* 0x000c380001267983 */ /* 0x000f280000300a00 */
[----:B------:R-:W4:Y:S04]  /*15d90*/  LDL.LU.64 R32, [R1+0xc20] ;  /* 0x000c200001207983 */ /* 0x000f280000300a00 */
[----:B------:R-:W4:Y:S04]  /*15da0*/  LDL.LU.64 R34, [R1+0xc28] ;  /* 0x000c280001227983 */ /* 0x000f280000300a00 */
[----:B------:R-:W4:Y:S04]  /*15db0*/  LDL.LU.64 R28, [R1+0xc10] ;  /* 0x000c1000011c7983 */ /* 0x000f280000300a00 */
[----:B------:R-:W4:Y:S04]  /*15dc0*/  LDL.LU.64 R30, [R1+0xc18] ;  /* 0x000c1800011e7983 */ /* 0x000f280000300a00 */
[----:B------:R-:W-:Y:S04]  /*15dd0*/  STL.64 [R1+0x1f68], R54 ;  /* 0x001f683601007387 */ /* 0x000fe80000100a00 */
[----:B------:R-:W-:Y:S04]  /*15de0*/  STL.64 [R1+0x1f60], R52 ;  /* 0x001f603401007387 */ /* 0x000fe80000100a00 */
[----:B------:R-:W4:Y:S04]  /*15df0*/  LDL.LU.64 R24, [R1+0xc00] ;  /* 0x000c000001187983 */ /* 0x000f280000300a00 */
[----:B------:R-:W4:Y:S04]  /*15e00*/  LDL.LU.64 R26, [R1+0xc08] ;  /* 0x000c0800011a7983 */ /* 0x000f280000300a00 */
[----:B------:R-:W4:Y:S04]  /*15e10*/  LDL.LU.64 R20, [R1+0xbf0] ;  /* 0x000bf00001147983 */ /* 0x000f280000300a00 */
        /* <DEDUP_REMOVED lines=8> */
[----:B------:R-:W3:Y:S04]  /*15ea0*/  LDL.LU.64 R12, [R1+0xbd0] ;  /* 0x000bd000010c7983 */ /* 0x000ee80000300a00 */
[----:B------:R-:W3:Y:S11]  /*15eb0*/  LDL.LU.64 R14, [R1+0xbd8] ;  /* 0x000bd800010e7983 */ /* 0x000ef60000300a00 */
[----:B------:R-:W-:Y:S05]  /*15ec0*/  @!UPT UIADD3 URZ, URZ, URZ, URZ ;  /* 0x0000003f3f3ff290 */ /* 0x000fea000fffe03f */
[----:B------:R-:W-:Y:S04]  /*15ed0*/  STL.64 [R1+0x1f88], R62 ;  /* 0x001f883e01007387 */ /* 0x000fe80000100a00 */
[----:B------:R-:W-:Y:S01]  /*15ee0*/  STL.64 [R1+0x1f80], R60 ;  /* 0x001f803c01007387 */ /* 0x000fe20000100a00 */
[C---:B----4-:R-:W-:Y:S03]  /*15ef0*/  HMMA.1688.F32.TF32 R64, R100.reuse, R216, R8 ;  /* 0x000000d86440723c */ /* 0x050fe60000081008 */
[----:B------:R-:W4:Y:S04]  /*15f00*/  LDL.LU.64 R8, [R1+0xaa0] ;  /* 0x000aa00001087983 */ /* 0x000f280000300a00 */
[----:B------:R-:W4:Y:S01]  /*15f10*/  LDL.LU.64 R10, [R1+0xaa8] ;  /* 0x000aa800010a7983 */ /* 0x000f220000300a00 */
[C---:B------:R-:W-:Y:S11]  /*15f20*/  HMMA.1688.F32.TF32 R68, R100.reuse, R212, R4 ;  /* 0x000000d46444723c */ /* 0x040ff60000081004 */
[----:B------:R-:W-:Y:S04]  /*15f30*/  @!UPT UIADD3 URZ, URZ, URZ, URZ ;  /* 0x0000003f3f3ff290 */ /* 0x000fe8000fffe03f */
[----:B------:R-:W-:Y:S04]  /*15f40*/  STL.64 [R1+0x1f98], R66 ;  /* 0x001f984201007387 */ /* 0x000fe80000100a00 */
[----:B------:R-:W-:Y:S04]  /*15f50*/  STL.64 [R1+0x1f90], R64 ;  /* 0x001f904001007387 */ /* 0x000fe80000100a00 */
[----:B------:R-:W4:Y:S04]  /*15f60*/  LDL.LU.64 R4, [R1+0xa90] ;  /* 0x000a900001047983 */ /* 0x000f280000300a00 */
[----:B------:R-:W4:Y:S01]  /*15f70*/  LDL.LU.64 R6, [R1+0xa98] ;  /* 0x000a980001067983 */ /* 0x000f220000300a00 */
[C---:B------:R-:W-:Y:S08]  /*15f80*/  HMMA.1688.F32.TF32 R72, R100.reuse, R208, R36 ;  /* 0x000000d06448723c */ /* 0x040ff00000081024 */
[C---:B------:R-:W-:Y:S08]  /*15f90*/  HMMA.1688.F32.TF32 R76, R100.reuse, R204, R32 ;  /* 0x000000cc644c723c */ /* 0x040ff00000081020 */
[C---:B------:R-:W-:Y:S01]  /*15fa0*/  HMMA.1688.F32.TF32 R80, R100.reuse, R200, R28 ;  /* 0x000000c86450723c */ /* 0x040fe2000008101c */
[----:B------:R-:W-:Y:S07]  /*15fb0*/  STL.64 [R1+0x1fa8], R70 ;  /* 0x001fa84601007387 */ /* 0x000fee0000100a00 */
        /* <DEDUP_REMOVED lines=12> */
[----:B------:R-:W-:Y:S01]  /*16080*/  STL.64 [R1+0x2088], R88 ;  /* 0x0020885801007387 */ /* 0x000fe20000100a00 */
[C---:B--2---:R-:W-:Y:S11]  /*16090*/  HMMA.1688.F32.TF32 R92, R100.reuse, R188, R16 ;  /* 0x000000bc645c723c */ /* 0x044ff60000081010 */
[----:B------:R-:W-:Y:S11]  /*160a0*/  @!UPT UIADD3 URZ, URZ, URZ, URZ ;  /* 0x0000003f3f3ff290 */ /* 0x000ff6000fffe03f */
[----:B------:R-:W-:Y:S01]  /*160b0*/  @!UPT UIADD3 URZ, URZ, URZ, URZ ;  /* 0x0000003f3f3ff290 */ /* 0x000fe2000fffe03f */
[----:B------:R-:W-:Y:S04]  /*160c0*/  STL [R1+0x1e30], R92 ;  /* 0x001e305c01007387 */ /* 0x000fe80000100800 */
[----:B------:R-:W-:Y:S04]  /*160d0*/  STL [R1+0x1e2c], R93 ;  /* 0x001e2c5d01007387 */ /* 0x000fe80000100800 */
[----:B------:R-:W-:Y:S04]  /*160e0*/  STL [R1+0x1e28], R94 ;  /* 0x001e285e01007387 */ /* 0x000fe80000100800 */
[----:B------:R-:W-:Y:S01]  /*160f0*/  STL [R1+0x1e24], R95 ;  /* 0x001e245f01007387 */ /* 0x000fe20000100800 */
[C---:B---3--:R-:W-:Y:S08]  /*16100*/  HMMA.1688.F32.TF32 R96, R100.reuse, R184, R12 ;  /* 0x000000b86460723c */ /* 0x048ff0000008100c */
[----:B----4-:R-:W-:Y:S11]  /*16110*/  HMMA.1688.F32.TF32 R100, R100, R180, R8 ;  /* 0x000000b46464723c */ /* 0x010ff60000081008 */
[----:B------:R-:W-:Y:S04]  /*16120*/  @!UPT UIADD3 URZ, URZ, URZ, URZ ;  /* 0x0000003f3f3ff290 */ /* 0x000fe8000fffe03f */
[----:B------:R-:W-:Y:S04]  /*16130*/  STL [R1+0x1e40], R96 ;  /* 0x001e406001007387 */ /* 0x000fe80000100800 */
[----:B------:R2:W-:Y:S04]  /*16140*/  STL [R1+0x1e3c], R97 ;  /* 0x001e3c6101007387 */ /* 0x0005e80000100800 */
[----:B------:R3:W-:Y:S04]  /*16150*/  STL [R1+0x1e38], R98 ;  /* 0x001e386201007387 */ /* 0x0007e80000100800 */
[----:B------:R4:W-:Y:S04]  /*16160*/  STL [R1+0x1e34], R99 ;  /* 0x001e346301007387 */ /* 0x0009e80000100800 */
[----:B------:R-:W-:Y:S04]  /*16170*/  STL [R1+0x1e4c], R100 ;  /* 0x001e4c6401007387 */ /* 0x000fe80000100800 */
[----:B------:R-:W-:Y:S04]  /*16180*/  STL [R1+0x1e48], R101 ;  /* 0x001e486501007387 */ /* 0x000fe80000100800 */
[----:B------:R-:W-:Y:S04]  /*16190*/  STL [R1+0x1e44], R102 ;  /* 0x001e446601007387 */ /* 0x000fe80000100800 */
[----:B------:R1:W-:Y:S04]  /*161a0*/  STL [R1+0x1e20], R103 ;  /* 0x001e206701007387 */ /* 0x0003e80000100800 */
[----:B------:R-:W2:Y:S04]  /*161b0*/  LDL.LU.64 R12, [R1+0xbc0] ;  /* 0x000bc000010c7983 */ /* 0x000ea80000300a00 */
[----:B------:R-:W2:Y:S04]  /*161c0*/  LDL.LU.64 R14, [R1+0xbc8] ;  /* 0x000bc800010e7983 */ /* 0x000ea80000300a00 */
[----:B-1----:R-:W3:Y:S04]  /*161d0*/  LDL.LU.64 R56, [R1+0xe30] ;  /* 0x000e300001387983 */ /* 0x002ee80000300a00 */
[----:B------:R-:W3:Y:S04]  /*161e0*/  LDL.LU.64 R58, [R1+0xe38] ;  /* 0x000e3800013a7983 */ /* 0x000ee80000300a00 */
        /* <DEDUP_REMOVED lines=18> */
[C---:B------:R-:W-:Y:S03]  /*16310*/  HMMA.1688.F32.TF32 R104, R236.reuse, R232, R4 ;  /* 0x000000e8ec68723c */ /* 0x040fe60000081004 */
[----:B------:R-:W4:Y:S04]  /*16320*/  LDL.LU.64 R20, [R1+0x1000] ;  /* 0x0010000001147983 */ /* 0x000f280000300a00 */
[----:B------:R-:W4:Y:S04]  /*16330*/  LDL.LU.64 R22, [R1+0x1008] ;  /* 0x0010080001167983 */ /* 0x000f280000300a00 */
[----:B------:R-:W4:Y:S04]  /*16340*/  LDL.LU.64 R16, [R1+0x1030] ;  /* 0x0010300001107983 */ /* 0x000f280000300a00 */
[----:B------:R-:W4:Y:S04]  /*16350*/  LDL.LU.64 R18, [R1+0x1038] ;  /* 0x0010380001127983 */ /* 0x000f280000300a00 */
[----:B------:R-:W4:Y:S04]  /*16360*/  LDL.LU.64 R4, [R1+0x1110] ;  /* 0x0011100001047983 */ /* 0x000f280000300a00 */
[----:B------:R-:W4:Y:S04]  /*16370*/  LDL.LU.64 R6, [R1+0x1118] ;  /* 0x0011180001067983 */ /* 0x000f280000300a00 */
[----:B------:R-:W-:Y:S04]  /*16380*/  STL [R1+0x1e1c], R104 ;  /* 0x001e1c6801007387 */ /* 0x000fe80000100800 */
[----:B------:R-:W-:Y:S04]  /*16390*/  STL [R1+0x1e18], R105 ;  /* 0x001e186901007387 */ /* 0x000fe80000100800 */
[----:B------:R-:W-:Y:S04]  /*163a0*/  STL [R1+0x1e14], R106 ;  /* 0x001e146a01007387 */ /* 0x000fe80000100800 */
[----:B------:R-:W-:Y:S01]  /*163b0*/  STL [R1+0x1e10], R107 ;  /* 0x001e106b01007387 */ /* 0x000fe20000100800 */
[C---:B--2---:R-:W-:Y:S03]  /*163c0*/  HMMA.1688.F32.TF32 R168, R236.reuse, R228, R12 ;  /* 0x000000e4eca8723c */ /* 0x044fe6000008100c */
[----:B------:R-:W2:Y:S04]  /*163d0*/  LDL.LU.64 R12, [R1+0x1020] ;  /* 0x00102000010c7983 */ /* 0x000ea80000300a00 */
[----:B------:R-:W2:Y:S01]  /*163e0*/  LDL.LU.64 R14, [R1+0x1028] ;  /* 0x00102800010e7983 */ /* 0x000ea20000300a00 */
[C---:B---3--:R-:W-:Y:S11]  /*163f0*/  HMMA.1688.F32.TF32 R112, R236.reuse, R176, R56 ;  /* 0x000000b0ec70723c */ /* 0x048ff60000081038 */
[----:B------:R-:W-:Y:S04]  /*16400*/  @!UPT UIADD3 URZ, URZ, URZ, URZ ;  /* 0x0000003f3f3ff290 */ /* 0x000fe8000fffe03f */
[----:B------:R1:W-:Y:S04]  /*16410*/  STL [R1+0x1e5c], R168 ;  /* 0x001e5ca801007387 */ /* 0x0003e80000100800 */
[----:B------:R3:W-:Y:S04]  /*16420*/  STL [R1+0x1e58], R169 ;  /* 0x001e58a901007387 */ /* 0x0007e80000100800 */
[----:B------:R1:W-:Y:S04]  /*16430*/  STL [R1+0x1e54], R170 ;  /* 0x001e54aa01007387 */ /* 0x0003e80000100800 */
[----:B------:R1:W-:Y:S04]  /*16440*/  STL [R1+0x1e50], R171 ;  /* 0x001e50ab01007387 */ /* 0x0003e80000100800 */
[----:B------:R-:W-:Y:S04]  /*16450*/  STL [R1+0x1e6c], R112 ;  /* 0x001e6c7001007387 */ /* 0x000fe80000100800 */
[----:B------:R-:W-:Y:S04]  /*16460*/  STL [R1+0x1e68], R113 ;  /* 0x001e687101007387 */ /* 0x000fe80000100800 */
[----:B------:R-:W-:Y:S04]  /*16470*/  STL [R1+0x1e64], R114 ;  /* 0x001e647201007387 */ /* 0x000fe80000100800 */
[----:B------:R-:W-:Y:S01]  /*16480*/  STL [R1+0x1e60], R115 ;  /* 0x001e607301007387 */ /* 0x000fe20000100800 */
[C---:B----4-:R-:W-:Y:S03]  /*16490*/  HMMA.1688.F32.TF32 R140, R236.reuse, R204, R8 ;  /* 0x000000ccec8c723c */ /* 0x050fe60000081008 */
[----:B------:R-:W4:Y:S04]  /*164a0*/  LDL.LU.64 R8, [R1+0x1100] ;  /* 0x0011000001087983 */ /* 0x000f280000300a00 */
[----:B------:R-:W4:Y:S01]  /*164b0*/  LDL.LU.64 R10, [R1+0x1108] ;  /* 0x00110800010a7983 */ /* 0x000f220000300a00 */
[----:B------:R-:W-:Y:S11]  /*164c0*/  HMMA.1688.F32.TF32 R4, R236, R184, R4 ;  /* 0x000000b8ec04723c */ /* 0x000ff60000081004 */
[----:B------:R-:W-:Y:S11]  /*164d0*/  @!UPT UIADD3 URZ, URZ, URZ, URZ ;  /* 0x0000003f3f3ff290 */ /* 0x000ff6000fffe03f */
[----:B------:R-:W-:Y:S02]  /*164e0*/  @!UPT UIADD3 URZ, URZ, URZ, URZ ;  /* 0x0000003f3f3ff290 */ /* 0x000fe4000fffe03f */
[----:B------:R-:W-:Y:S02]  /*164f0*/  IMAD.MOV.U32 R97, RZ, RZ, R4 ;  /* 0x000000ffff617224 */ /* 0x000fe400078e0004 */
[----:B------:R-:W-:Y:S02]  /*16500*/  IMAD.MOV.U32 R98, RZ, RZ, R5 ;  /* 0x000000ffff627224 */ /* 0x000fe400078e0005 */
[----:B------:R-:W-:Y:S01]  /*16510*/  IMAD.MOV.U32 R99, RZ, RZ, R6 ;  /* 0x000000ffff637224 */ /* 0x000fe200078e0006 */
[----:B------:R-:W3:Y:S01]  /*16520*/  LDL.LU.64 R4, [R1+0x10f0] ;  /* 0x0010f00001047983 */ /* 0x000ee20000300a00 */
[----:B------:R-:W-:-:S03]  /*16530*/  IMAD.MOV.U32 R92, RZ, RZ, R7 ;  /* 0x000000ffff5c7224 */ /* 0x000fc600078e0007 */
[----:B------:R-:W3:Y:S01]  /*16540*/  LDL.LU.64 R6, [R1+0x10f8] ;  /* 0x0010f80001067983 */ /* 0x000ee20000300a00 */
[C---:B------:R-:W-:Y:S03]  /*16550*/  HMMA.1688.F32.TF32 R136, R236.reuse, R208, R32 ;  /* 0x000000d0ec88723c */ /* 0x040fe60000081020 */
[----:B------:R-:W3:Y:S04]  /*16560*/  LDL.LU.64 R32, [R1+0x10e0] ;  /* 0x0010e00001207983 */ /* 0x000ee80000300a00 */
        /* <DEDUP_REMOVED lines=10> */
[----:B--2---:R-:W-:Y:S11]  /*16610*/  HMMA.1688.F32.TF32 R12, R236, R180, R12 ;  /* 0x000000b4ec0c723c */ /* 0x004ff6000008100c */
[----:B------:R-:W-:Y:S11]  /*16620*/  @!UPT UIADD3 URZ, URZ, URZ, URZ ;  /* 0x0000003f3f3ff290 */ /* 0x000ff6000fffe03f */
[----:B------:R-:W-:Y:S02]  /*16630*/  @!UPT UIADD3 URZ, URZ, URZ, URZ ;  /* 0x0000003f3f3ff290 */ /* 0x000fe4000fffe03f */
[----:B------:R-:W-:Y:S01]  /*16640*/  MOV R93, R12 ;  /* 0x0000000c005d7202 */ /* 0x000fe20000000f00 */
[----:B------:R-:W-:Y:S02]  /*16650*/  IMAD.MOV.U32 R94, RZ, RZ, R13 ;  /* 0x000000ffff5e7224 */ /* 0x000fe400078e000d */
[----:B------:R-:W-:Y:S01]  /*16660*/  IMAD.MOV.U32 R95, RZ, RZ, R14 ;  /* 0x000000ffff5f7224 */ /* 0x000fe200078e000e */
[----:B------:R-:W2:Y:S01]  /*16670*/  LDL.LU.64 R12, [R1+0x10a0] ;  /* 0x0010a000010c7983 */ /* 0x000ea20000300a00 */
[----:B------:R-:W-:-:S03]  /*16680*/  IMAD.MOV.U32 R103, RZ, RZ, R15 ;  /* 0x000000ffff677224 */ /* 0x000fc600078e000f */
[----:B------:R-:W2:Y:S01]  /*16690*/  LDL.LU.64 R14, [R1+0x10a8] ;  /* 0x0010a800010e7983 */ /* 0x000ea20000300a00 */
        /* <DEDUP_REMOVED lines=9> */
[----:B------:R-:W-:Y:S03]  /*16730*/  HMMA.1688.F32.TF32 R148, R236, R196, R24 ;  /* 0x000000c4ec94723c */ /* 0x000fe60000081018 */
[----:B------:R-:W4:Y:S04]  /*16740*/  LDL.LU.64 R24, [R1+0x1080] ;  /* 0x0010800001187983 */ /* 0x000f280000300a00 */
[----:B------:R-:W4:Y:S01]  /*16750*/  LDL.LU.64 R26, [R1+0x1088] ;  /* 0x00108800011a7983 */ /* 0x000f220000300a00 */
[C---:B---3--:R-:W-:Y:S08]  /*16760*/  HMMA.1688.F32.TF32 R4, R240.reuse, R228, R4 ;  /* 0x000000e4f004723c */ /* 0x048ff00000081004 */
[C---:B------:R-:W-:Y:S11]  /*16770*/  HMMA.1688.F32.TF32 R28, R240.reuse, R172, R28 ;  /* 0x000000acf01c723c */ /* 0x040ff6000008101c */
[----:B------:R-:W-:Y:S05]  /*16780*/  @!UPT UIADD3 URZ, URZ, URZ, URZ ;  /* 0x0000003f3f3ff290 */ /* 0x000fea000fffe03f */
[----:B-1----:R-:W-:Y:S02]  /*16790*/  IMAD.MOV.U32 R168, RZ, RZ, R4 ;  /* 0x000000ffffa87224 */ /* 0x002fe400078e0004 */
[----:B------:R-:W-:Y:S02]  /*167a0*/  IMAD.MOV.U32 R169, RZ, RZ, R5 ;  /* 0x000000ffffa97224 */ /* 0x000fe400078e0005 */
[----:B------:R-:W-:Y:S01]  /*167b0*/  IMAD.MOV.U32 R170, RZ, RZ, R6 ;  /* 0x000000ffffaa7224 */ /* 0x000fe200078e0006 */
[----:B------:R-:W3:Y:S01]  /*167c0*/  LDL.LU.64 R4, [R1+0x1070] ;  /* 0x0010700001047983 */ /* 0x000ee20000300a00 */
[----:B------:R-:W-:Y:S01]  /*167d0*/  IMAD.MOV.U32 R171, RZ, RZ, R7 ;  /* 0x000000ffffab7224 */ /* 0x000fe200078e0007 */
[----:B------:R-:W-:Y:S02]  /*167e0*/  HMMA.1688.F32.TF32 R20, R240, R224, R20 ;  /* 0x000000e0f014723c */ /* 0x000fe40000081014 */
[----:B------:R-:W3:Y:S01]  /*167f0*/  LDL.LU.64 R6, [R1+0x1078] ;  /* 0x0010780001067983 */ /* 0x000ee20000300a00 */
[----:B------:R-:W-:-:S02]  /*16800*/  IMAD.MOV.U32 R104, RZ, RZ, R28 ;  /* 0x000000ffff687224 */ /* 0x000fc400078e001c */
[----:B------:R-:W-:Y:S02]  /*16810*/  IMAD.MOV.U32 R105, RZ, RZ, R29 ;  /* 0x000000ffff697224 */ /* 0x000fe400078e001d */
[----:B------:R-:W-:Y:S01]  /*16820*/  IMAD.MOV.U32 R106, RZ, RZ, R30 ;  /* 0x000000ffff6a7224 */ /* 0x000fe200078e001e */
[----:B------:R-:W3:Y:S01]  /*16830*/  LDL.LU.64 R28, [R1+0x850] ;  /* 0x00085000011c7983 */ /* 0x000ee20000300a00 */
[----:B------:R-:W-:Y:S01]  /*16840*/  IMAD.MOV.U32 R107, RZ, RZ, R31 ;  /* 0x000000ffff6b7224 */ /* 0x000fe200078e001f */
[----:B------:R-:W-:Y:S02]  /*16850*/  HMMA.1688.F32.TF32 R32, R240, R176, R32 ;  /* 0x000000b0f020723c */ /* 0x000fe40000081020 */
[----:B------:R-:W3:Y:S11]  /*16860*/  LDL.LU.64 R30, [R1+0x858] ;  /* 0x00085800011e7983 */ /* 0x000ef60000300a00 */
[----:B------:R1:W-:Y:S04]  /*16870*/  STL.64 [R1+0x5f0], R20 ;  /* 0x0005f01401007387 */ /* 0x0003e80000100a00 */
[----:B------:R1:W-:Y:S04]  /*16880*/  STL.64 [R1+0x5f8], R22 ;  /* 0x0005f81601007387 */ /* 0x0003e80000100a00 */
[----:B-1----:R-:W3:Y:S04]  /*16890*/  LDL.LU.64 R20, [R1+0x860] ;  /* 0x0008600001147983 */ /* 0x002ee80000300a00 */
[----:B------:R-:W3:Y:S01]  /*168a0*/  LDL.LU.64 R22, [R1+0x868] ;  /* 0x0008680001167983 */ /* 0x000ee20000300a00 */
[----:B------:R-:W-:-:S02]  /*168b0*/  IMAD.MOV.U32 R112, RZ, RZ, R32 ;  /* 0x000000ffff707224 */ /* 0x000fc400078e0020 */
[----:B------:R-:W-:Y:S02]  /*168c0*/  IMAD.MOV.U32 R113, RZ, RZ, R33 ;  /* 0x000000ffff717224 */ /* 0x000fe400078e0021 */
[----:B------:R-:W-:Y:S02]  /*168d0*/  IMAD.MOV.U32 R114, RZ, RZ, R34 ;  /* 0x000000ffff727224 */ /* 0x000fe400078e0022 */
[----:B------:R-:W-:Y:S02]  /*168e0*/  IMAD.MOV.U32 R115, RZ, RZ, R35 ;  /* 0x000000ffff737224 */ /* 0x000fe400078e0023 */
[C---:B------:R-:W-:Y:S01]  /*168f0*/  HMMA.1688.F32.TF32 R32, R240.reuse, R220, R16 ;  /* 0x000000dcf020723c */ /* 0x040fe20000081010 */
[----:B------:R-:W3:Y:S04]  /*16900*/  LDL.LU.64 R16, [R1+0x1060] ;  /* 0x0010600001107983 */ /* 0x000ee80000300a00 */
[----:B------:R-:W3:Y:S11]  /*16910*/  LDL.LU.64 R18, [R1+0x1068] ;  /* 0x0010680001127983 */ /* 0x000ef60000300a00 */
[----:B------:R-:W-:Y:S07]  /*16920*/  @!UPT UIADD3 URZ, URZ, URZ, URZ ;  /* 0x0000003f3f3ff290 */ /* 0x000fee000fffe03f */
        /* <DEDUP_REMOVED lines=8> */
[C---:B----4-:R-:W-:Y:S02]  /*169b0*/  HMMA.1688.F32.TF32 R32, R240.reuse, R212, R8 ;  /* 0x000000d4f020723c */ /* 0x050fe40000081008 */
[----:B------:R-:W4:Y:S04]  /*169c0*/  LDL.LU.64 R8, [R1+0x1040] ;  /* 0x0010400001087983 */ /* 0x000f280000300a00 */
[----:B------:R-:W4:Y:S11]  /*169d0*/  LDL.LU.64 R10, [R1+0x1048] ;  /* 0x00104800010a7983 */ /* 0x000f360000300a00 */
[----:B------:R-:W-:Y:S06]  /*169e0*/  @!UPT UIADD3 URZ, URZ, URZ, URZ ;  /* 0x0000003f3f3ff290 */ /* 0x000fec000fffe03f */
        /* <DEDUP_REMOVED lines=8> */
[C---:B---3--:R-:W-:Y:S02]  /*16a70*/  HMMA.1688.F32.TF32 R32, R240.reuse, R204, R4 ;  /* 0x000000ccf020723c */ /* 0x048fe40000081004 */
[----:B------:R-:W3:Y:S04]  /*16a80*/  LDL.LU.64 R4, [R1+0xff0] ;  /* 0x000ff00001047983 */ /* 0x000ee80000300a00 */
[----:B------:R-:W3:Y:S11]  /*16a90*/  LDL.LU.64 R6, [R1+0xff8] ;  /* 0x000ff80001067983 */ /* 0x000ef60000300a00 */
[----:B------:R-:W-:Y:S06]  /*16aa0*/  @!UPT UIADD3 URZ, URZ, URZ, URZ ;  /* 0x0000003f3f3ff290 */ /* 0x000fec000fffe03f */
[----:B------:R-:W-:Y:S04]  /*16ab0*/  STL.64 [R1+0x7f0], R32 ;  /* 0x0007f02001007387 */ /* 0x000fe80000100a00 */
[----:B------:R1:W-:Y:S02]  /*16ac0*/  STL.64 [R1+0x7f8], R34 ;  /* 0x0007f82201007387 */ /* 0x0003e40000100a00 */
[C---:B-1----:R-:W-:Y:S08]  /*16ad0*/  HMMA.1688.F32.TF32 R32, R240.reuse, R200, R28 ;  /* 0x000000c8f020723c */ /* 0x042ff0000008101c */
[C---:B------:R-:W-:Y:S01]  /*16ae0*/  HMMA.1688.F32.TF32 R28, R240.reuse, R196, R20 ;  /* 0x000000c4f01c723c */ /* 0x040fe20000081014 */
[----:B------:R-:W3:Y:S11]  /*16af0*/  LDL.LU.64 R20, [R1+0xfe0] ;  /* 0x000fe00001147983 */ /* 0x000ef60000300a00 */
[----:B------:R-:W-:Y:S03]  /*16b00*/  @!UPT UIADD3 URZ, URZ, URZ, URZ ;  /* 0x0000003f3f3ff290 */ /* 0x000fe6000fffe03f */
[----:B------:R-:W-:Y:S04]  /*16b10*/  STL.64 [R1+0x850], R32 ;  /* 0x0008502001007387 */ /* 0x000fe80000100a00 */
[----:B------:R-:W-:Y:S04]  /*16b20*/  STL.64 [R1+0x858], R34 ;  /* 0x0008582201007387 */ /* 0x000fe80000100a00 */
[----:B------:R-:W3:Y:S04]  /*16b30*/  LDL.LU.64 R22, [R1+0xfe8] ;  /* 0x000fe80001167983 */ /* 0x000ee80000300a00 */
[----:B------:R-:W-:Y:S04]  /*16b40*/  STL.64 [R1+0x860], R28 ;  /* 0x0008601c01007387 */ /* 0x000fe80000100a00 */
[----:B------:R1:W-:Y:S02]  /*16b50*/  STL.64 [R1+0x868], R30 ;  /* 0x0008681e01007387 */ /* 0x0003e40000100a00 */
[C---:B-1----:R-:W-:Y:S02]  /*16b60*/  HMMA.1688.F32.TF32 R28, R240.reuse, R192, R16 ;  /* 0x000000c0f01c723c */ /* 0x042fe40000081010 */
[----:B------:R-:W3:Y:S04]  /*16b70*/  LDL.LU.64 R16, [R1+0xfd0] ;  /* 0x000fd00001107983 */ /* 0x000ee80000300a00 */
[----:B------:R-:W3:Y:S11]  /*16b80*/  LDL.LU.64 R18, [R1+0xfd8] ;  /* 0x000fd80001127983 */ /* 0x000ef60000300a00 */
[----:B------:R-:W-:Y:S06]  /*16b90*/  @!UPT UIADD3 URZ, URZ, URZ, URZ ;  /* 0x0000003f3f3ff290 */ /* 0x000fec000fffe03f */
        /* <DEDUP_REMOVED lines=8> */
[----:B----4-:R-:W-:Y:S02]  /*16c20*/  HMMA.1688.F32.TF32 R28, R240, R184, R8 ;  /* 0x000000b8f01c723c */ /* 0x010fe40000081008 */
[----:B------:R-:W4:Y:S04]  /*16c30*/  LDL.LU.64 R8, [R1+0xf70] ;  /* 0x000f700001087983 */ /* 0x000f280000300a00 */
[----:B------:R-:W4:Y:S02]  /*16c40*/  LDL.LU.64 R10, [R1+0xf78] ;  /* 0x000f7800010a7983 */ /* 0x000f240000300a00 */
[C---:B------:R-:W-:Y:S08]  /*16c50*/  HMMA.1688.F32.TF32 R164, R236.reuse, R172, R52 ;  /* 0x000000aceca4723c */ /* 0x040ff00000081034 */
[C---:B------:R-:W-:Y:S08]  /*16c60*/  HMMA.1688.F32.TF32 R120, R236.reuse, R224, R48 ;  /* 0x000000e0ec78723c */ /* 0x040ff00000081030 */
[C---:B------:R-:W-:Y:S08]  /*16c70*/  HMMA.1688.F32.TF32 R124, R236.reuse, R220, R44 ;  /* 0x000000dcec7c723c */ /* 0x040ff0000008102c */
[C---:B------:R-:W-:Y:S08]  /*16c80*/  HMMA.1688.F32.TF32 R128, R236.reuse, R216, R40 ;  /* 0x000000d8ec80723c */ /* 0x040ff00000081028 */
[----:B------:R-:W-:Y:S01]  /*16c90*/  HMMA.1688.F32.TF32 R132, R236, R212, R36 ;  /* 0x000000d4ec84723c */ /* 0x000fe20000081024 */
[----:B------:R-:W-:Y:S04]  /*16ca0*/  LDS R236, [R2+0x780] ;  /* 0x0007800002ec7984 */ /* 0x000fe80000000800 */
[----:B------:R-:W-:Y:S04]  /*16cb0*/  LDS R238, [R2+0x2780] ;  /* 0x0027800002ee7984 */ /* 0x000fe80000000800 */
[----:B------:R-:W-:Y:S04]  /*16cc0*/  LDS R237, [R252+0x780] ;  /* 0x00078000fced7984 */ /* 0x000fe80000000800 */
[----:B------:R-:W3:Y:S01]  /*16cd0*/  LDS R239, [R252+0x2780] ;  /* 0x00278000fcef7984 */ /* 0x000ee20000000800 */
[----:B------:R-:W-:Y:S03]  /*16ce0*/  HMMA.1688.F32.TF32 R24, R240, R180, R24 ;  /* 0x000000b4f018723c */ /* 0x000fe60000081018 */
[----:B------:R1:W-:Y:S04]  /*16cf0*/  STL.64 [R1+0xab0], R28 ;  /* 0x000ab01c01007387 */ /* 0x0003e80000100a00 */
[----:B------:R1:W-:Y:S01]  /*16d00*/  STL.64 [R1+0xab8], R30 ;  /* 0x000ab81e01007387 */ /* 0x0003e20000100a00 */
[----:B------:R-:W-:-:S02]  /*16d10*/  IMAD.MOV.U32 R244, RZ, RZ, R230 ;  /* 0x000000fffff47224 */ /* 0x000fc400078e00e6 */
[----:B------:R-:W-:Y:S01]  /*16d20*/  IMAD.MOV.U32 R245, RZ, RZ, R231 ;  /* 0x000000fffff57224 */ /* 0x000fe200078e00e7 */
[----:B------:R-:W-:Y:S04]  /*16d30*/  LDS R240, [R2+0x4000] ;  /* 0x0040000002f07984 */ /* 0x000fe80000000800 */
[----:B-1----:R-:W4:Y:S04]  /*16d40*/  LDL.LU.64 R28, [R1+0xf50] ;  /* 0x000f5000011c7983 */ /* 0x002f280000300a00 */
[----:B------:R-:W4:Y:S04]  /*16d50*/  LDL.LU.64 R30, [R1+0xf58] ;  /* 0x000f5800011e7983 */ /* 0x000f280000300a00 */
[----:B------:R-:W-:Y:S04]  /*16d60*/  STL.64 [R1+0xaa0], R24 ;  /* 0x000aa01801007387 */ /* 0x000fe80000100a00 */
[----:B------:R3:W-:Y:S01]  /*16d70*/  STL.64 [R1+0xaa8], R26 ;  /* 0x000aa81a01007387 */ /* 0x0007e20000100a00 */
[----:B------:R-:W-:-:S02]  /*16d80*/  IMAD.MOV.U32 R246, RZ, RZ, R174 ;  /* 0x000000fffff67224 */ /* 0x000fc400078e00ae */
[----:B------:R-:W-:Y:S01]  /*16d90*/  IMAD.MOV.U32 R247, RZ, RZ, R175 ;  /* 0x000000fffff77224 */ /* 0x000fe200078e00af */
[----:B------:R-:W-:Y:S01]  /*16da0*/  LDS R242, [R2+0x6000] ;  /* 0x0060000002f27984 */ /* 0x000fe20000000800 */
[C---:B---3--:R-:W-:Y:S03]  /*16db0*/  HMMA.1688.F32.TF32 R24, R236.reuse, R232, R4 ;  /* 0x000000e8ec18723c */ /* 0x048fe60000081004 */
[----:B------:R-:W3:Y:S04]  /*16dc0*/  LDL.LU.64 R4, [R1+0xf10] ;  /* 0x000f100001047983 */ /* 0x000ee80000300a00 */
[----:B------:R-:W3:Y:S11]  /*16dd0*/  LDL.LU.64 R6, [R1+0xf18] ;  /* 0x000f180001067983 */ /* 0x000ef60000300a00 */
[----:B------:R-:W-:Y:S05]  /*16de0*/  @!UPT UIADD3 URZ, URZ, URZ, URZ ;  /* 0x0000003f3f3ff290 */ /* 0x000fea000fffe03f */
[----:B------:R1:W-:Y:S04]  /*16df0*/  STL.64 [R1+0xad0], R24 ;  /* 0x000ad01801007387 */ /* 0x0003e80000100a00 */
[----:B------:R1:W-:Y:S04]  /*16e00*/  STL.64 [R1+0xad8], R26 ;  /* 0x000ad81a01007387 */ /* 0x0003e80000100a00 */
[----:B-1----:R-:W3:Y:S04]  /*16e10*/  LDL.LU.64 R24, [R1+0xef0] ;  /* 0x000ef00001187983 */ /* 0x002ee80000300a00 */
[----:B------:R-:W3:Y:S01]  /*16e20*/  LDL.LU.64 R26, [R1+0xef8] ;  /* 0x000ef800011a7983 */ /* 0x000ee20000300a00 */
[C---:B------:R-:W-:Y:S08]  /*16e30*/  HMMA.1688.F32.TF32 R20, R236.reuse, R228, R20 ;  /* 0x000000e4ec14723c */ /* 0x040ff00000081014 */
[C---:B------:R-:W-:Y:S11]  /*16e40*/  HMMA.1688.F32.TF32 R16, R236.reuse, R176, R16 ;  /* 0x000000b0ec10723c */ /* 0x040ff60000081010 */
[----:B------:R-:W-:Y:S04]  /*16e50*/  @!UPT UIADD3 URZ, URZ, URZ, URZ ;  /* 0x0000003f3f3ff290 */ /* 0x000fe8000fffe03f */
[----:B------:R1:W-:Y:S04]  /*16e60*/  STL.64 [R1+0xb00], R20 ;  /* 0x000b001401007387 */ /* 0x0003e80000100a00 */
[----:B------:R1:W-:Y:S04]  /*16e70*/  STL.64 [R1+0xb08], R22 ;  /* 0x000b081601007387 */ /* 0x0003e80000100a00 */
[----:B-1----:R-:W3:Y:S04]  /*16e80*/  LDL.LU.64 R20, [R1+0xec0] ;  /* 0x000ec00001147983 */ /* 0x002ee80000300a00 */
[----:B------:R-:W3:Y:S04]  /*16e90*/  LDL.LU.64 R22, [R1+0xec8] ;  /* 0x000ec80001167983 */ /* 0x000ee80000300a00 */
[----:B------:R1:W-:Y:S04]  /*16ea0*/  STL.64 [R1+0xb10], R16 ;  /* 0x000b101001007387 */ /* 0x0003e80000100a00 */
[----:B------:R1:W-:Y:S04]  /*16eb0*/  STL.64 [R1+0xb18], R18 ;  /* 0x000b181201007387 */ /* 0x0003e80000100a00 */
[----:B-1----:R-:W3:Y:S04]  /*16ec0*/  LDL.LU.64 R16, [R1+0xea0] ;  /* 0x000ea00001107983 */ /* 0x002ee80000300a00 */
[----:B------:R-:W3:Y:S01]  /*16ed0*/  LDL.LU.64 R18, [R1+0xea8] ;  /* 0x000ea80001127983 */ /* 0x000ee20000300a00 */
[C---:B--2---:R-:W-:Y:S11]  /*16ee0*/  HMMA.1688.F32.TF32 R12, R236.reuse, R172, R12 ;  /* 0x000000acec0c723c */ /* 0x044ff6000008100c */
[----:B------:R-:W-:Y:S11]  /*16ef0*/  @!UPT UIADD3 URZ, URZ, URZ, URZ ;  /* 0x0000003f3f3ff290 */ /* 0x000ff6000fffe03f */
[----:B------:R-:W-:Y:S01]  /*16f00*/  @!UPT UIADD3 URZ, URZ, URZ, URZ ;  /* 0x0000003f3f3ff290 */ /* 0x000fe2000fffe03f */
[----:B------:R1:W-:Y:S04]  /*16f10*/  STL.64 [R1+0xb20], R12 ;  /* 0x000b200c01007387 */ /* 0x0003e80000100a00 */
[----:B------:R2:W-:Y:S04]  /*16f20*/  STL.64 [R1+0xb28], R14 ;  /* 0x000b280e01007387 */ /* 0x0005e80000100a00 */
[----:B-1----:R-:W3:Y:S04]  /*16f30*/  LDL.LU.64 R12, [R1+0xe70] ;  /* 0x000e7000010c7983 */ /* 0x002ee80000300a00 */
[----:B--2---:R-:W2:Y:S01]  /*16f40*/  LDL.LU.64 R14, [R1+0xe78] ;  /* 0x000e7800010e7983 */ /* 0x004ea20000300a00 */
[C---:B----4-:R-:W-:Y:S03]  /*16f50*/  HMMA.1688.F32.TF32 R32, R236.reuse, R224, R8 ;  /* 0x000000e0ec20723c */ /* 0x050fe60000081008 */
[----:B------:R-:W4:Y:S04]  /*16f60*/  LDL.LU.64 R8, [R1+0xe40] ;  /* 0x000e400001087983 */ /* 0x000f280000300a00 */
[----:B------:R-:W4:Y:S11]  /*16f70*/  LDL.LU.64 R10, [R1+0xe48] ;  /* 0x000e4800010a7983 */ /* 0x000f360000300a00 */
[----:B------:R-:W-:Y:S05]  /*16f80*/  @!UPT UIADD3 URZ, URZ, URZ, URZ ;  /* 0x0000003f3f3ff290 */ /* 0x000fea000fffe03f */
[----:B------:R-:W-:Y:S04]  /*16f90*/  STL.64 [R1+0xb30], R32 ;  /* 0x000b302001007387 */ /* 0x000fe80000100a00 */
[----:B------:R-:W-:Y:S01]  /*16fa0*/  STL.64 [R1+0xb38], R34 ;  /* 0x000b382201007387 */ /* 0x000fe20000100a00 */
[C---:B------:R-:W-:Y:S08]  /*16fb0*/  HMMA.1688.F32.TF32 R28, R236.reuse, R220, R28 ;  /* 0x000000dcec1c723c */ /* 0x040ff0000008101c */
[C---:B---3--:R-:W-:Y:S11]  /*16fc0*/  HMMA.1688.F32.TF32 R4, R236.reuse, R216, R4 ;  /* 0x000000d8ec04723c */ /* 0x048ff60000081004 */
[----:B------:R-:W-:Y:S04]  /*16fd0*/  @!UPT UIADD3 URZ, URZ, URZ, URZ ;  /* 0x0000003f3f3ff290 */ /* 0x000fe8000fffe03f */
[----:B------:R-:W-:Y:S04]  /*16fe0*/  STL.64 [R1+0xb40], R28 ;  /* 0x000b401c01007387 */ /* 0x000fe80000100a00 */
[----:B------:R-:W-:Y:S01]  /*16ff0*/  STL.64 [R1+0xb48], R30 ;  /* 0x000b481e01007387 */ /* 0x000fe20000100a00 */
[C---:B------:R-:W-:Y:S04]  /*17000*/  HMMA.1688.F32.TF32 R24, R236.reuse, R212, R24 ;  /* 0x000000d4ec18723c */ /* 0x040fe80000081018 */
[----:B------:R-:W-:Y:S01]  /*17010*/  IMAD.MOV.U32 R232, RZ, RZ, R7 ;  /* 0x000000ffffe87224 */ /* 0x000fe200078e0007 */
[----:B------:R-:W-:Y:S01]  /*17020*/  MOV R252, R6 ;  /* 0x0000000600fc7202 */ /* 0x000fe20000000f00 */
[----:B------:R1:W-:Y:S04]  /*17030*/  STL.64 [R1+0xb50], R4 ;  /* 0x000b500401007387 */ /* 0x0003e80000100a00 */
[----:B-1----:R-:W3:Y:S04]  /*17040*/  LDL.LU.64 R4, [R1+0xe10] ;  /* 0x000e100001047983 */ /* 0x002ee80000300a00 */
[----:B------:R-:W3:Y:S04]  /*17050*/  LDL.LU.64 R6, [R1+0xe18] ;  /* 0x000e180001067983 */ /* 0x000ee80000300a00 */
[----:B------:R-:W-:Y:S04]  /*17060*/  STL [R1+0x1ddc], R232 ;  /* 0x001ddce801007387 */ /* 0x000fe80000100800 */
[----:B------:R1:W-:Y:S01]  /*17070*/  STL [R1+0x1dd8], R252 ;  /* 0x001dd8fc01007387 */ /* 0x0003e20000100800 */
[C---:B------:R-:W-:Y:S03]  /*17080*/  HMMA.1688.F32.TF32 R20, R236.reuse, R208, R20 ;  /* 0x000000d0ec14723c */ /* 0x040fe60000081014 */
[----:B------:R-:W-:Y:S05]  /*17090*/  STL.64 [R1+0xb60], R24 ;  /* 0x000b601801007387 */ /* 0x000fea0000100a00 */
[C---:B------:R-:W-:Y:S11]  /*170a0*/  HMMA.1688.F32.TF32 R16, R236.reuse, R204, R16 ;  /* 0x000000ccec10723c */ /* 0x040ff60000081010 */
[----:B------:R-:W-:Y:S05]  /*170b0*/  @!UPT UIADD3 URZ, URZ, URZ, URZ ;  /* 0x0000003f3f3ff290 */ /* 0x000fea000fffe03f */
[----:B-1----:R-:W-:Y:S02]  /*170c0*/  IMAD.MOV.U32 R252, RZ, RZ, R23 ;  /* 0x000000fffffc7224 */ /* 0x002fe400078e0017 */
[----:B------:R-:W-:Y:S01]  /*170d0*/  IMAD.MOV.U32 R232, RZ, RZ, R22 ;  /* 0x000000ffffe87224 */ /* 0x000fe200078e0016 */
[----:B------:R-:W-:Y:S04]  /*170e0*/  STL.64 [R1+0xb68], R26 ;  /* 0x000b681a01007387 */ /* 0x000fe80000100a00 */
[----:B------:R1:W-:Y:S04]  /*170f0*/  STL.64 [R1+0xb70], R20 ;  /* 0x000b701401007387 */ /* 0x0003e80000100a00 */
[----:B------:R-:W-:Y:S04]  /*17100*/  STL [R1+0x1de4], R252 ;  /* 0x001de4fc01007387 */ /* 0x000fe80000100800 */
[----:B------:R-:W-:Y:S04]  /*17110*/  STL [R1+0x1de0], R232 ;  /* 0x001de0e801007387 */ /* 0x000fe80000100800 */
[----:B------:R1:W-:Y:S04]  /*17120*/  STL.64 [R1+0xb80], R16 ;  /* 0x000b801001007387 */ /* 0x0003e80000100a00 */
[----:B------:R1:W-:Y:S01]  /*17130*/  STL.64 [R1+0xb88], R18 ;  /* 0x000b881201007387 */ /* 0x0003e20000100a00 */
[C---:B--2---:R-:W-:Y:S08]  /*17140*/  HMMA.1688.F32.TF32 R12, R236.reuse, R200, R12 ;  /* 0x000000c8ec0c723c */ /* 0x044ff0000008100c */
[----:B----4-:R-:W-:Y:S11]  /*17150*/  HMMA.1688.F32.TF32 R8, R236, R196, R8 ;  /* 0x000000c4ec08723c */ /* 0x010ff60000081008 */
[----:B------:R-:W-:Y:S05]  /*17160*/  @!UPT UIADD3 URZ, URZ, URZ, URZ ;  /* 0x0000003f3f3ff290 */ /* 0x000fea000fffe03f */
[----:B------:R-:W-:Y:S02]  /*17170*/  IMAD.MOV.U32 R224, RZ, RZ, R15 ;  /* 0x000000ffffe07224 */ /* 0x000fe400078e000f */
[----:B------:R-:W-:Y:S02]  /*17180*/  IMAD.MOV.U32 R225, RZ, RZ, R14 ;  /* 0x000000ffffe17224 */ /* 0x000fe400078e000e */
[----:B------:R-:W-:Y:S02]  /*17190*/  IMAD.MOV.U32 R228, RZ, RZ, R13 ;  /* 0x000000ffffe47224 */ /* 0x000fe400078e000d */
[----:B------:R-:W-:Y:S01]  /*171a0*/  IMAD.MOV.U32 R229, RZ, RZ, R12 ;  /* 0x000000ffffe57224 */ /* 0x000fe200078e000c */
[----:B------:R-:W-:Y:S04]  /*171b0*/  STL [R1+0x1df4], R224 ;  /* 0x001df4e001007387 */ /* 0x000fe80000100800 */
[----:B------:R-:W-:Y:S04]  /*171c0*/  STL [R1+0x1df0], R225 ;  /* 0x001df0e101007387 */ /* 0x000fe80000100800 */
[----:B------:R2:W-:Y:S04]  /*171d0*/  STL [R1+0x1dec], R228 ;  /* 0x001dece401007387 */ /* 0x0005e80000100800 */
[----:B------:R2:W-:Y:S01]  /*171e0*/  STL [R1+0x1de8], R229 ;  /* 0x001de8e501007387 */ /* 0x0005e20000100800 */
[----:B------:R-:W-:-:S03]  /*171f0*/  IMAD.MOV.U32 R216, RZ, RZ, R11 ;  /* 0x000000ffffd87224 */ /* 0x000fc600078e000b */
[----:B-1----:R-:W4:Y:S01]  /*17200*/  LDL.LU.64 R20, [R1+0xaf0] ;  /* 0x000af00001147983 */ /* 0x002f220000300a00 */
[----:B------:R-:W-:Y:S02]  /*17210*/  IMAD.MOV.U32 R217, RZ, RZ, R10 ;  /* 0x000000ffffd97224 */ /* 0x000fe400078e000a */
[----:B------:R-:W-:Y:S01]  /*17220*/  IMAD.MOV.U32 R220, RZ, RZ, R9 ;  /* 0x000000ffffdc7224 */ /* 0x000fe200078e0009 */
[----:B------:R-:W4:Y:S01]  /*17230*/  LDL.LU.64 R22, [R1+0xaf8] ;  /* 0x000af80001167983 */ /* 0x000f220000300a00 */
[----:B------:R-:W-:-:S03]  /*17240*/  IMAD.MOV.U32 R221, RZ, RZ, R8 ;  /* 0x000000ffffdd7224 */ /* 0x000fc600078e0008 */
[----:B------:R-:W4:Y:S04]  /*17250*/  LDL.LU.64 R16, [R1+0xae0] ;  /* 0x000ae00001107983 */ /* 0x000f280000300a00 */
[----:B------:R-:W4:Y:S04]  /*17260*/  LDL.LU.64 R18, [R1+0xae8] ;  /* 0x000ae80001127983 */ /* 0x000f280000300a00 */
[----:B------:R-:W-:Y:S04]  /*17270*/  STL [R1+0x1e04], R216 ;  /* 0x001e04d801007387 */ /* 0x000fe80000100800 */
[----:B------:R-:W-:Y:S04]  /*17280*/  STL [R1+0x1e00], R217 ;  /* 0x001e00d901007387 */ /* 0x000fe80000100800 */
[----:B------:R-:W-:Y:S04]  /*17290*/  STL [R1+0x1dfc], R220 ;  /* 0x001dfcdc01007387 */ /* 0x000fe80000100800 */
[----:B------:R-:W-:Y:S04]  /*172a0*/  STL [R1+0x1df8], R221 ;  /* 0x001df8dd01007387 */ /* 0x000fe80000100800 */
[----:B------:R-:W4:Y:S04]  /*172b0*/  LDL.LU.64 R12, [R1+0xac0] ;  /* 0x000ac000010c7983 */ /* 0x000f280000300a00 */
[----:B------:R-:W4:Y:S04]  /*172c0*/  LDL.LU.64 R14, [R1+0xac8] ;  /* 0x000ac800010e7983 */ /* 0x000f280000300a00 */
[----:B------:R-:W4:Y:S04]  /*172d0*/  LDL.LU R8, [R1+0x12e0] ;  /* 0x0012e00001087983 */ /* 0x000f280000300800 */
[----:B------:R-:W4:Y:S04]  /*172e0*/  LDL.LU R9, [R1+0x12e4] ;  /* 0x0012e40001097983 */ /* 0x000f280000300800 */
[----:B------:R-:W4:Y:S04]  /*172f0*/  LDL.LU R10, [R1+0x12e8] ;  /* 0x0012e800010a7983 */ /* 0x000f280000300800 */
[----:B------:R-:W4:Y:S04]  /*17300*/  LDL.LU R11, [R1+0x12ec] ;  /* 0x0012ec00010b7983 */ /* 0x000f280000300800 */
[----:B------:R-:W4:Y:S04]  /*17310*/  LDL.LU R230, [R1+0x21dc] ;  /* 0x0021dc0001e67983 */ /* 0x000f280000300800 */
[----:B------:R-:W4:Y:S04]  /*17320*/  LDL.LU R231, [R1+0x21d8] ;  /* 0x0021d80001e77983 */ /* 0x000f280000300800 */
[----:B------:R-:W4:Y:S04]  /*17330*/  LDL.LU R174, [R1+0x21d4] ;  /* 0x0021d40001ae7983 */ /* 0x000f280000300800 */
[----:B------:R-:W4:Y:S01]  /*17340*/  LDL.LU R175, [R1+0x21d0] ;  /* 0x0021d00001af7983 */ /* 0x000f220000300800 */
[----:B---3--:R-:W-:Y:S11]  /*17350*/  HMMA.1688.F32.TF32 R4, R236, R192, R4 ;  /* 0x000000c0ec04723c */ /* 0x008ff60000081004 */
[----:B------:R-:W-:Y:S11]  /*17360*/  @!UPT UIADD3 URZ, URZ, URZ, URZ ;  /* 0x0000003f3f3ff290 */ /* 0x000ff6000fffe03f */
[----:B------:R-:W-:Y:S02]  /*17370*/  @!UPT UIADD3 URZ, URZ, URZ, URZ ;  /* 0x0000003f3f3ff290 */ /* 0x000fe4000fffe03f */
[----:B--2---:R-:W-:Y:S01]  /*17380*/  IMAD.MOV.U32 R228, RZ, RZ, R4 ;  /* 0x000000ffffe47224 */ /* 0x004fe200078e0004 */
[----:B------:R-:W-:Y:S01]  /*17390*/  MOV R4, R178 ;  /* 0x000000b200047202 */ /* 0x000fe20000000f00 */
[----:B------:R-:W-:Y:S01]  /*173a0*/  IMAD.MOV.U32 R229, RZ, RZ, R5 ;  /* 0x000000ffffe57224 */ /* 0x000fe200078e0005 */
[----:B------:R-:W2:Y:S01]  /*173b0*/  LDL.LU R178, [R1+0x21cc] ;  /* 0x0021cc0001b27983 */ /* 0x000ea20000300800 */
[----:B------:R-:W-:Y:S02]  /*173c0*/  IMAD.MOV.U32 R252, RZ, RZ, R6 ;  /* 0x000000fffffc7224 */ /* 0x000fe400078e0006 */
[----:B------:R-:W-:Y:S02]  /*173d0*/  IMAD.MOV.U32 R5, RZ, RZ, R179 ;  /* 0x000000ffff057224 */ /* 0x000fe400078e00b3 */
[----:B------:R-:W-:Y:S01]  /*173e0*/  IMAD.MOV.U32 R232, RZ, RZ, R7 ;  /* 0x000000ffffe87224 */ /* 0x000fe200078e0007 */
[----:B------:R-:W2:Y:S01]  /*173f0*/  LDL.LU R179, [R1+0x21c8] ;  /* 0x0021c80001b37983 */ /* 0x000ea20000300800 */
[----:B----4-:R-:W-:-:S03]  /*17400*/  IMAD.MOV.U32 R6, RZ, RZ, R230 ;  /* 0x000000ffff067224 */ /* 0x010fc600078e00e6 */
[----:B------:R-:W3:Y:S01]  /*17410*/  LDL.LU R230, [R1+0x21c4] ;  /* 0x0021c40001e67983 */ /* 0x000ee20000300800 */
[----:B------:R-:W-:-:S03]  /*17420*/  IMAD.MOV.U32 R7, RZ, RZ, R231 ;  /* 0x000000ffff077224 */ /* 0x000fc600078e00e7 */
[----:B------:R-:W3:Y:S01]  /*17430*/  LDL.LU R231, [R1+0x21c0] ;  /* 0x0021c00001e77983 */ /* 0x000ee20000300800 */
[----:B------:R-:W-:-:S05]  /*17440*/  LOP3.LUT R233, R2, 0x20, RZ, 0x3c, !PT ;  /* 0x0000002002e97812 */ /* 0x000fca00078e3cff */
[----:B------:R-:W-:Y:S04]  /*17450*/  LDS R241, [R233+0x4000] ;  /* 0x00400000e9f17984 */ /* 0x000fe80000000800 */
[----:B------:R-:W3:Y:S01]  /*17460*/  LDS R243, [R233+0x6000] ;  /* 0x00600000e9f37984 */ /* 0x000ee20000000800 */
[----:B------:R-:W-:Y:S02]  /*17470*/  IMAD.MOV.U32 R248, RZ, RZ, R234 ;  /* 0x000000fffff87224 */ /* 0x000fe400078e00ea */
[----:B------:R-:W-:Y:S02]  /*17480*/  IMAD.MOV.U32 R249, RZ, RZ, R235 ;  /* 0x000000fffff97224 */ /* 0x000fe400078e00eb */
[----:B------:R-:W-:Y:S02]  /*17490*/  IMAD.MOV.U32 R250, RZ, RZ, R3 ;  /* 0x000000fffffa7224 */ /* 0x000fe400078e0003 */
[----:B------:R-:W-:Y:S01]  /*174a0*/  IMAD.MOV.U32 R251, RZ, RZ, R0 ;  /* 0x000000fffffb7224 */ /* 0x000fe200078e0000 */
[C---:B------:R-:W-:Y:S01]  /*174b0*/  HMMA.1688.F32.TF32 R16, R236.reuse, R184, R16 ;  /* 0x000000b8ec10723c */ /* 0x040fe20000081010 */
[----:B------:R-:W4:Y:S04]  /*174c0*/  LDL.LU R234, [R1+0x21bc] ;  /* 0x0021bc0001ea7983 */ /* 0x000f280000300800 */
[----:B------:R-:W4:Y:S03]  /*174d0*/  LDL.LU R235, [R1+0x21b8] ;  /* 0x0021b80001eb7983 */ /* 0x000f260000300800 */
[C---:B------:R-:W-:Y:S01]  /*174e0*/  HMMA.1688.F32.TF32 R12, R236.reuse, R180, R12 ;  /* 0x000000b4ec0c723c */ /* 0x040fe2000008100c */
[----:B------:R1:W-:Y:S04]  /*174f0*/  STL [R1+0x1e0c], R229 ;  /* 0x001e0ce501007387 */ /* 0x0003e80000100800 */
[----:B------:R1:W-:Y:S03]  /*17500*/  STL [R1+0x1e08], R228 ;  /* 0x001e08e401007387 */ /* 0x0003e60000100800 */
[----:B------:R-:W-:Y:S01]  /*17510*/  HMMA.1688.F32.TF32 R20, R236, R188, R20 ;  /* 0x000000bcec14723c */ /* 0x000fe20000081014 */
[----:B------:R-:W-:Y:S04]  /*17520*/  LDS R236, [R2+0x4080] ;  /* 0x0040800002ec7984 */ /* 0x000fe80000000800 */
[----:B------:R-:W-:Y:S03]  /*17530*/  LDS R238, [R2+0x6080] ;  /* 0x0060800002ee7984 */ /* 0x000fe60000000800 */
[----:B-1----:R-:W-:Y:S01]  /*17540*/  IMAD.MOV.U32 R229, RZ, RZ, R16 ;  /* 0x000000ffffe57224 */ /* 0x002fe200078e0010 */
[----:B------:R-:W-:Y:S01]  /*17550*/  LDS R237, [R233+0x4080] ;  /* 0x00408000e9ed7984 */ /* 0x000fe20000000800 */
[----:B------:R-:W-:-:S06]  /*17560*/  IMAD.MOV.U32 R228, RZ, RZ, R17 ;  /* 0x000000ffffe47224 */ /* 0x000fcc00078e0011 */
[----:B------:R-:W-:Y:S01]  /*17570*/  IMAD.MOV.U32 R213, RZ, RZ, R12 ;  /* 0x000000ffffd57224 */ /* 0x000fe200078e000c */
[----:B------:R-:W1:Y:S01]  /*17580*/  LDS R239, [R233+0x6080] ;  /* 0x00608000e9ef7984 */ /* 0x000e620000000800 */
[----:B------:R-:W-:Y:S02]  /*17590*/  IMAD.MOV.U32 R212, RZ, RZ, R13 ;  /* 0x000000ffffd47224 */ /* 0x000fe400078e000d */
[----:B------:R-:W-:Y:S02]  /*175a0*/  IMAD.MOV.U32 R12, RZ, RZ, R198 ;  /* 0x000000ffff0c7224 */ /* 0x000fe400078e00c6 */
[----:B------:R-:W-:Y:S02]  /*175b0*/  IMAD.MOV.U32 R3, RZ, RZ, R14 ;  /* 0x000000ffff037224 */ /* 0x000fe400078e000e */
[----:B------:R-:W-:Y:S02]  /*175c0*/  IMAD.MOV.U32 R13, RZ, RZ, R199 ;  /* 0x000000ffff0d7224 */ /* 0x000fe400078e00c7 */
[----:B------:R-:W-:-:S02]  /*175d0*/  IMAD.MOV.U32 R0, RZ, RZ, R15 ;  /* 0x000000ffff007224 */ /* 0x000fc400078e000f */
[----:B------:R-:W-:Y:S02]  /*175e0*/  IMAD.MOV.U32 R14, RZ, RZ, R202 ;  /* 0x000000ffff0e7224 */ /* 0x000fe400078e00ca */
[----:B------:R-:W-:Y:S02]  /*175f0*/  IMAD.MOV.U32 R15, RZ, RZ, R203 ;  /* 0x000000ffff0f7224 */ /* 0x000fe400078e00cb */
[----:B------:R-:W-:Y:S02]  /*17600*/  IMAD.MOV.U32 R16, RZ, RZ, R183 ;  /* 0x000000ffff107224 */ /* 0x000fe400078e00b7 */
[----:B------:R-:W-:Y:S02]  /*17610*/  IMAD.MOV.U32 R216, RZ, RZ, R18 ;  /* 0x000000ffffd87224 */ /* 0x000fe400078e0012 */
[----:B------:R-:W-:Y:S02]  /*17620*/  IMAD.MOV.U32 R17, RZ, RZ, R182 ;  /* 0x000000ffff117224 */ /* 0x000fe400078e00b6 */
[----:B------:R-:W-:-:S02]  /*17630*/  IMAD.MOV.U32 R217, RZ, RZ, R19 ;  /* 0x000000ffffd97224 */ /* 0x000fc400078e0013 */
[----:B------:R-:W-:Y:S02]  /*17640*/  IMAD.MOV.U32 R18, RZ, RZ, R187 ;  /* 0x000000ffff127224 */ /* 0x000fe400078e00bb */
[----:B------:R-:W-:Y:S01]  /*17650*/  IMAD.MOV.U32 R19, RZ, RZ, R186 ;  /* 0x000000ffff137224 */ /* 0x000fe200078e00ba */
[C---:B---3--:R-:W-:Y:S11]  /*17660*/  HMMA.1688.F32.TF32 R4, R240.reuse, R230, R4 ;  /* 0x000000e6f004723c */ /* 0x048ff60000081004 */
[----:B------:R-:W-:Y:S11]  /*17670*/  @!UPT UIADD3 URZ, URZ, URZ, URZ ;  /* 0x0000003f3f3ff290 */ /* 0x000ff6000fffe03f */
[----:B------:R-:W-:Y:S02]  /*17680*/  @!UPT UIADD3 URZ, URZ, URZ, URZ ;  /* 0x0000003f3f3ff290 */ /* 0x000fe4000fffe03f */
[----:B------:R-:W-:Y:S02]  /*17690*/  IMAD.MOV.U32 R209, RZ, RZ, R4 ;  /* 0x000000ffffd17224 */ /* 0x000fe400078e0004 */
[----:B------:R-:W-:Y:S02]  /*176a0*/  IMAD.MOV.U32 R208, RZ, RZ, R5 ;  /* 0x000000ffffd07224 */ /* 0x000fe400078e0005 */
[----:B------:R-:W-:Y:S02]  /*176b0*/  IMAD.MOV.U32 R205, RZ, RZ, R6 ;  /* 0x000000ffffcd7224 */ /* 0x000fe400078e0006 */
[----:B------:R-:W-:Y:S02]  /*176c0*/  IMAD.MOV.U32 R204, RZ, RZ, R7 ;  /* 0x000000ffffcc7224 */ /* 0x000fe400078e0007 */
[C---:B--2---:R-:W-:Y:S11]  /*176d0*/  HMMA.1688.F32.TF32 R4, R240.reuse, R178, R248 ;  /* 0x000000b2f004723c */ /* 0x044ff600000810f8 */
[----:B------:R-:W-:Y:S11]  /*176e0*/  @!UPT UIADD3 URZ, URZ, URZ, URZ ;  /* 0x0000003f3f3ff290 */ /* 0x000ff6000fffe03f */
[----:B------:R-:W-:Y:S02]  /*176f0*/  @!UPT UIADD3 URZ, URZ, URZ, URZ ;  /* 0x0000003f3f3ff290 */ /* 0x000fe4000fffe03f */
[----:B------:R-:W-:Y:S02]  /*17700*/  IMAD.MOV.U32 R185, RZ, RZ, R4 ;  /* 0x000000ffffb97224 */ /* 0x000fe400078e0004 */
[----:B------:R-:W-:Y:S02]  /*17710*/  IMAD.MOV.U32 R184, RZ, RZ, R5 ;  /* 0x000000ffffb87224 */ /* 0x000fe400078e0005 */
[----:B------:R-:W-:Y:S02]  /*17720*/  IMAD.MOV.U32 R181, RZ, RZ, R6 ;  /* 0x000000ffffb57224 */ /* 0x000fe400078e0006 */
[----:B------:R-:W-:Y:S02]  /*17730*/  IMAD.MOV.U32 R180, RZ, RZ, R7 ;  /* 0x000000ffffb47224 */ /* 0x000fe400078e0007 */
[----:B------:R-:W-:Y:S01]  /*17740*/  HMMA.1688.F32.TF32 R4, R240, R174, R244 ;  /* 0x000000aef004723c */ /* 0x000fe200000810f4 */
[----:B------:R-:W-:Y:S01]  /*17750*/  MOV R248, R222 ;  /* 0x000000de00f87202 */ /* 0x000fe20000000f00 */
[----:B------:R-:W-:-:S05]  /*17760*/  IMAD.MOV.U32 R249, RZ, RZ, R227 ;  /* 0x000000fffff97224 */ /* 0x000fca00078e00e3 */
[----:B------:R-:W-:Y:S02]  /*17770*/  IMAD.MOV.U32 R244, RZ, RZ, R206 ;  /* 0x000000fffff47224 */ /* 0x000fe400078e00ce */
[----:B------:R-:W2:Y:S01]  /*17780*/  LDL.LU R206, [R1+0x21b4] ;  /* 0x0021b40001ce7983 */ /* 0x000ea20000300800 */
[----:B------:R-:W-:Y:S02]  /*17790*/  IMAD.MOV.U32 R245, RZ, RZ, R207 ;  /* 0x000000fffff57224 */ /* 0x000fe400078e00cf */
[----:B------:R-:W-:Y:S01]  /*177a0*/  IMAD.MOV.U32 R246, RZ, RZ, R214 ;  /* 0x000000fffff67224 */ /* 0x000fe200078e00d6 */
[----:B------:R-:W3:Y:S01]  /*177b0*/  LDL.LU R207, [R1+0x21b0] ;  /* 0x0021b00001cf7983 */ /* 0x000ee20000300800 */
[----:B------:R-:W-:-:S03]  /*177c0*/  IMAD.MOV.U32 R247, RZ, RZ, R215 ;  /* 0x000000fffff77224 */ /* 0x000fc600078e00d7 */
[----:B------:R-:W4:Y:S01]  /*177d0*/  LDL.LU R214, [R1+0x21ac] ;  /* 0x0021ac0001d67983 */ /* 0x000f220000300800 */
[----:B------:R-:W-:-:S03]  /*177e0*/  IMAD.MOV.U32 R250, RZ, RZ, R226 ;  /* 0x000000fffffa7224 */ /* 0x000fc600078e00e2 */
[----:B------:R-:W4:Y:S01]  /*177f0*/  LDL.LU R215, [R1+0x21a8] ;  /* 0x0021a80001d77983 */ /* 0x000f220000300800 */
[----:B------:R-:W-:-:S03]  /*17800*/  IMAD.MOV.U32 R251, RZ, RZ, R218 ;  /* 0x000000fffffb7224 */ /* 0x000fc600078e00da */
[----:B------:R-:W4:Y:S01]  /*17810*/  LDL.LU R222, [R1+0x21a4] ;  /* 0x0021a40001de7983 */ /* 0x000f220000300800 */
[----:B------:R-:W-:-:S03]  /*17820*/  IMAD.MOV.U32 R193, RZ, RZ, R4 ;  /* 0x000000ffffc17224 */ /* 0x000fc600078e0004 */
[----:B------:R-:W4:Y:S01]  /*17830*/  LDL.LU R227, [R1+0x21a0] ;  /* 0x0021a00001e37983 */ /* 0x000f220000300800 */
[----:B------:R-:W-:Y:S02]  /*17840*/  IMAD.MOV.U32 R192, RZ, RZ, R5 ;  /* 0x000000ffffc07224 */ /* 0x000fe400078e0005 */
[----:B------:R-:W-:Y:S01]  /*17850*/  IMAD.MOV.U32 R4, RZ, RZ, R195 ;  /* 0x000000ffff047224 */ /* 0x000fe200078e00c3 */
[----:B------:R-:W4:Y:S01]  /*17860*/  LDL.LU R226, [R1+0x219c] ;  /* 0x00219c0001e27983 */ /* 0x000f220000300800 */
[----:B------:R-:W-:Y:S02]  /*17870*/  IMAD.MOV.U32 R189, RZ, RZ, R6 ;  /* 0x000000ffffbd7224 */ /* 0x000fe400078e0006 */
[----:B------:R-:W-:Y:S01]  /*17880*/  IMAD.MOV.U32 R5, RZ, RZ, R194 ;  /* 0x000000ffff057224 */ /* 0x000fe200078e00c2 */
[----:B------:R-:W4:Y:S01]  /*17890*/  LDL.LU R218, [R1+0x2198] ;  /* 0x0021980001da7983 */ /* 0x000f220000300800 */
[----:B------:R-:W-:Y:S02]  /*178a0*/  IMAD.MOV.U32 R188, RZ, RZ, R7 ;  /* 0x000000ffffbc7224 */ /* 0x000fe400078e0007 */
[----:B------:R-:W-:Y:S01]  /*178b0*/  IMAD.MOV.U32 R6, RZ, RZ, R191 ;  /* 0x000000ffff067224 */ /* 0x000fe200078e00bf */
[----:B------:R-:W4:Y:S01]  /*178c0*/  LDL.LU R195, [R1+0x2194] ;  /* 0x0021940001c37983 */ /* 0x000f220000300800 */
[----:B------:R-:W-:-:S03]  /*178d0*/  IMAD.MOV.U32 R7, RZ, RZ, R190 ;  /* 0x000000ffff077224 */ /* 0x000fc600078e00be */
[----:B------:R-:W4:Y:S04]  /*178e0*/  LDL.LU R194, [R1+0x2190] ;  /* 0x0021900001c27983 */ /* 0x000f280000300800 */
        /* <DEDUP_REMOVED lines=10> */
[----:B------:R-:W-:-:S02]  /*17990*/  IMAD.MOV.U32 R220, RZ, RZ, R20 ;  /* 0x000000ffffdc7224 */ /* 0x000fc400078e0014 */
[----:B------:R-:W-:Y:S02]  /*179a0*/  IMAD.MOV.U32 R221, RZ, RZ, R21 ;  /* 0x000000ffffdd7224 */ /* 0x000fe400078e0015 */
[----:B------:R-:W-:Y:S02]  /*179b0*/  IMAD.MOV.U32 R224, RZ, RZ, R22 ;  /* 0x000000ffffe07224 */ /* 0x000fe400078e0016 */
[----:B------:R-:W-:Y:S02]  /*179c0*/  IMAD.MOV.U32 R225, RZ, RZ, R23 ;  /* 0x000000ffffe17224 */ /* 0x000fe400078e0017 */
[----:B--2---:R-:W-:Y:S02]  /*179d0*/  IMAD.MOV.U32 R23, RZ, RZ, R206 ;  /* 0x000000ffff177224 */ /* 0x004fe400078e00ce */
[----:B---3--:R-:W-:Y:S02]  /*179e0*/  IMAD.MOV.U32 R22, RZ, RZ, R207 ;  /* 0x000000ffff167224 */ /* 0x008fe400078e00cf */
[----:B----4-:R-:W-:-:S02]  /*179f0*/  IMAD.MOV.U32 R21, RZ, RZ, R214 ;  /* 0x000000ffff157224 */ /* 0x010fc400078e00d6 */
[----:B------:R-:W-:Y:S02]  /*17a00*/  IMAD.MOV.U32 R20, RZ, RZ, R215 ;  /* 0x000000ffff147224 */ /* 0x000fe400078e00d7 */
[----:B------:R-:W2:Y:S04]  /*17a10*/  LDL.LU R215, [R1+0x2164] ;  /* 0x0021640001d77983 */ /* 0x000ea80000300800 */
[----:B------:R-:W3:Y:S04]  /*17a20*/  LDL.LU R214, [R1+0x2160] ;  /* 0x0021600001d67983 */ /* 0x000ee80000300800 */
[----:B------:R-:W4:Y:S04]  /*17a30*/  LDL.LU R207, [R1+0x215c] ;  /* 0x00215c0001cf7983 */ /* 0x000f280000300800 */
[----:B------:R-:W2:Y:S01]  /*17a40*/  LDL.LU R206, [R1+0x2158] ;  /* 0x0021580001ce7983 */ /* 0x000ea20000300800 */
[----:B------:R-:W-:-:S02]  /*17a50*/  IMAD.MOV.U32 R31, RZ, RZ, R195 ;  /* 0x000000ffff1f7224 */ /* 0x000fc400078e00c3 */
[----:B------:R-:W-:Y:S02]  /*17a60*/  IMAD.MOV.U32 R30, RZ, RZ, R194 ;  /* 0x000000ffff1e7224 */ /* 0x000fe400078e00c2 */
[----:B------:R-:W-:Y:S01]  /*17a70*/  IMAD.MOV.U32 R29, RZ, RZ, R191 ;  /* 0x000000ffff1d7224 */ /* 0x000fe200078e00bf */
[----:B------:R-:W-:Y:S02]  /*17a80*/  MOV R28, R190 ;  /* 0x000000be001c7202 */ /* 0x000fe40000000f00 */
[----:B------:R-:W2:Y:S04]  /*17a90*/  LDL.LU R190, [R1+0x2154] ;  /* 0x0021540001be7983 */ /* 0x000ea80000300800 */
[----:B------:R-:W3:Y:S04]  /*17aa0*/  LDL.LU R191, [R1+0x2150] ;  /* 0x0021500001bf7983 */ /* 0x000ee80000300800 */
[----:B------:R-:W4:Y:S01]  /*17ab0*/  LDL.LU R194, [R1+0x214c] ;  /* 0x00214c0001c27983 */ /* 0x000f220000300800 */
[----:B------:R-:W-:-:S02]  /*17ac0*/  IMAD.MOV.U32 R34, RZ, RZ, R199 ;  /* 0x000000ffff227224 */ /* 0x000fc400078e00c7 */
[----:B------:R-:W-:Y:S01]  /*17ad0*/  IMAD.MOV.U32 R33, RZ, RZ, R202 ;  /* 0x000000ffff217224 */ /* 0x000fe200078e00ca */
[----:B------:R-:W4:Y:S01]  /*17ae0*/  LDL.LU R195, [R1+0x2148] ;  /* 0x0021480001c37983 */ /* 0x000f220000300800 */
[----:B------:R-:W-:-:S03]  /*17af0*/  IMAD.MOV.U32 R32, RZ, RZ, R203 ;  /* 0x000000ffff207224 */ /* 0x000fc600078e00cb */
[----:B------:R-:W4:Y:S01]  /*17b00*/  LDL.LU R203, [R1+0x2144] ;  /* 0x0021440001cb7983 */ /* 0x000f220000300800 */
[----:B------:R-:W-:-:S03]  /*17b10*/  IMAD.MOV.U32 R35, RZ, RZ, R198 ;  /* 0x000000ffff237224 */ /* 0x000fc600078e00c6 */
[----:B------:R-:W4:Y:S04]  /*17b20*/  LDL.LU R202, [R1+0x2140] ;  /* 0x0021400001ca7983 */ /* 0x000f280000300800 */
[----:B------:R-:W4:Y:S01]  /*17b30*/  LDL.LU R199, [R1+0x213c] ;  /* 0x00213c0001c77983 */ /* 0x000f220000300800 */
[----:B------:R-:W-:Y:S02]  /*17b40*/  IMAD.MOV.U32 R38, RZ, RZ, R182 ;  /* 0x000000ffff267224 */ /* 0x000fe400078e00b6 */
[----:B------:R-:W-:Y:S01]  /*17b50*/  IMAD.MOV.U32 R37, RZ, RZ, R187 ;  /* 0x000000ffff257224 */ /* 0x000fe200078e00bb */
[----:B------:R-:W4:Y:S01]  /*17b60*/  LDL.LU R198, [R1+0x2138] ;  /* 0x0021380001c67983 */ /* 0x000f220000300800 */
[----:B------:R-:W-:-:S03]  /*17b70*/  IMAD.MOV.U32 R36, RZ, RZ, R186 ;  /* 0x000000ffff247224 */ /* 0x000fc600078e00ba */
[----:B------:R-:W4:Y:S01]  /*17b80*/  LDL.LU R186, [R1+0x2134] ;  /* 0x0021340001ba7983 */ /* 0x000f220000300800 */
[----:B------:R-:W-:-:S03]  /*17b90*/  IMAD.MOV.U32 R39, RZ, RZ, R183 ;  /* 0x000000ffff277224 */ /* 0x000fc600078e00b7 */
[----:B------:R-:W4:Y:S04]  /*17ba0*/  LDL.LU R187, [R1+0x2130] ;  /* 0x0021300001bb7983 */ /* 0x000f280000300800 */
[----:B------:R-:W4:Y:S04]  /*17bb0*/  LDL.LU R182, [R1+0x212c] ;  /* 0x00212c0001b67983 */ /* 0x000f280000300800 */
[----:B------:R-:W4:Y:S01]  /*17bc0*/  LDL.LU R183, [R1+0x2128] ;  /* 0x0021280001b77983 */ /* 0x000f220000300800 */
[----:B--2---:R-:W-:Y:S02]  /*17bd0*/  IMAD.MOV.U32 R43, RZ, RZ, R190 ;  /* 0x000000ffff2b7224 */ /* 0x004fe400078e00be */
[----:B---3--:R-:W-:-:S02]  /*17be0*/  IMAD.MOV.U32 R42, RZ, RZ, R191 ;  /* 0x000000ffff2a7224 */ /* 0x008fc400078e00bf */
[----:B----4-:R-:W-:Y:S02]  /*17bf0*/  IMAD.MOV.U32 R41, RZ, RZ, R194 ;  /* 0x000000ffff297224 */ /* 0x010fe400078e00c2 */
[----:B------:R-:W-:Y:S02]  /*17c00*/  IMAD.MOV.U32 R40, RZ, RZ, R195 ;  /* 0x000000ffff287224 */ /* 0x000fe400078e00c3 */
[----:B------:R-:W2:Y:S04]  /*17c10*/  LDL.LU R195, [R1+0x2124] ;  /* 0x0021240001c37983 */ /* 0x000ea80000300800 */
[----:B------:R-:W3:Y:S04]  /*17c20*/  LDL.LU R194, [R1+0x2120] ;  /* 0x0021200001c27983 */ /* 0x000ee80000300800 */
[----:B------:R-:W4:Y:S04]  /*17c30*/  LDL.LU R191, [R1+0x211c] ;  /* 0x00211c0001bf7983 */ /* 0x000f280000300800 */
[----:B------:R-:W2:Y:S01]  /*17c40*/  LDL.LU R190, [R1+0x2118] ;  /* 0x0021180001be7983 */ /* 0x000ea20000300800 */
[----:B------:R-:W-:-:S02]  /*17c50*/  IMAD.MOV.U32 R111, RZ, RZ, R186 ;  /* 0x000000ffff6f7224 */ /* 0x000fc400078e00ba */
[----:B------:R-:W-:Y:S02]  /*17c60*/  IMAD.MOV.U32 R110, RZ, RZ, R187 ;  /* 0x000000ffff6e7224 */ /* 0x000fe400078e00bb */
[----:B------:R-:W-:Y:S02]  /*17c70*/  IMAD.MOV.U32 R108, RZ, RZ, R182 ;  /* 0x000000ffff6c7224 */ /* 0x000fe400078e00b6 */
[----:B------:R-:W2:Y:S01]  /*17c80*/  LDL.LU R182, [R1+0x2114] ;  /* 0x0021140001b67983 */ /* 0x000ea20000300800 */
[----:B------:R-:W-:-:S03]  /*17c90*/  IMAD.MOV.U32 R109, RZ, RZ, R183 ;  /* 0x000000ffff6d7224 */ /* 0x000fc600078e00b7 */
[----:B------:R-:W3:Y:S04]  /*17ca0*/  LDL.LU R183, [R1+0x2110] ;  /* 0x0021100001b77983 */ /* 0x000ee80000300800 */
[----:B------:R-:W4:Y:S04]  /*17cb0*/  LDL.LU R187, [R1+0x210c] ;  /* 0x00210c0001bb7983 */ /* 0x000f280000300800 */
[----:B------:R-:W4:Y:S04]  /*17cc0*/  LDL.LU R186, [R1+0x2108] ;  /* 0x0021080001ba7983 */ /* 0x000f280000300800 */
[----:B------:R-:W4:Y:S04]  /*17cd0*/  LDL.LU R116, [R1+0x1210] ;  /* 0x0012100001747983 */ /* 0x000f280000300800 */
[----:B------:R-:W4:Y:S04]  /*17ce0*/  LDL.LU R117, [R1+0x1214] ;  /* 0x0012140001757983 */ /* 0x000f280000300800 */
[----:B------:R-:W4:Y:S04]  /*17cf0*/  LDL.LU R118, [R1+0x1218] ;  /* 0x0012180001767983 */ /* 0x000f280000300800 */
[----:B------:R-:W4:Y:S01]  /*17d00*/  LDL.LU R119, [R1+0x121c] ;  /* 0x00121c0001777983 */ /* 0x000f220000300800 */
[----:B--2---:R-:W-:-:S02]  /*17d10*/  IMAD.MOV.U32 R55, RZ, RZ, R182 ;  /* 0x000000ffff377224 */ /* 0x004fc400078e00b6 */
[----:B---3--:R-:W-:Y:S01]  /*17d20*/  IMAD.MOV.U32 R54, RZ, RZ, R183 ;  /* 0x000000ffff367224 */ /* 0x008fe200078e00b7 */
[----:B----4-:R-:W-:Y:S02]  /*17d30*/  MOV R52, R187 ;  /* 0x000000bb00347202 */ /* 0x010fe40000000f00 */
        /* <DEDUP_REMOVED lines=24> */
[----:B------:R-:W-:Y:S03]  /*17ec0*/  HMMA.1688.F32.TF32 R8, R240, R234, R8 ;  /* 0x000000eaf008723c */ /* 0x000fe60000081008 */
        /* <DEDUP_REMOVED lines=19> */
[----:B------:R-:W-:Y:S01]  /*18000*/  IMAD.MOV.U32 R50, RZ, RZ, R214 ;  /* 0x000000ffff327224 */ /* 0x000fe200078e00d6 */
[----:B------:R-:W-:Y:S01]  /*18010*/  MOV R24, R218 ;  /* 0x000000da00187202 */ /* 0x000fe20000000f00 */
[----:B------:R-:W-:Y:S02]  /*18020*/  IMAD.MOV.U32 R51, RZ, RZ, R215 ;  /* 0x000000ffff337224 */ /* 0x000fe400078e00d7 */
[----:B------:R-:W-:Y:S01]  /*18030*/  IMAD.MOV.U32 R25, RZ, RZ, R226 ;  /* 0x000000ffff197224 */ /* 0x000fe200078e00e2 */
[----:B------:R-:W-:Y:S01]  /*18040*/  MOV R201, R8 ;  /* 0x0000000800c97202 */ /* 0x000fe20000000f00 */
        /* <DEDUP_REMOVED lines=9> */
[----:B--2---:R-:W-:Y:S02]  /*180e0*/  IMAD.MOV.U32 R63, RZ, RZ, R187 ;  /* 0x000000ffff3f7224 */ /* 0x004fe400078e00bb */
[----:B---3--:R-:W-:Y:S02]  /*180f0*/  IMAD.MOV.U32 R62, RZ, RZ, R186 ;  /* 0x000000ffff3e7224 */ /* 0x008fe400078e00ba */
[----:B----4-:R-:W-:Y:S02]  /*18100*/  IMAD.MOV.U32 R61, RZ, RZ, R183 ;  /* 0x000000ffff3d7224 */ /* 0x010fe400078e00b7 */
[----:B------:R-:W-:-:S02]  /*18110*/  IMAD.MOV.U32 R60, RZ, RZ, R182 ;  /* 0x000000ffff3c7224 */ /* 0x000fc400078e00b6 */
[----:B------:R-:W2:Y:S04]  /*18120*/  LDL.LU R182, [R1+0x20f4] ;  /* 0x0020f40001b67983 */ /* 0x000ea80000300800 */
[----:B------:R-:W2:Y:S04]  /*18130*/  LDL.LU R183, [R1+0x20f0] ;  /* 0x0020f00001b77983 */ /* 0x000ea80000300800 */
[----:B------:R-:W3:Y:S04]  /*18140*/  LDL.LU R186, [R1+0x20ec] ;  /* 0x0020ec0001ba7983 */ /* 0x000ee80000300800 */
[----:B------:R-:W3:Y:S04]  /*18150*/  LDL.LU R187, [R1+0x20e8] ;  /* 0x0020e80001bb7983 */ /* 0x000ee80000300800 */
[----:B------:R-:W4:Y:S04]  /*18160*/  LDL.LU R190, [R1+0x20e4] ;  /* 0x0020e40001be7983 */ /* 0x000f280000300800 */
[----:B------:R-:W4:Y:S04]  /*18170*/  LDL.LU R191, [R1+0x20e0] ;  /* 0x0020e00001bf7983 */ /* 0x000f280000300800 */
[----:B------:R-:W2:Y:S04]  /*18180*/  LDL.LU R194, [R1+0x20dc] ;  /* 0x0020dc0001c27983 */ /* 0x000ea80000300800 */
[----:B------:R-:W2:Y:S04]  /*18190*/  LDL.LU R195, [R1+0x20d8] ;  /* 0x0020d80001c37983 */ /* 0x000ea80000300800 */
[----:B------:R-:W3:Y:S04]  /*181a0*/  LDL.LU R198, [R1+0x20d4] ;  /* 0x0020d40001c67983 */ /* 0x000ee80000300800 */
        /* <DEDUP_REMOVED lines=15> */
[C---:B-1----:R-:W-:Y:S08]  /*182a0*/  HMMA.1688.F32.TF32 R44, R236.reuse, R234, R44 ;  /* 0x000000eaec2c723c */ /* 0x042ff0000008102c */
[C---:B------:R-:W-:Y:S08]  /*182b0*/  HMMA.1688.F32.TF32 R40, R236.reuse, R230, R40 ;  /* 0x000000e6ec28723c */ /* 0x040ff00000081028 */
[----:B------:R-:W-:Y:S08]  /*182c0*/  HMMA.1688.F32.TF32 R48, R236, R178, R48 ;  /* 0x000000b2ec30723c */ /* 0x000ff00000081030 */
[C---:B--2---:R-:W-:Y:S08]  /*182d0*/  HMMA.1688.F32.TF32 R52, R240.reuse, R194, R52 ;  /* 0x000000c2f034723c */ /* 0x044ff00000081034 */
[C---:B---3--:R-:W-:Y:S08]  /*182e0*/  HMMA.1688.F32.TF32 R56, R240.reuse, R198, R56 ;  /* 0x000000c6f038723c */ /* 0x048ff00000081038 */
[C---:B----4-:R-:W-:Y:S08]  /*182f0*/  HMMA.1688.F32.TF32 R60, R240.reuse, R202, R60 ;  /* 0x000000caf03c723c */ /* 0x050ff0000008103c */
[C---:B------:R-:W-:Y:S08]  /*18300*/  HMMA.1688.F32.TF32 R64, R240.reuse, R206, R64 ;  /* 0x000000cef040723c */ /* 0x040ff00000081040 */
[C---:B------:R-:W-:Y:S08]  /*18310*/  HMMA.1688.F32.TF32 R72, R240.reuse, R214, R72 ;  /* 0x000000d6f048723c */ /* 0x040ff00000081048 */
[C---:B------:R-:W-:Y:S08]  /*18320*/  HMMA.1688.F32.TF32 R80, R240.reuse, R222, R80 ;  /* 0x000000def050723c */ /* 0x040ff00000081050 */
[C---:B------:R-:W-:Y:S08]  /*18330*/  HMMA.1688.F32.TF32 R76, R240.reuse, R218, R76 ;  /* 0x000000daf04c723c */ /* 0x040ff0000008104c */
[C---:B------:R-:W-:Y:S07]  /*18340*/  HMMA.1688.F32.TF32 R68, R240.reuse, R210, R68 ;  /* 0x000000d2f044723c */ /* 0x040fee0000081044 */
        /* <DEDUP_REMOVED lines=12> */
[----:B------:R-:W-:Y:S04]  /*18410*/  STL.64 [R1+0x1230], R56 ;  /* 0x0012303801007387 */ /* 0x000fe80000100a00 */
[----:B------:R2:W-:Y:S01]  /*18420*/  STL.64 [R1+0x1238], R58 ;  /* 0x0012383a01007387 */ /* 0x0005e20000100a00 */
[C---:B-1----:R-:W-:Y:S03]  /*18430*/  HMMA.1688.F32.TF32 R60, R240.reuse, R190, R116 ;  /* 0x000000bef03c723c */ /* 0x042fe60000081074 */
[----:B------:R-:W-:Y:S04]  /*18440*/  STL.64 [R1+0x1220], R52 ;  /* 0x0012203401007387 */ /* 0x000fe80000100a00 */
[----:B------:R1:W-:Y:S01]  /*18450*/  STL.64 [R1+0x1228], R54 ;  /* 0x0012283601007387 */ /* 0x0003e20000100a00 */
[C---:B--2---:R-:W-:Y:S08]  /*18460*/  HMMA.1688.F32.TF32 R56, R240.reuse, R186, R156 ;  /* 0x000000baf038723c */ /* 0x044ff0000008109c */
[----:B-1----:R-:W-:Y:S07]  /*18470*/  HMMA.1688.F32.TF32 R52, R240, R182, R108 ;  /* 0x000000b6f034723c */ /* 0x002fee000008106c */
        /* <DEDUP_REMOVED lines=10> */
[C---:B-1----:R-:W-:Y:S08]  /*18520*/  HMMA.1688.F32.TF32 R44, R236.reuse, R174, R36 ;  /* 0x000000aeec2c723c */ /* 0x042ff00000081024 */
[C---:B--2---:R-:W-:Y:S08]  /*18530*/  HMMA.1688.F32.TF32 R40, R236.reuse, R226, R32 ;  /* 0x000000e2ec28723c */ /* 0x044ff00000081020 */
[C---:B------:R-:W-:Y:S08]  /*18540*/  HMMA.1688.F32.TF32 R36, R236.reuse, R222, R28 ;  /* 0x000000deec24723c */ /* 0x040ff0000008101c */
[C---:B------:R-:W-:Y:S08]  /*18550*/  HMMA.1688.F32.TF32 R32, R236.reuse, R218, R24 ;  /* 0x000000daec20723c */ /* 0x040ff00000081018 */
        /* <DEDUP_REMOVED lines=10> */
[----:B------:R-:W-:Y:S01]  /*18600*/  HMMA.1688.F32.TF32 R4, R236, R190, R244 ;  /* 0x000000beec04723c */ /* 0x000fe200000810f4 */
        /* <DEDUP_REMOVED lines=16> */
[----:B------:R-:W2:Y:S04]  /*18710*/  LDL.LU R248, [R1+0x9a0] ;  /* 0x0009a00001f87983 */ /* 0x000ea80000300800 */
[----:B------:R-:W-:Y:S04]  /*18720*/  STL.64 [R1+0x1130], R8 ;  /* 0x0011300801007387 */ /* 0x000fe80000100a00 */
[----:B------:R-:W-:Y:S04]  /*18730*/  STL.64 [R1+0x1138], R10 ;  /* 0x0011380a01007387 */ /* 0x000fe80000100a00 */
[----:B------:R1:W-:Y:S04]  /*18740*/  STL.64 [R1+0x1120], R4 ;  /* 0x0011200401007387 */ /* 0x0003e80000100a00 */
[----:B------:R3:W-:Y:S04]  /*18750*/  STL.64 [R1+0x1128], R6 ;  /* 0x0011280601007387 */ /* 0x0007e80000100a00 */
[----:B------:R-:W2:Y:S04]  /*18760*/  LDL.LU R249, [R1+0x9a4] ;  /* 0x0009a40001f97983 */ /* 0x000ea80000300800 */
[----:B------:R-:W2:Y:S04]  /*18770*/  LDL.LU R250, [R1+0x9a8] ;  /* 0x0009a80001fa7983 */ /* 0x000ea80000300800 */
[----:B------:R-:W2:Y:S04]  /*18780*/  LDL.LU R251, [R1+0x9ac] ;  /* 0x0009ac0001fb7983 */ /* 0x000ea80000300800 */
[----:B-1----:R-:W4:Y:S04]  /*18790*/  LDL.LU R4, [R1+0x9b0] ;  /* 0x0009b00001047983 */ /* 0x002f280000300800 */
[----:B------:R-:W4:Y:S04]  /*187a0*/  LDL.LU R5, [R1+0x9b4] ;  /* 0x0009b40001057983 */ /* 0x000f280000300800 */
[----:B---3--:R-:W4:Y:S04]  /*187b0*/  LDL.LU R6, [R1+0x9b8] ;  /* 0x0009b80001067983 */ /* 0x008f280000300800 */
[----:B------:R-:W4:Y:S04]  /*187c0*/  LDL.LU R7, [R1+0x9bc] ;  /* 0x0009bc0001077983 */ /* 0x000f280000300800 */
[----:B------:R-:W3:Y:S04]  /*187d0*/  LDL.LU R16, [R1+0x9e0] ;  /* 0x0009e00001107983 */ /* 0x000ee80000300800 */
[----:B------:R-:W3:Y:S04]  /*187e0*/  LDL.LU R17, [R1+0x9e4] ;  /* 0x0009e40001117983 */ /* 0x000ee80000300800 */
[----:B------:R-:W3:Y:S04]  /*187f0*/  LDL.LU R18, [R1+0x9e8] ;  /* 0x0009e80001127983 */ /* 0x000ee80000300800 */
[----:B------:R-:W3:Y:S04]  /*18800*/  LDL.LU R19, [R1+0x9ec] ;  /* 0x0009ec0001137983 */ /* 0x000ee80000300800 */
[----:B------:R-:W2:Y:S04]  /*18810*/  LDL.LU R20, [R1+0x9f0] ;  /* 0x0009f00001147983 */ /* 0x000ea80000300800 */
        /* <DEDUP_REMOVED lines=18> */
[----:B------:R-:W3:Y:S04]  /*18940*/  LDL.LU R51, [R1+0xa4c] ;  /* 0x000a4c0001337983 */ /* 0x000ee80000300800 */
        /* <DEDUP_REMOVED lines=61> */
[----:B------:R-:W-:Y:S04]  /*18d20*/  LDS R240, [R2+0x4100] ;  /* 0x0041000002f07984 */ /* 0x000fe80000000800 */
[----:B------:R-:W-:Y:S04]  /*18d30*/  LDS R242, [R2+0x6100] ;  /* 0x0061000002f27984 */ /* 0x000fe80000000800 */
[----:B------:R-:W-:Y:S04]  /*18d40*/  LDS R241, [R233+0x4100] ;  /* 0x00410000e9f17984 */ /* 0x000fe80000000800 */
[----:B------:R-:W2:Y:S02]  /*18d50*/  LDS R243, [R233+0x6100] ;  /* 0x00610000e9f37984 */ /* 0x000ea40000000800 */
[C---:B--2---:R-:W-:Y:S08]  /*18d60*/  HMMA.1688.F32.TF32 R36, R240.reuse, R202, R36 ;  /* 0x000000caf024723c */ /* 0x044ff00000081024 */
[C---:B------:R-:W-:Y:S08]  /*18d70*/  HMMA.1688.F32.TF32 R32, R240.reuse, R198, R32 ;  /* 0x000000c6f020723c */ /* 0x040ff00000081020 */
[C---:B------:R-:W-:Y:S08]  /*18d80*/  HMMA.1688.F32.TF32 R24, R240.reuse, R190, R24 ;  /* 0x000000bef018723c */ /* 0x040ff00000081018 */
[----:B------:R-:W-:Y:S08]  /*18d90*/  HMMA.1688.F32.TF32 R20, R240, R186, R20 ;  /* 0x000000baf014723c */ /* 0x000ff00000081014 */
[C---:B---3--:R-:W-:Y:S08]  /*18da0*/  HMMA.1688.F32.TF32 R68, R236.reuse, R182, R68 ;  /* 0x000000b6ec44723c */ /* 0x048ff00000081044 */
[----:B----4-:R-:W-:Y:S01]  /*18db0*/  HMMA.1688.F32.TF32 R72, R236, R186, R72 ;  /* 0x000000baec48723c */ /* 0x010fe20000081048 */
[----:B------:R-:W-:Y:S04]  /*18dc0*/  LDS R236, [R2+0x4180] ;  /* 0x0041800002ec7984 */ /* 0x000fe80000000800 */
[----:B------:R-:W-:Y:S04]  /*18dd0*/  LDS R238, [R2+0x6180] ;  /* 0x0061800002ee7984 */ /* 0x000fe80000000800 */
[----:B------:R-:W-:Y:S04]  /*18de0*/  LDS R237, [R233+0x4180] ;  /* 0x00418000e9ed7984 */ /* 0x000fe80000000800 */
[----:B------:R-:W1:Y:S10]  /*18df0*/  LDS R239, [R233+0x6180] ;  /* 0x00618000e9ef7984 */ /* 0x000e740000000800 */
[----:B------:R-:W-:Y:S04]  /*18e00*/  STL.64 [R1+0x1110], R72 ;  /* 0x0011104801007387 */ /* 0x000fe80000100a00 */
[----:B------:R-:W-:Y:S04]  /*18e10*/  STL.64 [R1+0x1118], R74 ;  /* 0x0011184a01007387 */ /* 0x000fe80000100a00 */
[----:B------:R-:W-:Y:S04]  /*18e20*/  STL.64 [R1+0xf60], R68 ;  /* 0x000f604401007387 */ /* 0x000fe80000100a00 */
[----:B------:R2:W-:Y:S02]  /*18e30*/  STL.64 [R1+0xf68], R70 ;  /* 0x000f684601007387 */ /* 0x0005e40000100a00 */
[C---:B--2---:R-:W-:Y:S08]  /*18e40*/  HMMA.1688.F32.TF32 R68, R240.reuse, R234, R64 ;  /* 0x000000eaf044723c */ /* 0x044ff00000081040 */
        /* <DEDUP_REMOVED lines=12> */
[C---:B--2---:R-:W-:Y:S03]  /*18f10*/  HMMA.1688.F32.TF32 R60, R240.reuse, R222, R156 ;  /* 0x000000def03c723c */ /* 0x044fe6000008109c */
[----:B------:R-:W-:Y:S04]  /*18f20*/  STL.64 [R1+0x10c0], R52 ;  /* 0x0010c03401007387 */ /* 0x000fe80000100a00 */
[----:B------:R2:W-:Y:S01]  /*18f30*/  STL.64 [R1+0x10c8], R54 ;  /* 0x0010c83601007387 */ /* 0x0005e20000100a00 */
[C---:B---3--:R-:W-:Y:S08]  /*18f40*/  HMMA.1688.F32.TF32 R56, R240.reuse, R218, R108 ;  /* 0x000000daf038723c */ /* 0x048ff0000008106c */
[C---:B--2---:R-:W-:Y:S08]  /*18f50*/  HMMA.1688.F32.TF32 R52, R240.reuse, R214, R44 ;  /* 0x000000d6f034723c */ /* 0x044ff0000008102c */
[C---:B------:R-:W-:Y:S08]  /*18f60*/  HMMA.1688.F32.TF32 R44, R240.reuse, R210, R40 ;  /* 0x000000d2f02c723c */ /* 0x040ff00000081028 */
[C---:B------:R-:W-:Y:S08]  /*18f70*/  HMMA.1688.F32.TF32 R40, R240.reuse, R206, R48 ;  /* 0x000000cef028723c */ /* 0x040ff00000081030 */
        /* <DEDUP_REMOVED lines=24> */
[----:B-1----:R-:W-:Y:S01]  /*19100*/  HMMA.1688.F32.TF32 R20, R236, R234, R12 ;  /* 0x000000eaec14723c */ /* 0x002fe2000008100c */
[----:B------:R-:W-:-:S02]  /*19110*/  IMAD.MOV.U32 R177, RZ, RZ, R84 ;  /* 0x000000ffffb17224 */ /* 0x000fc400078e0054 */
[----:B------:R-:W-:Y:S01]  /*19120*/  LDS R240, [R2+0x4200] ;  /* 0x0042000002f07984 */ /* 0x000fe20000000800 */
[----:B------:R-:W-:Y:S02]  /*19130*/  IMAD.MOV.U32 R176, RZ, RZ, R85 ;  /* 0x000000ffffb07224 */ /* 0x000fe400078e0055 */
[----:B------:R-:W-:Y:S01]  /*19140*/  IMAD.MOV.U32 R173, RZ, RZ, R86 ;  /* 0x000000ffffad7224 */ /* 0x000fe200078e0056 */
[----:B------:R-:W-:Y:S01]  /*19150*/  LDS R242, [R2+0x6200] ;  /* 0x0062000002f27984 */ /* 0x000fe20000000800 */
[C---:B--2---:R-:W-:Y:S01]  /*19160*/  HMMA.1688.F32.TF32 R16, R236.reuse, R230, R8 ;  /* 0x000000e6ec10723c */ /* 0x044fe20000081008 */
[----:B------:R-:W-:Y:S02]  /*19170*/  IMAD.MOV.U32 R172, RZ, RZ, R87 ;  /* 0x000000ffffac7224 */ /* 0x000fe400078e0057 */
[----:B------:R-:W-:Y:S04]  /*19180*/  LDS R241, [R233+0x4200] ;  /* 0x00420000e9f17984 */ /* 0x000fe80000000800 */
[----:B------:R-:W1:Y:S01]  /*19190*/  LDS R243, [R233+0x6200] ;  /* 0x00620000e9f37984 */ /* 0x000e620000000800 */
[C---:B------:R-:W-:Y:S08]  /*191a0*/  HMMA.1688.F32.TF32 R12, R236.reuse, R178, R4 ;  /* 0x000000b2ec0c723c */ /* 0x040ff00000081004 */
[C---:B------:R-:W-:Y:S08]  /*191b0*/  HMMA.1688.F32.TF32 R8, R236.reuse, R174, R248 ;  /* 0x000000aeec08723c */ /* 0x040ff000000810f8 */
[----:B------:R-:W-:Y:S01]  /*191c0*/  HMMA.1688.F32.TF32 R4, R236, R226, R244 ;  /* 0x000000e2ec04723c */ /* 0x000fe200000810f4 */
        /* <DEDUP_REMOVED lines=14> */
[----:B---3--:R-:W3:Y:S04]  /*192b0*/  LDL.LU R4, [R1+0x6e0] ;  /* 0x0006e00001047983 */ /* 0x008ee80000300800 */
[----:B------:R-:W3:Y:S04]  /*192c0*/  LDL.LU R5, [R1+0x6e4] ;  /* 0x0006e40001057983 */ /* 0x000ee80000300800 */
[----:B----4-:R-:W3:Y:S04]  /*192d0*/  LDL.LU R6, [R1+0x6e8] ;  /* 0x0006e80001067983 */ /* 0x010ee80000300800 */
[----:B------:R-:W3:Y:S04]  /*192e0*/  LDL.LU R7, [R1+0x6ec] ;  /* 0x0006ec0001077983 */ /* 0x000ee80000300800 */
[----:B------:R-:W4:Y:S04]  /*192f0*/  LDL.LU R8, [R1+0x710] ;  /* 0x0007100001087983 */ /* 0x000f280000300800 */
[----:B------:R-:W4:Y:S04]  /*19300*/  LDL.LU R9, [R1+0x714] ;  /* 0x0007140001097983 */ /* 0x000f280000300800 */
[----:B------:R-:W4:Y:S04]  /*19310*/  LDL.LU R10, [R1+0x718] ;  /* 0x00071800010a7983 */ /* 0x000f280000300800 */
[----:B------:R-:W4:Y:S04]  /*19320*/  LDL.LU R11, [R1+0x71c] ;  /* 0x00071c00010b7983 */ /* 0x000f280000300800 */
        /* <DEDUP_REMOVED lines=16> */
[----:B------:R-:W1:Y:S04]  /*19430*/  LDL.LU R36, [R1+0x7b0] ;  /* 0x0007b00001247983 */ /* 0x000e680000300800 */
[----:B------:R-:W1:Y:S04]  /*19440*/  LDL.LU R37, [R1+0x7b4] ;  /* 0x0007b40001257983 */ /* 0x000e680000300800 */
[----:B------:R-:W1:Y:S04]  /*19450*/  LDL.LU R38, [R1+0x7b8] ;  /* 0x0007b80001267983 */ /* 0x000e680000300800 */
[----:B------:R-:W1:Y:S04]  /*19460*/  LDL.LU R39, [R1+0x7bc] ;  /* 0x0007bc0001277983 */ /* 0x000e680000300800 */
        /* <DEDUP_REMOVED lines=75> */
[----:B------:R-:W3:Y:S01]  /*19920*/  LDL.LU R247, [R1+0x6cc] ;  /* 0x0006cc0001f77983 */ /* 0x000ee20000300800 */
[C---:B-1----:R-:W-:Y:S08]  /*19930*/  HMMA.1688.F32.TF32 R36, R240.reuse, R222, R36 ;  /* 0x000000def024723c */ /* 0x042ff00000081024 */
[C---:B--2---:R-:W-:Y:S08]  /*19940*/  HMMA.1688.F32.TF32 R32, R240.reuse, R218, R32 ;  /* 0x000000daf020723c */ /* 0x044ff00000081020 */
[C---:B------:R-:W-:Y:S08]  /*19950*/  HMMA.1688.F32.TF32 R24, R240.reuse, R210, R24 ;  /* 0x000000d2f018723c */ /* 0x040ff00000081018 */
[C---:B------:R-:W-:Y:S08]  /*19960*/  HMMA.1688.F32.TF32 R20, R240.reuse, R206, R20 ;  /* 0x000000cef014723c */ /* 0x040ff00000081014 */
[C---:B------:R-:W-:Y:S08]  /*19970*/  HMMA.1688.F32.TF32 R16, R240.reuse, R202, R16 ;  /* 0x000000caf010723c */ /* 0x040ff00000081010 */
[C---:B----4-:R-:W-:Y:S08]  /*19980*/  HMMA.1688.F32.TF32 R8, R240.reuse, R194, R8 ;  /* 0x000000c2f008723c */ /* 0x050ff00000081008 */
[----:B---3--:R-:W-:Y:S08]  /*19990*/  HMMA.1688.F32.TF32 R4, R240, R190, R4 ;  /* 0x000000bef004723c */ /* 0x008ff00000081004 */
[C---:B------:R-:W-:Y:S11]  /*199a0*/  HMMA.1688.F32.TF32 R88, R236.reuse, R222, R88 ;  /* 0x000000deec58723c */ /* 0x040ff60000081058 */
[----:B------:R-:W-:Y:S11]  /*199b0*/  @!UPT UIADD3 URZ, URZ, URZ, URZ ;  /* 0x0000003f3f3ff290 */ /* 0x000ff6000fffe03f */
[----:B------:R-:W-:Y:S01]  /*199c0*/  @!UPT UIADD3 URZ, URZ, URZ, URZ ;  /* 0x0000003f3f3ff290 */ /* 0x000fe2000fffe03f */
[----:B------:R-:W-:Y:S04]  /*199d0*/  STL.64 [R1+0xed0], R88 ;  /* 0x000ed05801007387 */ /* 0x000fe80000100a00 */
[----:B------:R1:W-:Y:S02]  /*199e0*/  STL.64 [R1+0xed8], R90 ;  /* 0x000ed85a01007387 */ /* 0x0003e40000100a00 */
[C---:B-1----:R-:W-:Y:S08]  /*199f0*/  HMMA.1688.F32.TF32 R88, R236.reuse, R218, R84 ;  /* 0x000000daec58723c */ /* 0x042ff00000081054 */
[C---:B------:R-:W-:Y:S08]  /*19a00*/  HMMA.1688.F32.TF32 R84, R236.reuse, R214, R80 ;  /* 0x000000d6ec54723c */ /* 0x040ff00000081050 */
[C---:B------:R-:W-:Y:S08]  /*19a10*/  HMMA.1688.F32.TF32 R80, R236.reuse, R210, R76 ;  /* 0x000000d2ec50723c */ /* 0x040ff0000008104c */
        /* <DEDUP_REMOVED lines=28> */
[C---:B--2---:R-:W-:Y:S03]  /*19be0*/  HMMA.1688.F32.TF32 R56, R240.reuse, R230, R108 ;  /* 0x000000e6f038723c */ /* 0x044fe6000008106c */
[----:B------:R-:W-:Y:S04]  /*19bf0*/  LDS R236, [R2+0x4280] ;  /* 0x0042800002ec7984 */ /* 0x000fe80000000800 */
[----:B------:R-:W-:Y:S01]  /*19c00*/  LDS R238, [R2+0x6280] ;  /* 0x0062800002ee7984 */ /* 0x000fe20000000800 */
[C---:B-1----:R-:W-:Y:S03]  /*19c10*/  HMMA.1688.F32.TF32 R52, R240.reuse, R178, R44 ;  /* 0x000000b2f034723c */ /* 0x042fe6000008102c */
[----:B------:R-:W-:Y:S04]  /*19c20*/  LDS R237, [R233+0x4280] ;  /* 0x00428000e9ed7984 */ /* 0x000fe80000000800 */
[----:B------:R-:W1:Y:S01]  /*19c30*/  LDS R239, [R233+0x6280] ;  /* 0x00628000e9ef7984 */ /* 0x000e620000000800 */
[C---:B------:R-:W-:Y:S08]  /*19c40*/  HMMA.1688.F32.TF32 R44, R240.reuse, R174, R40 ;  /* 0x000000aef02c723c */ /* 0x040ff00000081028 */
[C---:B------:R-:W-:Y:S08]  /*19c50*/  HMMA.1688.F32.TF32 R40, R240.reuse, R226, R48 ;  /* 0x000000e2f028723c */ /* 0x040ff00000081030 */
        /* <DEDUP_REMOVED lines=28> */
[C---:B--2---:R-:W-:Y:S08]  /*19e20*/  HMMA.1688.F32.TF32 R12, R240.reuse, R186, R248 ;  /* 0x000000baf00c723c */ /* 0x044ff000000810f8 */
[-C--:B---3--:R-:W-:Y:S01]  /*19e30*/  HMMA.1688.F32.TF32 R8, R240, R182.reuse, R244 ;  /* 0x000000b6f008723c */ /* 0x088fe200000810f4 */
[----:B------:R2:W-:Y:S04]  /*19e40*/  STL.64 [R1+0xd50], R4 ;  /* 0x000d500401007387 */ /* 0x0005e80000100a00 */
[----:B------:R3:W-:Y:S04]  /*19e50*/  STL.64 [R1+0xd58], R6 ;  /* 0x000d580601007387 */ /* 0x0007e80000100a00 */
[----:B------:R-:W-:Y:S04]  /*19e60*/  LDS R240, [R2+0x4300] ;  /* 0x0043000002f07984 */ /* 0x000fe80000000800 */
[----:B--2---:R-:W2:Y:S04]  /*19e70*/  LDL.LU R4, [R1+0x4a0] ;  /* 0x0004a00001047983 */ /* 0x004ea80000300800 */
[----:B------:R-:W-:Y:S04]  /*19e80*/  STL.64 [R1+0xd40], R12 ;  /* 0x000d400c01007387 */ /* 0x000fe80000100a00 */
[----:B------:R-:W-:Y:S04]  /*19e90*/  STL.64 [R1+0xd48], R14 ;  /* 0x000d480e01007387 */ /* 0x000fe80000100a00 */
[----:B------:R4:W-:Y:S04]  /*19ea0*/  STL.64 [R1+0xd30], R8 ;  /* 0x000d300801007387 */ /* 0x0009e80000100a00 */
[----:B------:R1:W-:Y:S04]  /*19eb0*/  STL.64 [R1+0xd38], R10 ;  /* 0x000d380a01007387 */ /* 0x0003e80000100a00 */
[----:B------:R-:W2:Y:S04]  /*19ec0*/  LDL.LU R5, [R1+0x4a4] ;  /* 0x0004a40001057983 */ /* 0x000ea80000300800 */
[----:B---3--:R-:W2:Y:S04]  /*19ed0*/  LDL.LU R6, [R1+0x4a8] ;  /* 0x0004a80001067983 */ /* 0x008ea80000300800 */
[----:B------:R-:W2:Y:S04]  /*19ee0*/  LDL.LU R7, [R1+0x4ac] ;  /* 0x0004ac0001077983 */ /* 0x000ea80000300800 */
[----:B----4-:R-:W3:Y:S04]  /*19ef0*/  LDL.LU R8, [R1+0x4b0] ;  /* 0x0004b00001087983 */ /* 0x010ee80000300800 */
[----:B------:R-:W3:Y:S04]  /*19f00*/  LDL.LU R9, [R1+0x4b4] ;  /* 0x0004b40001097983 */ /* 0x000ee80000300800 */
[----:B-1----:R-:W3:Y:S04]  /*19f10*/  LDL.LU R10, [R1+0x4b8] ;  /* 0x0004b800010a7983 */ /* 0x002ee80000300800 */
        /* <DEDUP_REMOVED lines=101> */
[----:B------:R-:W-:Y:S04]  /*1a570*/  LDS R242, [R2+0x6300] ;  /* 0x0063000002f27984 */ /* 0x000fe80000000800 */
[----:B------:R-:W-:Y:S04]  /*1a580*/  LDS R241, [R233+0x4300] ;  /* 0x00430000e9f17984 */ /* 0x000fe80000000800 */
[----:B------:R-:W1:Y:S01]  /*1a590*/  LDS R243, [R233+0x6300] ;  /* 0x00630000e9f37984 */ /* 0x000e620000000800 */
[C---:B--2---:R-:W-:Y:S08]  /*1a5a0*/  HMMA.1688.F32.TF32 R44, R236.reuse, R182, R44 ;  /* 0x000000b6ec2c723c */ /* 0x044ff0000008102c */
[C---:B---3--:R-:W-:Y:S08]  /*1a5b0*/  HMMA.1688.F32.TF32 R52, R236.reuse, R198, R52 ;  /* 0x000000c6ec34723c */ /* 0x048ff00000081034 */
[C---:B----4-:R-:W-:Y:S08]  /*1a5c0*/  HMMA.1688.F32.TF32 R60, R236.reuse, R206, R60 ;  /* 0x000000ceec3c723c */ /* 0x050ff0000008103c */
[C---:B------:R-:W-:Y:S08]  /*1a5d0*/  HMMA.1688.F32.TF32 R64, R236.reuse, R210, R64 ;  /* 0x000000d2ec40723c */ /* 0x040ff00000081040 */
[C---:B------:R-:W-:Y:S08]  /*1a5e0*/  HMMA.1688.F32.TF32 R68, R236.reuse, R214, R68 ;  /* 0x000000d6ec44723c */ /* 0x040ff00000081044 */
[C---:B------:R-:W-:Y:S08]  /*1a5f0*/  HMMA.1688.F32.TF32 R76, R236.reuse, R222, R76 ;  /* 0x000000deec4c723c */ /* 0x040ff0000008104c */
[C---:B------:R-:W-:Y:S08]  /*1a600*/  HMMA.1688.F32.TF32 R80, R236.reuse, R226, R80 ;  /* 0x000000e2ec50723c */ /* 0x040ff00000081050 */
[C---:B------:R-:W-:Y:S08]  /*1a610*/  HMMA.1688.F32.TF32 R248, R236.reuse, R174, R248 ;  /* 0x000000aeecf8723c */ /* 0x040ff000000810f8 */
[C---:B------:R-:W-:Y:S08]  /*1a620*/  HMMA.1688.F32.TF32 R84, R236.reuse, R230, R84 ;  /* 0x000000e6ec54723c */ /* 0x040ff00000081054 */
[C---:B------:R-:W-:Y:S08]  /*1a630*/  HMMA.1688.F32.TF32 R88, R236.reuse, R234, R88 ;  /* 0x000000eaec58723c */ /* 0x040ff00000081058 */
[C---:B------:R-:W-:Y:S11]  /*1a640*/  HMMA.1688.F32.TF32 R244, R236.reuse, R178, R244 ;  /* 0x000000b2ecf4723c */ /* 0x040ff600000810f4 */
[----:B------:R-:W-:Y:S04]  /*1a650*/  @!UPT UIADD3 URZ, URZ, URZ, URZ ;  /* 0x0000003f3f3ff290 */ /* 0x000fe8000fffe03f */
[----:B------:R-:W-:Y:S04]  /*1a660*/  STL.64 [R1+0xd20], R88 ;  /* 0x000d205801007387 */ /* 0x000fe80000100a00 */
[----:B------:R2:W-:Y:S01]  /*1a670*/  STL.64 [R1+0xd28], R90 ;  /* 0x000d285a01007387 */ /* 0x0005e20000100a00 */
[C---:B------:R-:W-:Y:S03]  /*1a680*/  HMMA.1688.F32.TF32 R72, R236.reuse, R218, R72 ;  /* 0x000000daec48723c */ /* 0x040fe60000081048 */
[----:B--2---:R-:W2:Y:S04]  /*1a690*/  LDL.LU.64 R90, [R1+0x2090] ;  /* 0x00209000015a7983 */ /* 0x004ea80000300a00 */
[----:B------:R-:W2:Y:S04]  /*1a6a0*/  LDL.LU.64 R88, [R1+0x2088] ;  /* 0x0020880001587983 */ /* 0x000ea80000300a00 */
[----:B------:R-:W-:Y:S01]  /*1a6b0*/  STL.64 [R1+0xd10], R84 ;  /* 0x000d105401007387 */ /* 0x000fe20000100a00 */
[C---:B------:R-:W-:Y:S03]  /*1a6c0*/  HMMA.1688.F32.TF32 R56, R236.reuse, R202, R56 ;  /* 0x000000caec38723c */ /* 0x040fe60000081038 */
[----:B------:R3:W-:Y:S04]  /*1a6d0*/  STL.64 [R1+0xd18], R86 ;  /* 0x000d185601007387 */ /* 0x0007e80000100a00 */
[----:B---3--:R-:W3:Y:S04]  /*1a6e0*/  LDL.LU.64 R86, [R1+0x2080] ;  /* 0x0020800001567983 */ /* 0x008ee80000300a00 */
[----:B------:R-:W3:Y:S04]  /*1a6f0*/  LDL.LU.64 R84, [R1+0x2078] ;  /* 0x0020780001547983 */ /* 0x000ee80000300a00 */
[----:B------:R-:W-:Y:S04]  /*1a700*/  STL.64 [R1+0xd00], R244 ;  /* 0x000d00f401007387 */ /* 0x000fe80000100a00 */
[----:B------:R4:W-:Y:S04]  /*1a710*/  STL.64 [R1+0xd08], R246 ;  /* 0x000d08f601007387 */ /* 0x0009e80000100a00 */
[----:B----4-:R-:W4:Y:S04]  /*1a720*/  LDL.LU.64 R246, [R1+0x2070] ;  /* 0x0020700001f67983 */ /* 0x010f280000300a00 */
[----:B------:R-:W2:Y:S04]  /*1a730*/  LDL.LU.64 R244, [R1+0x2068] ;  /* 0x0020680001f47983 */ /* 0x000ea80000300a00 */
[----:B------:R-:W-:Y:S04]  /*1a740*/  STL.64 [R1+0xcf0], R248 ;  /* 0x000cf0f801007387 */ /* 0x000fe80000100a00 */
[----:B------:R1:W-:Y:S04]  /*1a750*/  STL.64 [R1+0xcf8], R250 ;  /* 0x000cf8fa01007387 */ /* 0x0003e80000100a00 */
[----:B-1----:R-:W2:Y:S04]  /*1a760*/  LDL.LU.64 R250, [R1+0x2060] ;  /* 0x0020600001fa7983 */ /* 0x002ea80000300a00 */
[----:B------:R-:W2:Y:S04]  /*1a770*/  LDL.LU.64 R248, [R1+0x2058] ;  /* 0x0020580001f87983 */ /* 0x000ea80000300a00 */
        /* <DEDUP_REMOVED lines=13> */
[----:B------:R1:W-:Y:S02]  /*1a850*/  STL.64 [R1+0xc88], R58 ;  /* 0x000c883a01007387 */ /* 0x0003e40000100a00 */
[C---:B-1----:R-:W-:Y:S02]  /*1a860*/  HMMA.1688.F32.TF32 R60, R236.reuse, R194, R116 ;  /* 0x000000c2ec3c723c */ /* 0x042fe40000081074 */
[----:B------:R-:W-:Y:S04]  /*1a870*/  STL.64 [R1+0xc70], R52 ;  /* 0x000c703401007387 */ /* 0x000fe80000100a00 */
[----:B------:R1:W-:Y:S02]  /*1a880*/  STL.64 [R1+0xc78], R54 ;  /* 0x000c783601007387 */ /* 0x0003e40000100a00 */
[C---:B------:R-:W-:Y:S08]  /*1a890*/  HMMA.1688.F32.TF32 R56, R236.reuse, R190, R156 ;  /* 0x000000beec38723c */ /* 0x040ff0000008109c */
[----:B-1----:R-:W-:Y:S01]  /*1a8a0*/  HMMA.1688.F32.TF32 R52, R236, R186, R108 ;  /* 0x000000baec34723c */ /* 0x002fe2000008106c */
[----:B------:R-:W-:Y:S04]  /*1a8b0*/  LDS R236, [R2+0x4380] ;  /* 0x0043800002ec7984 */ /* 0x000fe80000000800 */
[----:B------:R-:W-:Y:S04]  /*1a8c0*/  LDS R238, [R2+0x6380] ;  /* 0x0063800002ee7984 */ /* 0x000fe80000000800 */
[----:B------:R-:W-:Y:S04]  /*1a8d0*/  STL.64 [R1+0xc60], R60 ;  /* 0x000c603c01007387 */ /* 0x000fe80000100a00 */
[----:B------:R-:W-:Y:S04]  /*1a8e0*/  STL.64 [R1+0xc68], R62 ;  /* 0x000c683e01007387 */ /* 0x000fe80000100a00 */
[----:B------:R-:W-:Y:S04]  /*1a8f0*/  STL.64 [R1+0xc50], R56 ;  /* 0x000c503801007387 */ /* 0x000fe80000100a00 */
[----:B------:R-:W-:Y:S04]  /*1a900*/  STL.64 [R1+0xc58], R58 ;  /* 0x000c583a01007387 */ /* 0x000fe80000100a00 */
[----:B------:R-:W-:Y:S04]  /*1a910*/  STL.64 [R1+0xc40], R52 ;  /* 0x000c403401007387 */ /* 0x000fe80000100a00 */
[----:B------:R-:W-:Y:S04]  /*1a920*/  STL.64 [R1+0xc48], R54 ;  /* 0x000c483601007387 */ /* 0x000fe80000100a00 */
[----:B------:R-:W-:Y:S04]  /*1a930*/  STL.64 [R1+0xc30], R44 ;  /* 0x000c302c01007387 */ /* 0x000fe80000100a00 */
[----:B------:R1:W-:Y:S01]  /*1a940*/  STL.64 [R1+0xc38], R46 ;  /* 0x000c382e01007387 */ /* 0x0003e20000100a00 */
[C---:B------:R-:W-:Y:S03]  /*1a950*/  HMMA.1688.F32.TF32 R36, R240.reuse, R178, R36 ;  /* 0x000000b2f024723c */ /* 0x040fe60000081024 */
[----:B------:R-:W-:Y:S04]  /*1a960*/  LDS R237, [R233+0x4380] ;  /* 0x00438000e9ed7984 */ /* 0x000fe80000000800 */
[----:B------:R-:W2:Y:S01]  /*1a970*/  LDS R239, [R233+0x6380] ;  /* 0x00638000e9ef7984 */ /* 0x000ea20000000800 */
[C---:B-1----:R-:W-:Y:S08]  /*1a980*/  HMMA.1688.F32.TF32 R44, R240.reuse, R234, R40 ;  /* 0x000000eaf02c723c */ /* 0x042ff00000081028 */
        /* <DEDUP_REMOVED lines=26> */
[----:B------:R3:W-:Y:S04]  /*1ab30*/  STL.64 [R1+0xa78], R14 ;  /* 0x000a780e01007387 */ /* 0x0007e80000100a00 */
[----:B-1----:R-:W2:Y:S04]  /*1ab40*/  LDL.LU R12, [R1+0x320] ;  /* 0x00032000010c7983 */ /* 0x002ea80000300800 */
[----:B------:R1:W-:Y:S04]  /*1ab50*/  STL.64 [R1+0xa60], R8 ;  /* 0x000a600801007387 */ /* 0x0003e80000100a00 */
[----:B------:R1:W-:Y:S04]  /*1ab60*/  STL.64 [R1+0xa68], R10 ;  /* 0x000a680a01007387 */ /* 0x0003e80000100a00 */
[----:B------:R1:W-:Y:S04]  /*1ab70*/  STL.64 [R1+0xa50], R4 ;  /* 0x000a500401007387 */ /* 0x0003e80000100a00 */
[----:B------:R1:W-:Y:S04]  /*1ab80*/  STL.64 [R1+0xa58], R6 ;  /* 0x000a580601007387 */ /* 0x0003e80000100a00 */
[----:B------:R-:W2:Y:S04]  /*1ab90*/  LDL.LU R13, [R1+0x324] ;  /* 0x00032400010d7983 */ /* 0x000ea80000300800 */
[----:B---3--:R-:W3:Y:S04]  /*1aba0*/  LDL.LU R14, [R1+0x328] ;  /* 0x00032800010e7983 */ /* 0x008ee80000300800 */
        /* <DEDUP_REMOVED lines=81> */
[----:B-1----:R-:W4:Y:S04]  /*1b0c0*/  LDL.LU R8, [R1+0x310] ;  /* 0x0003100001087983 */ /* 0x002f280000300800 */
[----:B------:R-:W4:Y:S04]  /*1b0d0*/  LDL.LU R9, [R1+0x314] ;  /* 0x0003140001097983 */ /* 0x000f280000300800 */
[----:B------:R-:W4:Y:S04]  /*1b0e0*/  LDL.LU R10, [R1+0x318] ;  /* 0x00031800010a7983 */ /* 0x000f280000300800 */
[----:B------:R-:W4:Y:S04]  /*1b0f0*/  LDL.LU R11, [R1+0x31c] ;  /* 0x00031c00010b7983 */ /* 0x000f280000300800 */
[----:B------:R-:W4:Y:S04]  /*1b100*/  LDL.LU R4, [R1+0x300] ;  /* 0x0003000001047983 */ /* 0x000f280000300800 */
[----:B------:R-:W4:Y:S04]  /*1b110*/  LDL.LU R5, [R1+0x304] ;  /* 0x0003040001057983 */ /* 0x000f280000300800 */
[----:B------:R-:W4:Y:S04]  /*1b120*/  LDL.LU R6, [R1+0x308] ;  /* 0x0003080001067983 */ /* 0x000f280000300800 */
[----:B------:R-:W4:Y:S01]  /*1b130*/  LDL.LU R7, [R1+0x30c] ;  /* 0x00030c0001077983 */ /* 0x000f220000300800 */
[C---:B--2---:R-:W-:Y:S08]  /*1b140*/  HMMA.1688.F32.TF32 R28, R236.reuse, R198, R28 ;  /* 0x000000c6ec1c723c */ /* 0x044ff0000008101c */
[C---:B---3--:R-:W-:Y:S08]  /*1b150*/  HMMA.1688.F32.TF32 R32, R236.reuse, R202, R32 ;  /* 0x000000caec20723c */ /* 0x048ff00000081020 */
[C---:B------:R-:W-:Y:S08]  /*1b160*/  HMMA.1688.F32.TF32 R24, R236.reuse, R194, R24 ;  /* 0x000000c2ec18723c */ /* 0x040ff00000081018 */
[C---:B------:R-:W-:Y:S08]  /*1b170*/  HMMA.1688.F32.TF32 R16, R236.reuse, R186, R16 ;  /* 0x000000baec10723c */ /* 0x040ff00000081010 */
[-C--:B------:R-:W-:Y:S08]  /*1b180*/  HMMA.1688.F32.TF32 R12, R236, R182.reuse, R12 ;  /* 0x000000b6ec0c723c */ /* 0x080ff0000008100c */
[C---:B----4-:R-:W-:Y:S08]  /*1b190*/  HMMA.1688.F32.TF32 R64, R240.reuse, R182, R64 ;  /* 0x000000b6f040723c */ /* 0x050ff00000081040 */
[C---:B------:R-:W-:Y:S08]  /*1b1a0*/  HMMA.1688.F32.TF32 R68, R240.reuse, R186, R68 ;  /* 0x000000baf044723c */ /* 0x040ff00000081044 */
[C---:B------:R-:W-:Y:S08]  /*1b1b0*/  HMMA.1688.F32.TF32 R76, R240.reuse, R194, R76 ;  /* 0x000000c2f04c723c */ /* 0x040ff0000008104c */
[C---:B------:R-:W-:Y:S08]  /*1b1c0*/  HMMA.1688.F32.TF32 R80, R240.reuse, R198, R80 ;  /* 0x000000c6f050723c */ /* 0x040ff00000081050 */
[----:B------:R-:W-:Y:S01]  /*1b1d0*/  HMMA.1688.F32.TF32 R72, R240, R190, R72 ;  /* 0x000000bef048723c */ /* 0x000fe20000081048 */
[----:B------:R-:W-:Y:S04]  /*1b1e0*/  LDS R240, [R2+0x4400] ;  /* 0x0044000002f07984 */ /* 0x000fe80000000800 */
[----:B------:R-:W-:Y:S10]  /*1b1f0*/  LDS R242, [R2+0x6400] ;  /* 0x0064000002f27984 */ /* 0x000ff40000000800 */
        /* <DEDUP_REMOVED lines=10> */
[----:B------:R-:W-:Y:S04]  /*1b2a0*/  LDS R241, [R233+0x4400] ;  /* 0x00440000e9f17984 */ /* 0x000fe80000000800 */
[----:B------:R-:W2:Y:S01]  /*1b2b0*/  LDS R243, [R233+0x6400] ;  /* 0x00640000e9f37984 */ /* 0x000ea20000000800 */
[C---:B-1----:R-:W-:Y:S08]  /*1b2c0*/  HMMA.1688.F32.TF32 R64, R236.reuse, R234, R60 ;  /* 0x000000eaec40723c */ /* 0x042ff0000008103c */
[C---:B------:R-:W-:Y:S08]  /*1b2d0*/  HMMA.1688.F32.TF32 R60, R236.reuse, R230, R56 ;  /* 0x000000e6ec3c723c */ /* 0x040ff00000081038 */
[C---:B------:R-:W-:Y:S08]  /*1b2e0*/  HMMA.1688.F32.TF32 R56, R236.reuse, R178, R52 ;  /* 0x000000b2ec38723c */ /* 0x040ff00000081034 */
[C---:B------:R-:W-:Y:S01]  /*1b2f0*/  HMMA.1688.F32.TF32 R52, R236.reuse, R174, R116 ;  /* 0x000000aeec34723c */ /* 0x040fe20000081074 */
        /* <DEDUP_REMOVED lines=9> */
[C---:B---3--:R-:W-:Y:S08]  /*1b390*/  HMMA.1688.F32.TF32 R56, R236.reuse, R222, R108 ;  /* 0x000000deec38723c */ /* 0x048ff0000008106c */
[C---:B-1----:R-:W-:Y:S08]  /*1b3a0*/  HMMA.1688.F32.TF32 R52, R236.reuse, R218, R44 ;  /* 0x000000daec34723c */ /* 0x042ff0000008102c */
        /* <DEDUP_REMOVED lines=28> */
[C---:B--2---:R-:W-:Y:S03]  /*1b570*/  HMMA.1688.F32.TF32 R4, R240.reuse, R230, R4 ;  /* 0x000000e6f004723c */ /* 0x044fe60000081004 */
[----:B------:R-:W-:Y:S04]  /*1b580*/  LDS R236, [R2+0x4480] ;  /* 0x0044800002ec7984 */ /* 0x000fe80000000800 */
[----:B------:R-:W-:Y:S01]  /*1b590*/  LDS R238, [R2+0x6480] ;  /* 0x0064800002ee7984 */ /* 0x000fe20000000800 */
[----:B-1----:R-:W-:Y:S03]  /*1b5a0*/  HMMA.1688.F32.TF32 R12, R240, R234, R8 ;  /* 0x000000eaf00c723c */ /* 0x002fe60000081008 */
[----:B------:R-:W-:Y:S04]  /*1b5b0*/  LDS R237, [R233+0x4480] ;  /* 0x00448000e9ed7984 */ /* 0x000fe80000000800 */
[----:B------:R-:W1:Y:S01]  /*1b5c0*/  LDS R239, [R233+0x6480] ;  /* 0x00648000e9ef7984 */ /* 0x000e620000000800 */
[----:B------:R-:W-:-:S02]  /*1b5d0*/  IMAD.MOV.U32 R8, RZ, RZ, R251 ;  /* 0x000000ffff087224 */ /* 0x000fc400078e00fb */
[----:B------:R-:W-:Y:S02]  /*1b5e0*/  IMAD.MOV.U32 R9, RZ, RZ, R250 ;  /* 0x000000ffff097224 */ /* 0x000fe400078e00fa */
[----:B------:R-:W-:Y:S02]  /*1b5f0*/  IMAD.MOV.U32 R10, RZ, RZ, R246 ;  /* 0x000000ffff0a7224 */ /* 0x000fe400078e00f6 */
[----:B------:R-:W-:-:S09]  /*1b600*/  IMAD.MOV.U32 R11, RZ, RZ, R244 ;  /* 0x000000ffff0b7224 */ /* 0x000fd200078e00f4 */
[----:B------:R2:W-:Y:S04]  /*1b610*/  STL.64 [R1+0x8f0], R12 ;  /* 0x0008f00c01007387 */ /* 0x0005e80000100a00 */
[----:B------:R3:W-:Y:S04]  /*1b620*/  STL.64 [R1+0x8f8], R14 ;  /* 0x0008f80e01007387 */ /* 0x0007e80000100a00 */
[----:B------:R-:W4:Y:S04]  /*1b630*/  LDL.LU R251, [R1+0x2054] ;  /* 0x0020540001fb7983 */ /* 0x000f280000300800 */
[----:B------:R1:W-:Y:S04]  /*1b640*/  STL.64 [R1+0x8e0], R4 ;  /* 0x0008e00401007387 */ /* 0x0003e80000100a00 */
[----:B------:R1:W-:Y:S04]  /*1b650*/  STL.64 [R1+0x8e8], R6 ;  /* 0x0008e80601007387 */ /* 0x0003e80000100a00 */
[----:B------:R-:W4:Y:S04]  /*1b660*/  LDL.LU R250, [R1+0x2050] ;  /* 0x0020500001fa7983 */ /* 0x000f280000300800 */
[----:B------:R-:W4:Y:S04]  /*1b670*/  LDL.LU R246, [R1+0x204c] ;  /* 0x00204c0001f67983 */ /* 0x000f280000300800 */
[----:B------:R-:W4:Y:S01]  /*1b680*/  LDL.LU R244, [R1+0x2048] ;  /* 0x0020480001f47983 */ /* 0x000f220000300800 */
[----:B--2---:R-:W-:-:S02]  /*1b690*/  IMAD.MOV.U32 R12, RZ, RZ, R249 ;  /* 0x000000ffff0c7224 */ /* 0x004fc400078e00f9 */
[----:B------:R-:W-:Y:S01]  /*1b6a0*/  IMAD.MOV.U32 R13, RZ, RZ, R248 ;  /* 0x000000ffff0d7224 */ /* 0x000fe200078e00f8 */
[----:B------:R-:W2:Y:S01]  /*1b6b0*/  LDL.LU R249, [R1+0x2044] ;  /* 0x0020440001f97983 */ /* 0x000ea20000300800 */
[----:B---3--:R-:W-:Y:S02]  /*1b6c0*/  IMAD.MOV.U32 R14, RZ, RZ, R245 ;  /* 0x000000ffff0e7224 */ /* 0x008fe400078e00f5 */
[----:B------:R-:W-:Y:S01]  /*1b6d0*/  IMAD.MOV.U32 R15, RZ, RZ, R247 ;  /* 0x000000ffff0f7224 */ /* 0x000fe200078e00f7 */
[----:B------:R-:W3:Y:S04]  /*1b6e0*/  LDL.LU R248, [R1+0x2040] ;  /* 0x0020400001f87983 */ /* 0x000ee80000300800 */
[----:B------:R-:W2:Y:S04]  /*1b6f0*/  LDL.LU R245, [R1+0x203c] ;  /* 0x00203c0001f57983 */ /* 0x000ea80000300800 */
[----:B------:R-:W3:Y:S01]  /*1b700*/  LDL.LU R247, [R1+0x2038] ;  /* 0x0020380001f77983 */ /* 0x000ee20000300800 */
[----:B----4-:R-:W-:-:S02]  /*1b710*/  IMAD.MOV.U32 R19, RZ, RZ, R251 ;  /* 0x000000ffff137224 */ /* 0x010fc400078e00fb */
[----:B------:R-:W-:Y:S01]  /*1b720*/  IMAD.MOV.U32 R18, RZ, RZ, R250 ;  /* 0x000000ffff127224 */ /* 0x000fe200078e00fa */
[----:B------:R-:W-:Y:S02]  /*1b730*/  MOV R16, R246 ;  /* 0x000000f600107202 */ /* 0x000fe40000000f00 */
[----:B------:R-:W4:Y:S01]  /*1b740*/  LDL.LU R246, [R1+0x2034] ;  /* 0x0020340001f67983 */ /* 0x000f220000300800 */
[----:B------:R-:W-:-:S03]  /*1b750*/  IMAD.MOV.U32 R17, RZ, RZ, R244 ;  /* 0x000000ffff117224 */ /* 0x000fc600078e00f4 */
[----:B------:R-:W4:Y:S04]  /*1b760*/  LDL.LU R244, [R1+0x2030] ;  /* 0x0020300001f47983 */ /* 0x000f280000300800 */
[----:B------:R-:W4:Y:S04]  /*1b770*/  LDL.LU R250, [R1+0x202c] ;  /* 0x00202c0001fa7983 */ /* 0x000f280000300800 */
[----:B------:R-:W4:Y:S01]  /*1b780*/  LDL.LU R251, [R1+0x2028] ;  /* 0x0020280001fb7983 */ /* 0x000f220000300800 */
[----:B--2---:R-:W-:-:S03]  /*1b790*/  IMAD.MOV.U32 R24, RZ, RZ, R245 ;  /* 0x000000ffff187224 */ /* 0x004fc600078e00f5 */
[----:B------:R-:W2:Y:S01]  /*1b7a0*/  LDL.LU R245, [R1+0x2024] ;  /* 0x0020240001f57983 */ /* 0x000ea20000300800 */
[----:B---3--:R-:W-:-:S03]  /*1b7b0*/  IMAD.MOV.U32 R25, RZ, RZ, R247 ;  /* 0x000000ffff197224 */ /* 0x008fc600078e00f7 */
[----:B------:R-:W3:Y:S01]  /*1b7c0*/  LDL.LU R247, [R1+0x2020] ;  /* 0x0020200001f77983 */ /* 0x000ee20000300800 */
[----:B------:R-:W-:Y:S02]  /*1b7d0*/  IMAD.MOV.U32 R26, RZ, RZ, R248 ;  /* 0x000000ffff1a7224 */ /* 0x000fe400078e00f8 */
[----:B------:R-:W-:Y:S01]  /*1b7e0*/  IMAD.MOV.U32 R27, RZ, RZ, R249 ;  /* 0x000000ffff1b7224 */ /* 0x000fe200078e00f9 */
[----:B------:R-:W3:Y:S04]  /*1b7f0*/  LDL.LU R248, [R1+0x201c] ;  /* 0x00201c0001f87983 */ /* 0x000ee80000300800 */
[----:B------:R-:W3:Y:S01]  /*1b800*/  LDL.LU R249, [R1+0x2018] ;  /* 0x0020180001f97983 */ /* 0x000ee20000300800 */
[----:B----4-:R-:W-:-:S03]  /*1b810*/  IMAD.MOV.U32 R28, RZ, RZ, R250 ;  /* 0x000000ffff1c7224 */ /* 0x010fc600078e00fa */
[----:B------:R-:W4:Y:S01]  /*1b820*/  LDL.LU R250, [R1+0x2014] ;  /* 0x0020140001fa7983 */ /* 0x000f220000300800 */
[----:B------:R-:W-:-:S03]  /*1b830*/  IMAD.MOV.U32 R29, RZ, RZ, R251 ;  /* 0x000000ffff1d7224 */ /* 0x000fc600078e00fb */
[----:B------:R-:W4:Y:S01]  /*1b840*/  LDL.LU R251, [R1+0x2010] ;  /* 0x0020100001fb7983 */ /* 0x000f220000300800 */
[----:B------:R-:W-:Y:S02]  /*1b850*/  IMAD.MOV.U32 R30, RZ, RZ, R244 ;  /* 0x000000ffff1e7224 */ /* 0x000fe400078e00f4 */
[----:B------:R-:W-:Y:S01]  /*1b860*/  IMAD.MOV.U32 R31, RZ, RZ, R246 ;  /* 0x000000ffff1f7224 */ /* 0x000fe200078e00f6 */
[----:B------:R-:W4:Y:S01]  /*1b870*/  LDL.LU R244, [R1+0x200c] ;  /* 0x00200c0001f47983 */ /* 0x000f220000300800 */
[----:B--2---:R-:W-:Y:S02]  /*1b880*/  IMAD.MOV.U32 R33, RZ, RZ, R245 ;  /* 0x000000ffff217224 */ /* 0x004fe400078e00f5 */
[----:B---3--:R-:W-:Y:S01]  /*1b890*/  IMAD.MOV.U32 R32, RZ, RZ, R247 ;  /* 0x000000ffff207224 */ /* 0x008fe200078e00f7 */
[----:B------:R-:W2:Y:S04]  /*1b8a0*/  LDL.LU R246, [R1+0x2008] ;  /* 0x0020080001f67983 */ /* 0x000ea80000300800 */
[----:B------:R-:W3:Y:S04]  /*1b8b0*/  LDL.LU R247, [R1+0x2004] ;  /* 0x0020040001f77983 */ /* 0x000ee80000300800 */
[----:B------:R-:W2:Y:S04]  /*1b8c0*/  LDL.LU R245, [R1+0x2000] ;  /* 0x0020000001f57983 */ /* 0x000ea80000300800 */
[----:B------:R-:W2:Y:S04]  /*1b8d0*/  LDL.LU R34, [R1+0x158] ;  /* 0x0001580001227983 */ /* 0x000ea80000300800 */
[----:B------:R-:W2:Y:S04]  /*1b8e0*/  LDL.LU R35, [R1+0x15c] ;  /* 0x00015c0001237983 */ /* 0x000ea80000300800 */
[----:B------:R-:W2:Y:S04]  /*1b8f0*/  LDL.LU R156, [R1] ;  /* 0x00000000019c7983 */ /* 0x000ea80000300800 */
        /* <DEDUP_REMOVED lines=19> */
[----:B------:R-:W-:-:S03]  /*1ba30*/  IMAD.MOV.U32 R51, RZ, RZ, R248 ;  /* 0x000000ffff337224 */ /* 0x000fc600078e00f8 */
[----:B------:R-:W3:Y:S01]  /*1ba40*/  LDL.LU R72, [R1+0x70] ;  /* 0x0000700001487983 */ /* 0x000ee20000300800 */
[----:B------:R-:W-:-:S03]  /*1ba50*/  IMAD.MOV.U32 R50, RZ, RZ, R249 ;  /* 0x000000ffff327224 */ /* 0x000fc600078e00f9 */
[----:B------:R-:W3:Y:S04]  /*1ba60*/  LDL.LU R73, [R1+0x74] ;  /* 0x0000740001497983 */ /* 0x000ee80000300800 */
[----:B------:R-:W3:Y:S04]  /*1ba70*/  LDL.LU R74, [R1+0x78] ;  /* 0x00007800014a7983 */ /* 0x000ee80000300800 */
[----:B------:R-:W3:Y:S04]  /*1ba80*/  LDL.LU R75, [R1+0x7c] ;  /* 0x00007c00014b7983 */ /* 0x000ee80000300800 */
[----:B------:R-:W3:Y:S04]  /*1ba90*/  LDL.LU R248, [R1+0x80] ;  /* 0x0000800001f87983 */ /* 0x000ee80000300800 */
[----:B------:R-:W3:Y:S01]  /*1baa0*/  LDL.LU R249, [R1+0x84] ;  /* 0x0000840001f97983 */ /* 0x000ee20000300800 */
[----:B----4-:R-:W-:-:S03]  /*1bab0*/  IMAD.MOV.U32 R49, RZ, RZ, R250 ;  /* 0x000000ffff317224 */ /* 0x010fc600078e00fa */
        /* <DEDUP_REMOVED lines=11> */
[----:B------:R-:W-:Y:S01]  /*1bb70*/  IMAD.MOV.U32 R43, RZ, RZ, R244 ;  /* 0x000000ffff2b7224 */ /* 0x000fe200078e00f4 */
[----:B--2---:R-:W-:Y:S01]  /*1bb80*/  MOV R42, R245 ;  /* 0x000000f5002a7202 */ /* 0x004fe20000000f00 */
[----:B------:R-:W-:Y:S01]  /*1bb90*/  IMAD.MOV.U32 R41, RZ, RZ, R246 ;  /* 0x000000ffff297224 */ /* 0x000fe200078e00f6 */
[----:B------:R-:W2:Y:S01]  /*1bba0*/  LDL.LU R244, [R1+0x90] ;  /* 0x0000900001f47983 */ /* 0x000ea20000300800 */
[----:B---3--:R-:W-:-:S03]  /*1bbb0*/  IMAD.MOV.U32 R40, RZ, RZ, R247 ;  /* 0x000000ffff287224 */ /* 0x008fc600078e00f7 */
        /* <DEDUP_REMOVED lines=27> */
[----:B-1----:R-:W3:Y:S04]  /*1bd70*/  LDL.LU R4, [R1+0xe0] ;  /* 0x0000e00001047983 */ /* 0x002ee80000300800 */
[----:B------:R-:W3:Y:S04]  /*1bd80*/  LDL.LU R5, [R1+0xe4] ;  /* 0x0000e40001057983 */ /* 0x000ee80000300800 */
[----:B------:R-:W3:Y:S04]  /*1bd90*/  LDL.LU R6, [R1+0xe8] ;  /* 0x0000e80001067983 */ /* 0x000ee80000300800 */
[----:B------:R-:W3:Y:S01]  /*1bda0*/  LDL.LU R7, [R1+0xec] ;  /* 0x0000ec0001077983 */ /* 0x000ee20000300800 */
[C---:B----4-:R-:W-:Y:S08]  /*1bdb0*/  HMMA.1688.F32.TF32 R248, R240.reuse, R222, R248 ;  /* 0x000000def0f8723c */ /* 0x050ff000000810f8 */
[C---:B------:R-:W-:Y:S08]  /*1bdc0*/  HMMA.1688.F32.TF32 R76, R240.reuse, R174, R76 ;  /* 0x000000aef04c723c */ /* 0x040ff0000008104c */
[C---:B------:R-:W-:Y:S08]  /*1bdd0*/  HMMA.1688.F32.TF32 R80, R240.reuse, R178, R80 ;  /* 0x000000b2f050723c */ /* 0x040ff00000081050 */
[C---:B--2---:R-:W-:Y:S11]  /*1bde0*/  HMMA.1688.F32.TF32 R244, R240.reuse, R226, R244 ;  /* 0x000000e2f0f4723c */ /* 0x044ff600000810f4 */
[----:B------:R-:W-:Y:S04]  /*1bdf0*/  @!UPT UIADD3 URZ, URZ, URZ, URZ ;  /* 0x0000003f3f3ff290 */ /* 0x000fe8000fffe03f */
[----:B------:R-:W-:Y:S04]  /*1be00*/  STL.64 [R1+0x8d0], R80 ;  /* 0x0008d05001007387 */ /* 0x000fe80000100a00 */
[----:B------:R1:W-:Y:S04]  /*1be10*/  STL.64 [R1+0x8d8], R82 ;  /* 0x0008d85201007387 */ /* 0x0003e80000100a00 */
[----:B-1----:R-:W2:Y:S04]  /*1be20*/  LDL.LU.64 R82, [R1+0x1ff8] ;  /* 0x001ff80001527983 */ /* 0x002ea80000300a00 */
[----:B------:R-:W2:Y:S04]  /*1be30*/  LDL.LU.64 R80, [R1+0x1ff0] ;  /* 0x001ff00001507983 */ /* 0x000ea80000300a00 */
[----:B------:R-:W-:Y:S04]  /*1be40*/  STL.64 [R1+0x8c0], R76 ;  /* 0x0008c04c01007387 */ /* 0x000fe80000100a00 */
[----:B------:R1:W-:Y:S04]  /*1be50*/  STL.64 [R1+0x8c8], R78 ;  /* 0x0008c84e01007387 */ /* 0x0003e80000100a00 */
[----:B-1----:R-:W4:Y:S04]  /*1be60*/  LDL.LU.64 R78, [R1+0x1fe8] ;  /* 0x001fe800014e7983 */ /* 0x002f280000300a00 */
[----:B------:R-:W4:Y:S04]  /*1be70*/  LDL.LU.64 R76, [R1+0x1fe0] ;  /* 0x001fe000014c7983 */ /* 0x000f280000300a00 */
[----:B------:R-:W-:Y:S04]  /*1be80*/  STL.64 [R1+0x8b0], R244 ;  /* 0x0008b0f401007387 */ /* 0x000fe80000100a00 */
[----:B------:R1:W-:Y:S04]  /*1be90*/  STL.64 [R1+0x8b8], R246 ;  /* 0x0008b8f601007387 */ /* 0x0003e80000100a00 */
[----:B-1----:R-:W2:Y:S04]  /*1bea0*/  LDL.LU.64 R246, [R1+0x1fd8] ;  /* 0x001fd80001f67983 */ /* 0x002ea80000300a00 */
[----:B------:R-:W2:Y:S04]  /*1beb0*/  LDL.LU.64 R244, [R1+0x1fd0] ;  /* 0x001fd00001f47983 */ /* 0x000ea80000300a00 */
[----:B------:R-:W-:Y:S04]  /*1bec0*/  STL.64 [R1+0x8a0], R248 ;  /* 0x0008a0f801007387 */ /* 0x000fe80000100a00 */
[----:B------:R1:W-:Y:S04]  /*1bed0*/  STL.64 [R1+0x8a8], R250 ;  /* 0x0008a8fa01007387 */ /* 0x0003e80000100a00 */
[----:B-1----:R-:W4:Y:S04]  /*1bee0*/  LDL.LU.64 R250, [R1+0x1fc8] ;  /* 0x001fc80001fa7983 */ /* 0x002f280000300a00 */
[----:B------:R-:W4:Y:S01]  /*1bef0*/  LDL.LU.64 R248, [R1+0x1fc0] ;  /* 0x001fc00001f87983 */ /* 0x000f220000300a00 */
[C---:B------:R-:W-:Y:S11]  /*1bf00*/  HMMA.1688.F32.TF32 R72, R240.reuse, R218, R72 ;  /* 0x000000daf048723c */ /* 0x040ff60000081048 */
[----:B------:R-:W-:Y:S11]  /*1bf10*/  @!UPT UIADD3 URZ, URZ, URZ, URZ ;  /* 0x0000003f3f3ff290 */ /* 0x000ff6000fffe03f */
[----:B------:R-:W-:Y:S01]  /*1bf20*/  @!UPT UIADD3 URZ, URZ, URZ, URZ ;  /* 0x0000003f3f3ff290 */ /* 0x000fe2000fffe03f */
[----:B------:R-:W-:Y:S04]  /*1bf30*/  STL.64 [R1+0x890], R72 ;  /* 0x0008904801007387 */ /* 0x000fe80000100a00 */
[----:B------:R1:W-:Y:S02]  /*1bf40*/  STL.64 [R1+0x898], R74 ;  /* 0x0008984a01007387 */ /* 0x0003e40000100a00 */
[C---:B-1----:R-:W-:Y:S08]  /*1bf50*/  HMMA.1688.F32.TF32 R72, R240.reuse, R214, R68 ;  /* 0x000000d6f048723c */ /* 0x042ff00000081044 */
[C---:B---3--:R-:W-:Y:S08]  /*1bf60*/  HMMA.1688.F32.TF32 R68, R240.reuse, R210, R64 ;  /* 0x000000d2f044723c */ /* 0x048ff00000081040 */
        /* <DEDUP_REMOVED lines=13> */
[----:B------:R-:W-:Y:S01]  /*1c040*/  STL.64 [R1+0x818], R58 ;  /* 0x0008183a01007387 */ /* 0x000fe20000100a00 */
[----:B-1----:R-:W-:Y:S03]  /*1c050*/  HMMA.1688.F32.TF32 R60, R240, R190, R156 ;  /* 0x000000bef03c723c */ /* 0x002fe6000008109c */
[----:B------:R-:W-:Y:S04]  /*1c060*/  STL.64 [R1+0x800], R52 ;  /* 0x0008003401007387 */ /* 0x000fe80000100a00 */
[----:B------:R2:W-:Y:S01]  /*1c070*/  STL.64 [R1+0x808], R54 ;  /* 0x0008083601007387 */ /* 0x0005e20000100a00 */
[C---:B------:R-:W-:Y:S11]  /*1c080*/  HMMA.1688.F32.TF32 R36, R236.reuse, R226, R36 ;  /* 0x000000e2ec24723c */ /* 0x040ff60000081024 */
[----:B------:R-:W-:Y:S04]  /*1c090*/  @!UPT UIADD3 URZ, URZ, URZ, URZ ;  /* 0x0000003f3f3ff290 */ /* 0x000fe8000fffe03f */
[----:B------:R-:W-:Y:S04]  /*1c0a0*/  STL.64 [R1+0x7e0], R60 ;  /* 0x0007e03c01007387 */ /* 0x000fe80000100a00 */
[----:B------:R-:W-:Y:S01]  /*1c0b0*/  STL.64 [R1+0x7e8], R62 ;  /* 0x0007e83e01007387 */ /* 0x000fe20000100a00 */
[C---:B------:R-:W-:Y:S08]  /*1c0c0*/  HMMA.1688.F32.TF32 R32, R236.reuse, R222, R32 ;  /* 0x000000deec20723c */ /* 0x040ff00000081020 */
[C---:B------:R-:W-:Y:S08]  /*1c0d0*/  HMMA.1688.F32.TF32 R28, R236.reuse, R218, R28 ;  /* 0x000000daec1c723c */ /* 0x040ff0000008101c */
[C---:B------:R-:W-:Y:S08]  /*1c0e0*/  HMMA.1688.F32.TF32 R24, R236.reuse, R214, R24 ;  /* 0x000000d6ec18723c */ /* 0x040ff00000081018 */
[C---:B------:R-:W-:Y:S08]  /*1c0f0*/  HMMA.1688.F32.TF32 R20, R236.reuse, R210, R20 ;  /* 0x000000d2ec14723c */ /* 0x040ff00000081014 */
[C---:B------:R-:W-:Y:S08]  /*1c100*/  HMMA.1688.F32.TF32 R16, R236.reuse, R206, R16 ;  /* 0x000000ceec10723c */ /* 0x040ff00000081010 */
[C---:B------:R-:W-:Y:S08]  /*1c110*/  HMMA.1688.F32.TF32 R12, R236.reuse, R202, R12 ;  /* 0x000000caec0c723c */ /* 0x040ff0000008100c */
[C---:B------:R-:W-:Y:S08]  /*1c120*/  HMMA.1688.F32.TF32 R8, R236.reuse, R198, R8 ;  /* 0x000000c6ec08723c */ /* 0x040ff00000081008 */
[----:B------:R-:W-:Y:S08]  /*1c130*/  HMMA.1688.F32.TF32 R4, R236, R194, R4 ;  /* 0x000000c2ec04723c */ /* 0x000ff00000081004 */
[C---:B--2---:R-:W-:Y:S08]  /*1c140*/  HMMA.1688.F32.TF32 R52, R240.reuse, R182, R244 ;  /* 0x000000b6f034723c */ /* 0x044ff000000810f4 */
[----:B----4-:R-:W-:Y:S01]  /*1c150*/  HMMA.1688.F32.TF32 R56, R240, R186, R248 ;  /* 0x000000baf038723c */ /* 0x010fe200000810f8 */
[----:B------:R-:W-:Y:S04]  /*1c160*/  LDS R240, [R2+0x4500] ;  /* 0x0045000002f07984 */ /* 0x000fe80000000800 */
[----:B------:R-:W-:Y:S04]  /*1c170*/  LDS R242, [R2+0x6500] ;  /* 0x0065000002f27984 */ /* 0x000fe80000000800 */
[----:B------:R-:W-:Y:S04]  /*1c180*/  LDS R241, [R233+0x4500] ;  /* 0x00450000e9f17984 */ /* 0x000fe80000000800 */
[----:B------:R-:W1:Y:S10]  /*1c190*/  LDS R243, [R233+0x6500] ;  /* 0x00650000e9f37984 */ /* 0x000e740000000800 */
[----:B------:R-:W-:Y:S04]  /*1c1a0*/  STL.64 [R1+0x7c0], R56 ;  /* 0x0007c03801007387 */ /* 0x000fe80000100a00 */
[----:B------:R2:W-:Y:S04]  /*1c1b0*/  STL.64 [R1+0x7c8], R58 ;  /* 0x0007c83a01007387 */ /* 0x0005e80000100a00 */
[----:B------:R-:W-:Y:S04]  /*1c1c0*/  STL.64 [R1+0x7b0], R52 ;  /* 0x0007b03401007387 */ /* 0x000fe80000100a00 */
[----:B------:R3:W-:Y:S01]  /*1c1d0*/  STL.64 [R1+0x7b8], R54 ;  /* 0x0007b83601007387 */ /* 0x0007e20000100a00 */
[C---:B--2---:R-:W-:Y:S08]  /*1c1e0*/  HMMA.1688.F32.TF32 R56, R236.reuse, R234, R108 ;  /* 0x000000eaec38723c */ /* 0x044ff0000008106c */
[C---:B---3--:R-:W-:Y:S08]  /*1c1f0*/  HMMA.1688.F32.TF32 R52, R236.reuse, R230, R44 ;  /* 0x000000e6ec34723c */ /* 0x048ff0000008102c */
        /* <DEDUP_REMOVED lines=40> */
[----:B------:R-:W1:Y:S04]  /*1c480*/  LDL.LU R20, [R1+0x1e0] ;  /* 0x0001e00001147983 */ /* 0x000e680000300800 */
[----:B------:R-:W1:Y:S04]  /*1c490*/  LDL.LU R21, [R1+0x1e4] ;  /* 0x0001e40001157983 */ /* 0x000e680000300800 */
[----:B------:R-:W1:Y:S04]  /*1c4a0*/  LDL.LU R22, [R1+0x1e8] ;  /* 0x0001e80001167983 */ /* 0x000e680000300800 */
[----:B------:R-:W1:Y:S04]  /*1c4b0*/  LDL.LU R23, [R1+0x1ec] ;  /* 0x0001ec0001177983 */ /* 0x000e680000300800 */
        /* <DEDUP_REMOVED lines=85> */
[----:B------:R-:W-:Y:S08]  /*1ca10*/  HMMA.1688.F32.TF32 R56, R240, R230, R56 ;  /* 0x000000e6f038723c */ /* 0x000ff00000081038 */
[C---:B------:R-:W-:Y:S08]  /*1ca20*/  HMMA.1688.F32.TF32 R68, R236.reuse, R186, R68 ;  /* 0x000000baec44723c */ /* 0x040ff00000081044 */
[C---:B------:R-:W-:Y:S08]  /*1ca30*/  HMMA.1688.F32.TF32 R72, R236.reuse, R190, R72 ;  /* 0x000000beec48723c */ /* 0x040ff00000081048 */
[----:B------:R-:W-:Y:S08]  /*1ca40*/  HMMA.1688.F32.TF32 R236, R236, R182, R64 ;  /* 0x000000b6ecec723c */ /* 0x000ff00000081040 */
[C---:B------:R-:W-:Y:S07]  /*1ca50*/  HMMA.1688.F32.TF32 R60, R240.reuse, R234, R60 ;  /* 0x000000eaf03c723c */ /* 0x040fee000008103c */
[----:B------:R-:W-:Y:S04]  /*1ca60*/  STL.64 [R1+0x6c0], R72 ;  /* 0x0006c04801007387 */ /* 0x000fe80000100a00 */
[----:B------:R1:W-:Y:S01]  /*1ca70*/  STL.64 [R1+0x6c8], R74 ;  /* 0x0006c84a01007387 */ /* 0x0003e20000100a00 */
[C---:B------:R-:W-:Y:S03]  /*1ca80*/  HMMA.1688.F32.TF32 R116, R240.reuse, R174, R116 ;  /* 0x000000aef074723c */ /* 0x040fe60000081074 */
[----:B-1----:R-:W2:Y:S04]  /*1ca90*/  LDL.LU.64 R74, [R1+0x1fb8] ;  /* 0x001fb800014a7983 */ /* 0x002ea80000300a00 */
[----:B------:R-:W2:Y:S04]  /*1caa0*/  LDL.LU.64 R72, [R1+0x1fb0] ;  /* 0x001fb00001487983 */ /* 0x000ea80000300a00 */
[----:B------:R-:W-:Y:S04]  /*1cab0*/  STL.64 [R1+0x6b0], R68 ;  /* 0x0006b04401007387 */ /* 0x000fe80000100a00 */
[----:B------:R1:W-:Y:S04]  /*1cac0*/  STL.64 [R1+0x6b8], R70 ;  /* 0x0006b84601007387 */ /* 0x0003e80000100a00 */
[----:B-1----:R-:W3:Y:S04]  /*1cad0*/  LDL.LU.64 R70, [R1+0x1fa8] ;  /* 0x001fa80001467983 */ /* 0x002ee80000300a00 */
[----:B------:R-:W3:Y:S04]  /*1cae0*/  LDL.LU.64 R68, [R1+0x1fa0] ;  /* 0x001fa00001447983 */ /* 0x000ee80000300a00 */
[----:B------:R-:W4:Y:S04]  /*1caf0*/  LDL.LU.64 R66, [R1+0x1f98] ;  /* 0x001f980001427983 */ /* 0x000f280000300a00 */
[----:B------:R-:W4:Y:S04]  /*1cb00*/  LDL.LU.64 R64, [R1+0x1f90] ;  /* 0x001f900001407983 */ /* 0x000f280000300a00 */
[----:B------:R-:W-:Y:S04]  /*1cb10*/  STL.64 [R1+0x6a0], R236 ;  /* 0x0006a0ec01007387 */ /* 0x000fe80000100a00 */
[----:B------:R-:W-:Y:S04]  /*1cb20*/  STL.64 [R1+0x6a8], R238 ;  /* 0x0006a8ee01007387 */ /* 0x000fe80000100a00 */
[----:B------:R-:W-:Y:S04]  /*1cb30*/  STL.64 [R1+0x690], R60 ;  /* 0x0006903c01007387 */ /* 0x000fe80000100a00 */
[----:B------:R-:W-:Y:S04]  /*1cb40*/  LDS R236, [R2+0x4580] ;  /* 0x0045800002ec7984 */ /* 0x000fe80000000800 */
[----:B------:R-:W-:Y:S04]  /*1cb50*/  LDS R238, [R2+0x6580] ;  /* 0x0065800002ee7984 */ /* 0x000fe80000000800 */
[----:B------:R-:W-:Y:S04]  /*1cb60*/  LDS R237, [R233+0x4580] ;  /* 0x00458000e9ed7984 */ /* 0x000fe80000000800 */
[----:B------:R-:W1:Y:S04]  /*1cb70*/  LDS R239, [R233+0x6580] ;  /* 0x00658000e9ef7984 */ /* 0x000e680000000800 */
[----:B------:R1:W-:Y:S01]  /*1cb80*/  STL.64 [R1+0x698], R62 ;  /* 0x0006983e01007387 */ /* 0x0003e20000100a00 */
[C---:B------:R-:W-:Y:S03]  /*1cb90*/  HMMA.1688.F32.TF32 R40, R240.reuse, R214, R40 ;  /* 0x000000d6f028723c */ /* 0x040fe60000081028 */
[----:B-1----:R-:W2:Y:S04]  /*1cba0*/  LDL.LU.64 R62, [R1+0x1f88] ;  /* 0x001f8800013e7983 */ /* 0x002ea80000300a00 */
[----:B------:R-:W2:Y:S04]  /*1cbb0*/  LDL.LU.64 R60, [R1+0x1f80] ;  /* 0x001f8000013c7983 */ /* 0x000ea80000300a00 */
[----:B------:R-:W-:Y:S04]  /*1cbc0*/  STL.64 [R1+0x680], R56 ;  /* 0x0006803801007387 */ /* 0x000fe80000100a00 */
[----:B------:R1:W-:Y:S04]  /*1cbd0*/  STL.64 [R1+0x688], R58 ;  /* 0x0006883a01007387 */ /* 0x0003e80000100a00 */
[----:B-1----:R-:W2:Y:S04]  /*1cbe0*/  LDL.LU.64 R58, [R1+0x1f78] ;  /* 0x001f7800013a7983 */ /* 0x002ea80000300a00 */
[----:B------:R-:W2:Y:S04]  /*1cbf0*/  LDL.LU.64 R56, [R1+0x1f70] ;  /* 0x001f700001387983 */ /* 0x000ea80000300a00 */
[----:B------:R-:W-:Y:S04]  /*1cc00*/  STL.64 [R1+0x670], R52 ;  /* 0x0006703401007387 */ /* 0x000fe80000100a00 */
        /* <DEDUP_REMOVED lines=23> */
[----:B------:R-:W-:Y:S03]  /*1cd80*/  HMMA.1688.F32.TF32 R240, R240, R182, R12 ;  /* 0x000000b6f0f0723c */ /* 0x000fe6000008100c */
        /* <DEDUP_REMOVED lines=34> */
[----:B------:R-:W-:Y:S04]  /*1cfb0*/  STL.64 [R1+0x550], R240 ;  /* 0x000550f001007387 */ /* 0x000fe80000100a00 */
[----:B------:R-:W-:Y:S04]  /*1cfc0*/  STL.64 [R1+0x558], R242 ;  /* 0x000558f201007387 */ /* 0x000fe80000100a00 */
[----:B------:R-:W-:Y:S04]  /*1cfd0*/  STL.64 [R1+0x540], R8 ;  /* 0x0005400801007387 */ /* 0x000fe80000100a00 */
[----:B------:R1:W-:Y:S01]  /*1cfe0*/  STL.64 [R1+0x548], R10 ;  /* 0x0005480a01007387 */ /* 0x0003e20000100a00 */
[C---:B------:R-:W-:Y:S03]  /*1cff0*/  HMMA.1688.F32.TF32 R244, R236.reuse, R178, R244 ;  /* 0x000000b2ecf4723c */ /* 0x040fe600000810f4 */
[----:B------:R-:W-:Y:S04]  /*1d000*/  LDS R240, [R2+0x4600] ;  /* 0x0046000002f07984 */ /* 0x000fe80000000800 */
[----:B------:R-:W-:Y:S04]  /*1d010*/  LDS R242, [R2+0x6600] ;  /* 0x0066000002f27984 */ /* 0x000fe80000000800 */
[----:B-1----:R-:W2:Y:S04]  /*1d020*/  LDL.LU.64 R10, [R1+0x1e88] ;  /* 0x001e8800010a7983 */ /* 0x002ea80000300a00 */
[----:B------:R-:W2:Y:S04]  /*1d030*/  LDL.LU.64 R8, [R1+0x1e80] ;  /* 0x001e800001087983 */ /* 0x000ea80000300a00 */
[----:B------:R-:W-:Y:S04]  /*1d040*/  STL.64 [R1+0x530], R4 ;  /* 0x0005300401007387 */ /* 0x000fe80000100a00 */
[----:B------:R1:W-:Y:S01]  /*1d050*/  STL.64 [R1+0x538], R6 ;  /* 0x0005380601007387 */ /* 0x0003e20000100a00 */
[C---:B------:R-:W-:Y:S03]  /*1d060*/  HMMA.1688.F32.TF32 R248, R236.reuse, R174, R248 ;  /* 0x000000aeecf8723c */ /* 0x040fe600000810f8 */
[----:B------:R-:W-:Y:S04]  /*1d070*/  LDS R241, [R233+0x4600] ;  /* 0x00460000e9f17984 */ /* 0x000fe80000000800 */
[----:B------:R-:W2:Y:S04]  /*1d080*/  LDS R243, [R233+0x6600] ;  /* 0x00660000e9f37984 */ /* 0x000ea80000000800 */
[----:B-1----:R-:W3:Y:S04]  /*1d090*/  LDL.LU.64 R6, [R1+0x1e78] ;  /* 0x001e780001067983 */ /* 0x002ee80000300a00 */
[----:B------:R-:W3:Y:S04]  /*1d0a0*/  LDL.LU.64 R4, [R1+0x1e70] ;  /* 0x001e700001047983 */ /* 0x000ee80000300a00 */
[----:B------:R-:W-:Y:S04]  /*1d0b0*/  STL.64 [R1+0x520], R244 ;  /* 0x000520f401007387 */ /* 0x000fe80000100a00 */
[----:B------:R2:W-:Y:S04]  /*1d0c0*/  STL.64 [R1+0x528], R246 ;  /* 0x000528f601007387 */ /* 0x0005e80000100a00 */
[----:B------:R-:W-:Y:S04]  /*1d0d0*/  STL.64 [R1+0x510], R248 ;  /* 0x000510f801007387 */ /* 0x000fe80000100a00 */
[----:B------:R-:W-:Y:S01]  /*1d0e0*/  STL.64 [R1+0x518], R250 ;  /* 0x000518fa01007387 */ /* 0x000fe20000100a00 */
[C---:B--2---:R-:W-:Y:S08]  /*1d0f0*/  HMMA.1688.F32.TF32 R244, R236.reuse, R222, R8 ;  /* 0x000000deecf4723c */ /* 0x044ff00000081008 */
[C---:B------:R-:W-:Y:S08]  /*1d100*/  HMMA.1688.F32.TF32 R8, R236.reuse, R218, R12 ;  /* 0x000000daec08723c */ /* 0x040ff0000008100c */
[C---:B---3--:R-:W-:Y:S08]  /*1d110*/  HMMA.1688.F32.TF32 R4, R236.reuse, R226, R4 ;  /* 0x000000e2ec04723c */ /* 0x048ff00000081004 */
[C---:B------:R-:W-:Y:S11]  /*1d120*/  HMMA.1688.F32.TF32 R12, R236.reuse, R210, R20 ;  /* 0x000000d2ec0c723c */ /* 0x040ff60000081014 */
[----:B------:R-:W-:Y:S04]  /*1d130*/  @!UPT UIADD3 URZ, URZ, URZ, URZ ;  /* 0x0000003f3f3ff290 */ /* 0x000fe8000fffe03f */
[----:B------:R-:W-:Y:S04]  /*1d140*/  STL.64 [R1+0x500], R4 ;  /* 0x0005000401007387 */ /* 0x000fe80000100a00 */
[----:B------:R1:W-:Y:S04]  /*1d150*/  STL.64 [R1+0x508], R6 ;  /* 0x0005080601007387 */ /* 0x0003e80000100a00 */
[----:B------:R-:W-:Y:S04]  /*1d160*/  STL.64 [R1+0x4f0], R244 ;  /* 0x0004f0f401007387 */ /* 0x000fe80000100a00 */
[----:B------:R-:W-:Y:S01]  /*1d170*/  STL.64 [R1+0x4f8], R246 ;  /* 0x0004f8f601007387 */ /* 0x000fe20000100a00 */
[----:B-1----:R-:W-:Y:S03]  /*1d180*/  HMMA.1688.F32.TF32 R4, R236, R214, R16 ;  /* 0x000000d6ec04723c */ /* 0x002fe60000081010 */
[----:B------:R-:W-:Y:S04]  /*1d190*/  STL.64 [R1+0x4e0], R8 ;  /* 0x0004e00801007387 */ /* 0x000fe80000100a00 */
[----:B------:R1:W-:Y:S01]  /*1d1a0*/  STL.64 [R1+0x4e8], R10 ;  /* 0x0004e80a01007387 */ /* 0x0003e20000100a00 */
[----:B------:R-:W-:-:S02]  /*1d1b0*/  IMAD.MOV.U32 R20, RZ, RZ, R100 ;  /* 0x000000ffff147224 */ /* 0x000fc400078e0064 */
[----:B------:R-:W-:Y:S01]  /*1d1c0*/  IMAD.MOV.U32 R21, RZ, RZ, R101 ;  /* 0x000000ffff157224 */ /* 0x000fe200078e0065 */
[----:B------:R-:W-:Y:S01]  /*1d1d0*/  LDS R244, [R2+0x4780] ;  /* 0x0047800002f47984 */ /* 0x000fe20000000800 */
[----:B------:R-:W-:Y:S02]  /*1d1e0*/  IMAD.MOV.U32 R22, RZ, RZ, R102 ;  /* 0x000000ffff167224 */ /* 0x000fe400078e0066 */
[----:B------:R-:W-:Y:S01]  /*1d1f0*/  IMAD.MOV.U32 R23, RZ, RZ, R96 ;  /* 0x000000ffff177224 */ /* 0x000fe200078e0060 */
[----:B------:R-:W-:Y:S01]  /*1d200*/  LDS R246, [R2+0x6780] ;  /* 0x0067800002f67984 */ /* 0x000fe20000000800 */
[C---:B-1----:R-:W-:Y:S01]  /*1d210*/  HMMA.1688.F32.TF32 R8, R236.reuse, R206, R24 ;  /* 0x000000ceec08723c */ /* 0x042fe20000081018 */
[----:B------:R-:W-:Y:S02]  /*1d220*/  IMAD.MOV.U32 R248, RZ, RZ, R104 ;  /* 0x000000fffff87224 */ /* 0x000fe400078e0068 */
[----:B------:R-:W-:Y:S04]  /*1d230*/  LDS R245, [R233+0x4780] ;  /* 0x00478000e9f57984 */ /* 0x000fe80000000800 */
[----:B------:R-:W-:Y:S04]  /*1d240*/  STL.64 [R1+0x4d0], R4 ;  /* 0x0004d00401007387 */ /* 0x000fe80000100a00 */
[----:B------:R1:W-:Y:S04]  /*1d250*/  STL.64 [R1+0x4d8], R6 ;  /* 0x0004d80601007387 */ /* 0x0003e80000100a00 */
[----:B------:R-:W-:Y:S04]  /*1d260*/  STL.64 [R1+0x4b0], R12 ;  /* 0x0004b00c01007387 */ /* 0x000fe80000100a00 */
[----:B------:R2:W-:Y:S01]  /*1d270*/  STL.64 [R1+0x4b8], R14 ;  /* 0x0004b80e01007387 */ /* 0x0005e20000100a00 */
[C---:B-1----:R-:W-:Y:S03]  /*1d280*/  HMMA.1688.F32.TF32 R4, R236.reuse, R202, R28 ;  /* 0x000000caec04723c */ /* 0x042fe6000008101c */
[----:B------:R-:W-:Y:S04]  /*1d290*/  STL.64 [R1+0x4a0], R8 ;  /* 0x0004a00801007387 */ /* 0x000fe80000100a00 */
[----:B------:R1:W-:Y:S01]  /*1d2a0*/  STL.64 [R1+0x4a8], R10 ;  /* 0x0004a80a01007387 */ /* 0x0003e20000100a00 */
[----:B--2---:R-:W-:Y:S01]  /*1d2b0*/  HMMA.1688.F32.TF32 R12, R236, R198, R32 ;  /* 0x000000c6ec0c723c */ /* 0x004fe20000081020 */
[----:B------:R-:W-:-:S02]  /*1d2c0*/  IMAD.MOV.U32 R249, RZ, RZ, R105 ;  /* 0x000000fffff97224 */ /* 0x000fc400078e0069 */
[----:B------:R-:W-:Y:S05]  /*1d2d0*/  LDS R247, [R233+0x6780] ;  /* 0x00678000e9f77984 */ /* 0x000fea0000000800 */
[C---:B-1----:R-:W-:Y:S07]  /*1d2e0*/  HMMA.1688.F32.TF32 R8, R236.reuse, R194, R36 ;  /* 0x000000c2ec08723c */ /* 0x042fee0000081024 */
        /* <DEDUP_REMOVED lines=12> */
[----:B------:R-:W-:Y:S01]  /*1d3b0*/  STL.64 [R1+0x428], R14 ;  /* 0x0004280e01007387 */ /* 0x000fe20000100a00 */
[----:B------:R-:W-:Y:S01]  /*1d3c0*/  HMMA.1688.F32.TF32 R16, R240, R178, R116 ;  /* 0x000000b2f010723c */ /* 0x000fe20000081074 */
[----:B------:R-:W-:-:S02]  /*1d3d0*/  IMAD.MOV.U32 R28, RZ, RZ, R97 ;  /* 0x000000ffff1c7224 */ /* 0x000fc400078e0061 */
[----:B------:R-:W-:Y:S01]  /*1d3e0*/  IMAD.MOV.U32 R29, RZ, RZ, R98 ;  /* 0x000000ffff1d7224 */ /* 0x000fe200078e0062 */
[----:B------:R-:W-:Y:S04]  /*1d3f0*/  STL.64 [R1+0x410], R8 ;  /* 0x0004100801007387 */ /* 0x000fe80000100a00 */
[----:B------:R1:W-:Y:S01]  /*1d400*/  STL.64 [R1+0x418], R10 ;  /* 0x0004180a01007387 */ /* 0x0003e20000100a00 */
[----:B------:R-:W-:Y:S02]  /*1d410*/  IMAD.MOV.U32 R30, RZ, RZ, R99 ;  /* 0x000000ffff1e7224 */ /* 0x000fe400078e0063 */
[----:B------:R-:W-:Y:S02]  /*1d420*/  IMAD.MOV.U32 R31, RZ, RZ, R92 ;  /* 0x000000ffff1f7224 */ /* 0x000fe400078e005c */
[----:B------:R-:W-:Y:S01]  /*1d430*/  IMAD.MOV.U32 R24, RZ, RZ, R93 ;  /* 0x000000ffff187224 */ /* 0x000fe200078e005d */
[----:B------:R-:W-:Y:S01]  /*1d440*/  MOV R26, R95 ;  /* 0x0000005f001a7202 */ /* 0x000fe20000000f00 */
[----:B------:R-:W-:Y:S01]  /*1d450*/  IMAD.MOV.U32 R25, RZ, RZ, R94 ;  /* 0x000000ffff197224 */ /* 0x000fe200078e005e */
[----:B------:R-:W-:Y:S01]  /*1d460*/  LDS R4, [R2+0x4680] ;  /* 0x0046800002047984 */ /* 0x000fe20000000800 */
[----:B-1----:R-:W-:Y:S01]  /*1d470*/  HMMA.1688.F32.TF32 R8, R240, R234, R108 ;  /* 0x000000eaf008723c */ /* 0x002fe2000008106c */
[----:B------:R-:W-:-:S02]  /*1d480*/  IMAD.MOV.U32 R27, RZ, RZ, R103 ;  /* 0x000000ffff1b7224 */ /* 0x000fc400078e0067 */
[----:B------:R-:W-:Y:S01]  /*1d490*/  LDS R6, [R2+0x6680] ;  /* 0x0066800002067984 */ /* 0x000fe20000000800 */
[----:B------:R-:W-:Y:S02]  /*1d4a0*/  IMAD.MOV.U32 R250, RZ, RZ, R106 ;  /* 0x000000fffffa7224 */ /* 0x000fe400078e006a */
[----:B------:R-:W-:Y:S01]  /*1d4b0*/  IMAD.MOV.U32 R251, RZ, RZ, R107 ;  /* 0x000000fffffb7224 */ /* 0x000fe200078e006b */
[----:B------:R-:W-:Y:S01]  /*1d4c0*/  LDS R5, [R233+0x4680] ;  /* 0x00468000e9057984 */ /* 0x000fe20000000800 */
[C---:B------:R-:W-:Y:S03]  /*1d4d0*/  HMMA.1688.F32.TF32 R12, R240.reuse, R230, R156 ;  /* 0x000000e6f00c723c */ /* 0x040fe6000008109c */
[----:B------:R-:W1:Y:S11]  /*1d4e0*/  LDS R7, [R233+0x6680] ;  /* 0x00668000e9077984 */ /* 0x000e760000000800 */
[----:B------:R-:W-:Y:S01]  /*1d4f0*/  @!UPT UIADD3 URZ, URZ, URZ, URZ ;  /* 0x0000003f3f3ff290 */ /* 0x000fe2000fffe03f */
[----:B------:R-:W-:Y:S04]  /*1d500*/  STL.64 [R1+0x400], R8 ;  /* 0x0004000801007387 */ /* 0x000fe80000100a00 */
[----:B------:R2:W-:Y:S02]  /*1d510*/  STL.64 [R1+0x408], R10 ;  /* 0x0004080a01007387 */ /* 0x0005e40000100a00 */
[C---:B--2---:R-:W-:Y:S02]  /*1d520*/  HMMA.1688.F32.TF32 R8, R240.reuse, R174, R52 ;  /* 0x000000aef008723c */ /* 0x044fe40000081034 */
[----:B------:R-:W-:Y:S04]  /*1d530*/  STL.64 [R1+0x3f0], R12 ;  /* 0x0003f00c01007387 */ /* 0x000fe80000100a00 */
[----:B------:R2:W-:Y:S04]  /*1d540*/  STL.64 [R1+0x3f8], R14 ;  /* 0x0003f80e01007387 */ /* 0x0005e80000100a00 */
[----:B------:R-:W-:Y:S04]  /*1d550*/  STL.64 [R1+0x3e0], R16 ;  /* 0x0003e01001007387 */ /* 0x000fe80000100a00 */
[----:B------:R3:W-:Y:S01]  /*1d560*/  STL.64 [R1+0x3e8], R18 ;  /* 0x0003e81201007387 */ /* 0x0007e20000100a00 */
[C---:B--2---:R-:W-:Y:S08]  /*1d570*/  HMMA.1688.F32.TF32 R12, R240.reuse, R226, R56 ;  /* 0x000000e2f00c723c */ /* 0x044ff00000081038 */
[----:B------:R-:W-:Y:S01]  /*1d580*/  STL.64 [R1+0x3d0], R8 ;  /* 0x0003d00801007387 */ /* 0x000fe20000100a00 */
[C---:B---3--:R-:W-:Y:S03]  /*1d590*/  HMMA.1688.F32.TF32 R16, R240.reuse, R222, R60 ;  /* 0x000000def010723c */ /* 0x048fe6000008103c */
[----:B------:R4:W-:Y:S05]  /*1d5a0*/  STL.64 [R1+0x3d8], R10 ;  /* 0x0003d80a01007387 */ /* 0x0009ea0000100a00 */
[C---:B----4-:R-:W-:Y:S06]  /*1d5b0*/  HMMA.1688.F32.TF32 R8, R240.reuse, R218, R64 ;  /* 0x000000daf008723c */ /* 0x050fec0000081040 */
[----:B------:R-:W-:Y:S04]  /*1d5c0*/  STL.64 [R1+0x3c0], R12 ;  /* 0x0003c00c01007387 */ /* 0x000fe80000100a00 */
[----:B------:R2:W-:Y:S05]  /*1d5d0*/  STL.64 [R1+0x3c8], R14 ;  /* 0x0003c80e01007387 */ /* 0x0005ea0000100a00 */
[----:B------:R-:W-:Y:S04]  /*1d5e0*/  STL.64 [R1+0x3b0], R16 ;  /* 0x0003b01001007387 */ /* 0x000fe80000100a00 */
[----:B------:R3:W-:Y:S01]  /*1d5f0*/  STL.64 [R1+0x3b8], R18 ;  /* 0x0003b81201007387 */ /* 0x0007e20000100a00 */
[C---:B--2---:R-:W-:Y:S03]  /*1d600*/  HMMA.1688.F32.TF32 R12, R240.reuse, R214, R68 ;  /* 0x000000d6f00c723c */ /* 0x044fe60000081044 */
[----:B------:R-:W-:Y:S05]  /*1d610*/  STL.64 [R1+0x3a0], R8 ;  /* 0x0003a00801007387 */ /* 0x000fea0000100a00 */
[C---:B---3--:R-:W-:Y:S01]  /*1d620*/  HMMA.1688.F32.TF32 R16, R240.reuse, R210, R72 ;  /* 0x000000d2f010723c */ /* 0x048fe20000081048 */
[----:B------:R2:W-:Y:S07]  /*1d630*/  STL.64 [R1+0x3a8], R10 ;  /* 0x0003a80a01007387 */ /* 0x0005ee0000100a00 */
[C---:B--2---:R-:W-:Y:S07]  /*1d640*/  HMMA.1688.F32.TF32 R8, R240.reuse, R206, R76 ;  /* 0x000000cef008723c */ /* 0x044fee000008104c */
[----:B------:R-:W-:Y:S04]  /*1d650*/  STL.64 [R1+0x390], R12 ;  /* 0x0003900c01007387 */ /* 0x000fe80000100a00 */
[----:B------:R2:W-:Y:S04]  /*1d660*/  STL.64 [R1+0x398], R14 ;  /* 0x0003980e01007387 */ /* 0x0005e80000100a00 */
[----:B------:R-:W-:Y:S04]  /*1d670*/  STL.64 [R1+0x380], R16 ;  /* 0x0003801001007387 */ /* 0x000fe80000100a00 */
[----:B------:R3:W-:Y:S01]  /*1d680*/  STL.64 [R1+0x388], R18 ;  /* 0x0003881201007387 */ /* 0x0007e20000100a00 */
[C---:B--2---:R-:W-:Y:S03]  /*1d690*/  HMMA.1688.F32.TF32 R12, R240.reuse, R202, R80 ;  /* 0x000000caf00c723c */ /* 0x044fe60000081050 */
[----:B------:R-:W-:Y:S05]  /*1d6a0*/  STL.64 [R1+0x370], R8 ;  /* 0x0003700801007387 */ /* 0x000fea0000100a00 */
[C---:B---3--:R-:W-:Y:S01]  /*1d6b0*/  HMMA.1688.F32.TF32 R16, R240.reuse, R198, R84 ;  /* 0x000000c6f010723c */ /* 0x048fe20000081054 */
[----:B------:R2:W-:Y:S07]  /*1d6c0*/  STL.64 [R1+0x378], R10 ;  /* 0x0003780a01007387 */ /* 0x0005ee0000100a00 */
[----:B--2---:R-:W-:Y:S07]  /*1d6d0*/  HMMA.1688.F32.TF32 R8, R240, R194, R88 ;  /* 0x000000c2f008723c */ /* 0x004fee0000081058 */
[----:B------:R2:W-:Y:S04]  /*1d6e0*/  STL.64 [R1+0x360], R12 ;  /* 0x0003600c01007387 */ /* 0x0005e80000100a00 */
[----:B------:R3:W-:Y:S04]  /*1d6f0*/  STL.64 [R1+0x368], R14 ;  /* 0x0003680e01007387 */ /* 0x0007e80000100a00 */
[----:B------:R4:W-:Y:S01]  /*1d700*/  STL.64 [R1+0x350], R16 ;  /* 0x0003501001007387 */ /* 0x0009e20000100a00 */
[----:B--2---:R-:W-:-:S03]  /*1d710*/  IMAD.MOV.U32 R12, RZ, RZ, R112 ;  /* 0x000000ffff0c7224 */ /* 0x004fc600078e0070 */
[----:B------:R4:W-:Y:S01]  /*1d720*/  STL.64 [R1+0x358], R18 ;  /* 0x0003581201007387 */ /* 0x0009e20000100a00 */
[----:B------:R-:W-:-:S03]  /*1d730*/  IMAD.MOV.U32 R13, RZ, RZ, R113 ;  /* 0x000000ffff0d7224 */ /* 0x000fc600078e0071 */
[----:B------:R-:W2:Y:S01]  /*1d740*/  LDL.LU R112, [R1+0x1e6c] ;  /* 0x001e6c0001707983 */ /* 0x000ea20000300800 */
[----:B---3--:R-:W-:-:S03]  /*1d750*/  IMAD.MOV.U32 R14, RZ, RZ, R114 ;  /* 0x000000ffff0e7224 */ /* 0x008fc600078e0072 */
[----:B------:R-:W-:Y:S01]  /*1d760*/  STL.64 [R1+0x340], R8 ;  /* 0x0003400801007387 */ /* 0x000fe20000100a00 */
[----:B------:R-:W-:-:S03]  /*1d770*/  IMAD.MOV.U32 R15, RZ, RZ, R115 ;  /* 0x000000ffff0f7224 */ /* 0x000fc600078e0073 */
[----:B------:R3:W-:Y:S01]  /*1d780*/  STL.64 [R1+0x348], R10 ;  /* 0x0003480a01007387 */ /* 0x0007e20000100a00 */
[----:B----4-:R-:W-:-:S03]  /*1d790*/  IMAD.MOV.U32 R16, RZ, RZ, R168 ;  /* 0x000000ffff107224 */ /* 0x010fc600078e00a8 */
[----:B------:R-:W2:Y:S01]  /*1d7a0*/  LDL.LU R113, [R1+0x1e68] ;  /* 0x001e680001717983 */ /* 0x000ea20000300800 */
[----:B------:R-:W-:-:S03]  /*1d7b0*/  IMAD.MOV.U32 R17, RZ, RZ, R169 ;  /* 0x000000ffff117224 */ /* 0x000fc600078e00a9 */
[----:B------:R-:W2:Y:S01]  /*1d7c0*/  LDL.LU R114, [R1+0x1e64] ;  /* 0x001e640001727983 */ /* 0x000ea20000300800 */
[----:B------:R-:W-:-:S03]  /*1d7d0*/  IMAD.MOV.U32 R18, RZ, RZ, R170 ;  /* 0x000000ffff127224 */ /* 0x000fc600078e00aa */
[----:B------:R-:W2:Y:S01]  /*1d7e0*/  LDL.LU R115, [R1+0x1e60] ;  /* 0x001e600001737983 */ /* 0x000ea20000300800 */
[----:B------:R-:W-:-:S03]  /*1d7f0*/  IMAD.MOV.U32 R19, RZ, RZ, R171 ;  /* 0x000000ffff137224 */ /* 0x000fc600078e00ab */
        /* <DEDUP_REMOVED lines=19> */
[----:B------:R-:W4:Y:S01]  /*1d930*/  LDL.LU R107, [R1+0x1e10] ;  /* 0x001e1000016b7983 */ /* 0x000f220000300800 */
[C---:B-1----:R-:W-:Y:S08]  /*1d940*/  HMMA.1688.F32.TF32 R28, R4.reuse, R186, R28 ;  /* 0x000000ba041c723c */ /* 0x042ff0000008101c */
[----:B------:R-:W-:Y:S08]  /*1d950*/  HMMA.1688.F32.TF32 R24, R4, R182, R24 ;  /* 0x000000b60418723c */ /* 0x000ff00000081018 */
[C---:B--2---:R-:W-:Y:S08]  /*1d960*/  HMMA.1688.F32.TF32 R36, R240.reuse, R186, R96 ;  /* 0x000000baf024723c */ /* 0x044ff00000081060 */
[C---:B---3--:R-:W-:Y:S08]  /*1d970*/  HMMA.1688.F32.TF32 R8, R240.reuse, R190, R92 ;  /* 0x000000bef008723c */ /* 0x048ff0000008105c */
[----:B----4-:R-:W-:Y:S11]  /*1d980*/  HMMA.1688.F32.TF32 R32, R240, R182, R100 ;  /* 0x000000b6f020723c */ /* 0x010ff60000081064 */
[----:B------:R-:W-:Y:S04]  /*1d990*/  @!UPT UIADD3 URZ, URZ, URZ, URZ ;  /* 0x0000003f3f3ff290 */ /* 0x000fe8000fffe03f */
        /* <DEDUP_REMOVED lines=8> */
[----:B------:R-:W-:Y:S01]  /*1da20*/  LDS R10, [R2+0x6700] ;  /* 0x00670000020a7984 */ /* 0x000fe20000000800 */
[C---:B-1----:R-:W-:Y:S03]  /*1da30*/  HMMA.1688.F32.TF32 R32, R4.reuse, R234, R104 ;  /* 0x000000ea0420723c */ /* 0x042fe60000081068 */
[----:B------:R-:W-:Y:S04]  /*1da40*/  LDS R9, [R233+0x4700] ;  /* 0x00470000e9097984 */ /* 0x000fe80000000800 */
[----:B------:R-:W1:Y:S01]  /*1da50*/  LDS R11, [R233+0x6700] ;  /* 0x00670000e90b7984 */ /* 0x000e620000000800 */
[C---:B------:R-:W-:Y:S03]  /*1da60*/  HMMA.1688.F32.TF32 R36, R4.reuse, R174, R164 ;  /* 0x000000ae0424723c */ /* 0x040fe600000810a4 */
[----:B------:R-:W-:Y:S04]  /*1da70*/  LDS R113, [R233+0x8080] ;  /* 0x00808000e9717984 */ /* 0x000fe80000000800 */
[----:B------:R-:W-:Y:S04]  /*1da80*/  LDS R115, [R233+0xa080] ;  /* 0x00a08000e9737984 */ /* 0x000fe80000000800 */
[----:B------:R-:W-:Y:S04]  /*1da90*/  LDS R112, [R2+0x8080] ;  /* 0x0080800002707984 */ /* 0x000fe80000000800 */
[----:B------:R-:W-:Y:S04]  /*1daa0*/  LDS R114, [R2+0xa080] ;  /* 0x00a0800002727984 */ /* 0x000fe80000000800 */
[----:B------:R-:W-:Y:S04]  /*1dab0*/  STL.64 [R1+0x300], R32 ;  /* 0x0003002001007387 */ /* 0x000fe80000100a00 */
[----:B------:R2:W-:Y:S04]  /*1dac0*/  STL.64 [R1+0x308], R34 ;  /* 0x0003082201007387 */ /* 0x0005e80000100a00 */
[----:B------:R-:W-:Y:S04]  /*1dad0*/  LDS R164, [R2+0x8100] ;  /* 0x0081000002a47984 */ /* 0x000fe80000000800 */
[----:B------:R-:W-:Y:S01]  /*1dae0*/  LDS R166, [R2+0xa100] ;  /* 0x00a1000002a67984 */ /* 0x000fe20000000800 */
[C---:B--2---:R-:W-:Y:S11]  /*1daf0*/  HMMA.1688.F32.TF32 R32, R4.reuse, R230, R168 ;  /* 0x000000e60420723c */ /* 0x044ff600000810a8 */
[----:B------:R-:W-:Y:S11]  /*1db00*/  @!UPT UIADD3 URZ, URZ, URZ, URZ ;  /* 0x0000003f3f3ff290 */ /* 0x000ff6000fffe03f */
        /* <DEDUP_REMOVED lines=12> */
[C---:B--2---:R-:W-:Y:S06]  /*1dbd0*/  HMMA.1688.F32.TF32 R32, R4.reuse, R214, R132 ;  /* 0x000000d60420723c */ /* 0x044fec0000081084 */
        /* <DEDUP_REMOVED lines=17> */
[----:B--2---:R-:W-:Y:S08]  /*1dcf0*/  HMMA.1688.F32.TF32 R32, R4, R190, R160 ;  /* 0x000000be0420723c */ /* 0x004ff000000810a0 */
[C---:B-1----:R-:W-:Y:S01]  /*1dd00*/  HMMA.1688.F32.TF32 R4, R8.reuse, R234, R20 ;  /* 0x000000ea0804723c */ /* 0x042fe20000081014 */
[----:B------:R-:W-:Y:S04]  /*1dd10*/  STL.64 [R1+0x250], R40 ;  /* 0x0002502801007387 */ /* 0x000fe80000100a00 */
[----:B------:R-:W-:Y:S04]  /*1dd20*/  STL.64 [R1+0x258], R42 ;  /* 0x0002582a01007387 */ /* 0x000fe80000100a00 */
[----:B------:R-:W-:Y:S04]  /*1dd30*/  STL.64 [R1+0x240], R36 ;  /* 0x0002402401007387 */ /* 0x000fe80000100a00 */
[----:B------:R-:W-:Y:S01]  /*1dd40*/  STL.64 [R1+0x248], R38 ;  /* 0x0002482601007387 */ /* 0x000fe20000100a00 */
[C---:B------:R-:W-:Y:S03]  /*1dd50*/  HMMA.1688.F32.TF32 R20, R8.reuse, R230, R16 ;  /* 0x000000e60814723c */ /* 0x040fe60000081010 */
[----:B------:R-:W-:Y:S04]  /*1dd60*/  STL.64 [R1+0x130], R32 ;  /* 0x0001302001007387 */ /* 0x000fe80000100a00 */
[----:B------:R-:W-:Y:S01]  /*1dd70*/  STL.64 [R1+0x138], R34 ;  /* 0x0001382201007387 */ /* 0x000fe20000100a00 */
[C---:B------:R-:W-:Y:S03]  /*1dd80*/  HMMA.1688.F32.TF32 R16, R8.reuse, R178, R12 ;  /* 0x000000b20810723c */ /* 0x040fe6000008100c */
[----:B------:R-:W-:Y:S04]  /*1dd90*/  STL.64 [R1+0x120], R28 ;  /* 0x0001201c01007387 */ /* 0x000fe80000100a00 */
[----:B------:R-:W-:Y:S04]  /*1dda0*/  STL.64 [R1+0x128], R30 ;  /* 0x0001281e01007387 */ /* 0x000fe80000100a00 */
[----:B------:R-:W-:Y:S04]  /*1ddb0*/  STL.64 [R1+0x110], R24 ;  /* 0x0001101801007387 */ /* 0x000fe80000100a00 */
[----:B------:R-:W-:Y:S04]  /*1ddc0*/  STL.64 [R1+0x118], R26 ;  /* 0x0001181a01007387 */ /* 0x000fe80000100a00 */
[----:B------:R-:W-:Y:S04]  /*1ddd0*/  STL.64 [R1+0x230], R4 ;  /* 0x0002300401007387 */ /* 0x000fe80000100a00 */
[----:B------:R1:W-:Y:S02]  /*1dde0*/  STL.64 [R1+0x238], R6 ;  /* 0x0002380601007387 */ /* 0x0003e40000100a00 */
[----:B-1----:R-:W-:Y:S02]  /*1ddf0*/  HMMA.1688.F32.TF32 R4, R8, R174, R248 ;  /* 0x000000ae0804723c */ /* 0x002fe400000810f8 */
[----:B------:R-:W-:Y:S01]  /*1de00*/  STL.64 [R1+0x220], R20 ;  /* 0x0002201401007387 */ /* 0x000fe20000100a00 */
[----:B------:R-:W-:-:S03]  /*1de10*/  IMAD.MOV.U32 R12, RZ, RZ, R229 ;  /* 0x000000ffff0c7224 */ /* 0x000fc600078e00e5 */
[----:B------:R-:W-:Y:S04]  /*1de20*/  STL.64 [R1+0x228], R22 ;  /* 0x0002281601007387 */ /* 0x000fe80000100a00 */
[----:B------:R1:W-:Y:S01]  /*1de30*/  STL.64 [R1+0x210], R16 ;  /* 0x0002101001007387 */ /* 0x0003e20000100a00 */
[----:B------:R-:W-:-:S03]  /*1de40*/  IMAD.MOV.U32 R13, RZ, RZ, R228 ;  /* 0x000000ffff0d7224 */ /* 0x000fc600078e00e4 */
[----:B------:R2:W-:Y:S04]  /*1de50*/  STL.64 [R1+0x218], R18 ;  /* 0x0002181201007387 */ /* 0x0005e80000100a00 */
[----:B------:R-:W3:Y:S05]  /*1de60*/  LDL.LU R229, [R1+0x1e0c] ;  /* 0x001e0c0001e57983 */ /* 0x000eea0000300800 */
[----:B------:R-:W-:Y:S04]  /*1de70*/  STL.64 [R1+0x200], R4 ;  /* 0x0002000401007387 */ /* 0x000fe80000100a00 */
[----:B------:R4:W-:Y:S04]  /*1de80*/  STL.64 [R1+0x208], R6 ;  /* 0x0002080601007387 */ /* 0x0009e80000100a00 */
[----:B------:R-:W4:Y:S01]  /*1de90*/  LDL.LU R228, [R1+0x1e08] ;  /* 0x001e080001e47983 */ /* 0x000f220000300800 */
[----:B------:R-:W-:-:S02]  /*1dea0*/  IMAD.MOV.U32 R14, RZ, RZ, R216 ;  /* 0x000000ffff0e7224 */ /* 0x000fc400078e00d8 */
[----:B------:R-:W-:Y:S01]  /*1deb0*/  IMAD.MOV.U32 R15, RZ, RZ, R217 ;  /* 0x000000ffff0f7224 */ /* 0x000fe200078e00d9 */
[----:B------:R-:W4:Y:S01]  /*1dec0*/  LDL.LU R216, [R1+0x1e04] ;  /* 0x001e040001d87983 */ /* 0x000f220000300800 */
[----:B-1----:R-:W-:Y:S02]  /*1ded0*/  IMAD.MOV.U32 R16, RZ, RZ, R220 ;  /* 0x000000ffff107224 */ /* 0x002fe400078e00dc */
[----:B------:R-:W-:Y:S01]  /*1dee0*/  IMAD.MOV.U32 R17, RZ, RZ, R221 ;  /* 0x000000ffff117224 */ /* 0x000fe200078e00dd */
[----:B------:R-:W4:Y:S01]  /*1def0*/  LDL.LU R217, [R1+0x1e00] ;  /* 0x001e000001d97983 */ /* 0x000f220000300800 */
[----:B--2---:R-:W-:-:S03]  /*1df00*/  IMAD.MOV.U32 R18, RZ, RZ, R224 ;  /* 0x000000ffff127224 */ /* 0x004fc600078e00e0 */
[----:B------:R-:W2:Y:S01]  /*1df10*/  LDL.LU R220, [R1+0x1dfc] ;  /* 0x001dfc0001dc7983 */ /* 0x000ea20000300800 */
[----:B------:R-:W-:-:S03]  /*1df20*/  IMAD.MOV.U32 R19, RZ, RZ, R225 ;  /* 0x000000ffff137224 */ /* 0x000fc600078e00e1 */
[----:B------:R-:W2:Y:S01]  /*1df30*/  LDL.LU R221, [R1+0x1df8] ;  /* 0x001df80001dd7983 */ /* 0x000ea20000300800 */
[----:B------:R-:W-:-:S03]  /*1df40*/  IMAD.MOV.U32 R22, RZ, RZ, R252 ;  /* 0x000000ffff167224 */ /* 0x000fc600078e00fc */
[----:B------:R-:W2:Y:S01]  /*1df50*/  LDL.LU R224, [R1+0x1df4] ;  /* 0x001df40001e07983 */ /* 0x000ea20000300800 */
[----:B------:R-:W-:-:S03]  /*1df60*/  IMAD.MOV.U32 R23, RZ, RZ, R232 ;  /* 0x000000ffff177224 */ /* 0x000fc600078e00e8 */
[----:B------:R-:W2:Y:S01]  /*1df70*/  LDL.LU R225, [R1+0x1df0] ;  /* 0x001df00001e17983 */ /* 0x000ea20000300800 */
[----:B---3--:R-:W-:Y:S02]  /*1df80*/  IMAD.MOV.U32 R21, RZ, RZ, R229 ;  /* 0x000000ffff157224 */ /* 0x008fe400078e00e5 */
[----:B----4-:R-:W-:Y:S02]  /*1df90*/  IMAD.MOV.U32 R20, RZ, RZ, R228 ;  /* 0x000000ffff147224 */ /* 0x010fe400078e00e4 */
[----:B------:R-:W3:Y:S04]  /*1dfa0*/  LDL.LU R228, [R1+0x1dec] ;  /* 0x001dec0001e47983 */ /* 0x000ee80000300800 */
[----:B------:R-:W4:Y:S04]  /*1dfb0*/  LDL.LU R229, [R1+0x1de8] ;  /* 0x001de80001e57983 */ /* 0x000f280000300800 */
[----:B------:R-:W2:Y:S04]  /*1dfc0*/  LDL.LU R252, [R1+0x1de4] ;  /* 0x001de40001fc7983 */ /* 0x000ea80000300800 */
        /* <DEDUP_REMOVED lines=8> */
[----:B---3--:R-:W-:Y:S02]  /*1e050*/  IMAD.MOV.U32 R38, RZ, RZ, R232 ;  /* 0x000000ffff267224 */ /* 0x008fe400078e00e8 */
[----:B------:R-:W2:Y:S04]  /*1e060*/  LDL.LU R232, [R1+0x1ddc] ;  /* 0x001ddc0001e87983 */ /* 0x000ea80000300800 */
[----:B------:R-:W3:Y:S04]  /*1e070*/  LDL.LU R252, [R1+0x1dd8] ;  /* 0x001dd80001fc7983 */ /* 0x000ee80000300800 */
[----:B------:R-:W2:Y:S04]  /*1e080*/  LDL.LU R48, [R1+0xb60] ;  /* 0x000b600001307983 */ /* 0x000ea80000300800 */
[----:B------:R-:W2:Y:S04]  /*1e090*/  LDL.LU R49, [R1+0xb64] ;  /* 0x000b640001317983 */ /* 0x000ea80000300800 */
[----:B------:R-:W2:Y:S04]  /*1e0a0*/  LDL.LU R50, [R1+0xb68] ;  /* 0x000b680001327983 */ /* 0x000ea80000300800 */
        /* <DEDUP_REMOVED lines=75> */
[----:B---3--:R-:W-:Y:S01]  /*1e560*/  MOV R42, R252 ;  /* 0x000000fc002a7202 */ /* 0x008fe20000000f00 */
[----:B--2---:R-:W-:Y:S01]  /*1e570*/  IMAD.MOV.U32 R43, RZ, RZ, R232 ;  /* 0x000000ffff2b7224 */ /* 0x004fe200078e00e8 */
[----:B----4-:R-:W-:Y:S01]  /*1e580*/  HMMA.1688.F32.TF32 R44, R244, R222, R44 ;  /* 0x000000def42c723c */ /* 0x010fe2000008102c */
[----:B------:R-:W-:-:S07]  /*1e590*/  IMAD.MOV.U32 R28, RZ, RZ, R229 ;  /* 0x000000ffff1c7224 */ /* 0x000fce00078e00e5 */
[C---:B------:R-:W-:Y:S08]  /*1e5a0*/  HMMA.1688.F32.TF32 R64, R8.reuse, R190, R64 ;  /* 0x000000be0840723c */ /* 0x040ff00000081040 */
[C---:B------:R-:W-:Y:S08]  /*1e5b0*/  HMMA.1688.F32.TF32 R68, R8.reuse, R194, R68 ;  /* 0x000000c20844723c */ /* 0x040ff00000081044 */
        /* <DEDUP_REMOVED lines=8> */
[----:B------:R1:W-:Y:S02]  /*1e640*/  STL.64 [R1+0x1e8], R6 ;  /* 0x0001e80601007387 */ /* 0x0003e40000100a00 */
[C---:B-1----:R-:W-:Y:S02]  /*1e650*/  HMMA.1688.F32.TF32 R4, R8.reuse, R210, R84 ;  /* 0x000000d20804723c */ /* 0x042fe40000081054 */
[----:B------:R-:W-:Y:S04]  /*1e660*/  STL.64 [R1+0x1d0], R92 ;  /* 0x0001d05c01007387 */ /* 0x000fe80000100a00 */
[----:B------:R-:W-:Y:S04]  /*1e670*/  STL.64 [R1+0x1d8], R94 ;  /* 0x0001d85e01007387 */ /* 0x000fe80000100a00 */
[----:B------:R-:W-:Y:S01]  /*1e680*/  STL.64 [R1+0x1c0], R88 ;  /* 0x0001c05801007387 */ /* 0x000fe20000100a00 */
[C---:B------:R-:W-:Y:S03]  /*1e690*/  HMMA.1688.F32.TF32 R76, R8.reuse, R202, R76 ;  /* 0x000000ca084c723c */ /* 0x040fe6000008104c */
[----:B------:R-:W-:Y:S09]  /*1e6a0*/  STL.64 [R1+0x1c8], R90 ;  /* 0x0001c85a01007387 */ /* 0x000ff20000100a00 */
[----:B------:R-:W-:Y:S04]  /*1e6b0*/  STL.64 [R1+0x1b0], R4 ;  /* 0x0001b00401007387 */ /* 0x000fe80000100a00 */
[----:B------:R1:W-:Y:S02]  /*1e6c0*/  STL.64 [R1+0x1b8], R6 ;  /* 0x0001b80601007387 */ /* 0x0003e40000100a00 */
[C---:B-1----:R-:W-:Y:S02]  /*1e6d0*/  HMMA.1688.F32.TF32 R4, R8.reuse, R198, R72 ;  /* 0x000000c60804723c */ /* 0x042fe40000081048 */
[----:B------:R-:W-:Y:S04]  /*1e6e0*/  STL.64 [R1+0x1a0], R80 ;  /* 0x0001a05001007387 */ /* 0x000fe80000100a00 */
[----:B------:R-:W-:Y:S04]  /*1e6f0*/  STL.64 [R1+0x1a8], R82 ;  /* 0x0001a85201007387 */ /* 0x000fe80000100a00 */
[----:B------:R-:W-:Y:S04]  /*1e700*/  STL.64 [R1+0x190], R76 ;  /* 0x0001904c01007387 */ /* 0x000fe80000100a00 */
[----:B------:R-:W-:Y:S09]  /*1e710*/  STL.64 [R1+0x198], R78 ;  /* 0x0001984e01007387 */ /* 0x000ff20000100a00 */
[----:B------:R-:W-:Y:S04]  /*1e720*/  STL.64 [R1+0x180], R4 ;  /* 0x0001800401007387 */ /* 0x000fe80000100a00 */
[----:B------:R1:W-:Y:S02]  /*1e730*/  STL.64 [R1+0x188], R6 ;  /* 0x0001880601007387 */ /* 0x0003e40000100a00 */
[C---:B-1----:R-:W-:Y:S02]  /*1e740*/  HMMA.1688.F32.TF32 R4, R8.reuse, R186, R60 ;  /* 0x000000ba0804723c */ /* 0x042fe4000008103c */
[----:B------:R-:W-:Y:S04]  /*1e750*/  STL.64 [R1+0x170], R68 ;  /* 0x0001704401007387 */ /* 0x000fe80000100a00 */
[----:B------:R-:W-:Y:S02]  /*1e760*/  STL.64 [R1+0x178], R70 ;  /* 0x0001784601007387 */ /* 0x000fe40000100a00 */
[----:B------:R-:W-:Y:S02]  /*1e770*/  HMMA.1688.F32.TF32 R56, R8, R182, R56 ;  /* 0x000000b60838723c */ /* 0x000fe40000081038 */
[----:B------:R-:W-:Y:S04]  /*1e780*/  STL.64 [R1+0x160], R64 ;  /* 0x0001604001007387 */ /* 0x000fe80000100a00 */
[----:B------:R-:W-:Y:S02]  /*1e790*/  STL.64 [R1+0x168], R66 ;  /* 0x0001684201007387 */ /* 0x000fe40000100a00 */
[C---:B------:R-:W-:Y:S07]  /*1e7a0*/  HMMA.1688.F32.TF32 R8, R244.reuse, R234, R52 ;  /* 0x000000eaf408723c */ /* 0x040fee0000081034 */
[----:B------:R-:W-:Y:S04]  /*1e7b0*/  STL.64 [R1+0x150], R4 ;  /* 0x0001500401007387 */ /* 0x000fe80000100a00 */
[----:B------:R1:W-:Y:S02]  /*1e7c0*/  STL.64 [R1+0x158], R6 ;  /* 0x0001580601007387 */ /* 0x0003e40000100a00 */
[C---:B-1----:R-:W-:Y:S02]  /*1e7d0*/  HMMA.1688.F32.TF32 R4, R244.reuse, R230, R116 ;  /* 0x000000e6f404723c */ /* 0x042fe40000081074 */
[----:B------:R-:W-:Y:S04]  /*1e7e0*/  STL.64 [R1+0x140], R56 ;  /* 0x0001403801007387 */ /* 0x000fe80000100a00 */
[----:B------:R-:W-:Y:S02]  /*1e7f0*/  STL.64 [R1+0x148], R58 ;  /* 0x0001483a01007387 */ /* 0x000fe40000100a00 */
[C---:B------:R-:W-:Y:S02]  /*1e800*/  HMMA.1688.F32.TF32 R52, R244.reuse, R178, R156 ;  /* 0x000000b2f434723c */ /* 0x040fe4000008109c */
[----:B------:R-:W-:Y:S04]  /*1e810*/  STL.64 [R1+0x100], R8 ;  /* 0x0001000801007387 */ /* 0x000fe80000100a00 */
[----:B------:R1:W-:Y:S09]  /*1e820*/  STL.64 [R1+0x108], R10 ;  /* 0x0001080a01007387 */ /* 0x0003f20000100a00 */
[----:B------:R-:W-:Y:S01]  /*1e830*/  STL.64 [R1+0xf0], R4 ;  /* 0x0000f00401007387 */ /* 0x000fe20000100a00 */
[C---:B-1----:R-:W-:Y:S03]  /*1e840*/  HMMA.1688.F32.TF32 R8, R244.reuse, R174, R108 ;  /* 0x000000aef408723c */ /* 0x042fe6000008106c */
[----:B------:R1:W-:Y:S05]  /*1e850*/  STL.64 [R1+0xf8], R6 ;  /* 0x0000f80601007387 */ /* 0x0003ea0000100a00 */
[C---:B-1----:R-:W-:Y:S01]  /*1e860*/  HMMA.1688.F32.TF32 R4, R244.reuse, R226, R236 ;  /* 0x000000e2f404723c */ /* 0x042fe200000810ec */
[----:B------:R-:W-:Y:S04]  /*1e870*/  STL.64 [R1+0xe0], R52 ;  /* 0x0000e03401007387 */ /* 0x000fe80000100a00 */
[----:B------:R-:W-:Y:S10]  /*1e880*/  STL.64 [R1+0xe8], R54 ;  /* 0x0000e83601007387 */ /* 0x000ff40000100a00 */
[----:B------:R-:W-:Y:S04]  /*1e890*/  STL.64 [R1+0xd0], R8 ;  /* 0x0000d00801007387 */ /* 0x000fe80000100a00 */
[----:B------:R1:W-:Y:S01]  /*1e8a0*/  STL.64 [R1+0xd8], R10 ;  /* 0x0000d80a01007387 */ /* 0x0003e20000100a00 */
[----:B------:R-:W-:Y:S01]  /*1e8b0*/  IMAD.MOV.U32 R29, RZ, RZ, R228 ;  /* 0x000000ffff1d7224 */ /* 0x000fe200078e00e4 */
[----:B------:R-:W-:Y:S01]  /*1e8c0*/  HMMA.1688.F32.TF32 R36, R244, R210, R36 ;  /* 0x000000d2f424723c */ /* 0x000fe20000081024 */
[----:B------:R-:W-:Y:S01]  /*1e8d0*/  IMAD.MOV.U32 R30, RZ, RZ, R225 ;  /* 0x000000ffff1e7224 */ /* 0x000fe200078e00e1 */
[----:B------:R-:W-:Y:S01]  /*1e8e0*/  LDS R52, [R2+0x8000] ;  /* 0x0080000002347984 */ /* 0x000fe20000000800 */
[----:B------:R-:W-:-:S02]  /*1e8f0*/  IMAD.MOV.U32 R31, RZ, RZ, R224 ;  /* 0x000000ffff1f7224 */ /* 0x000fc400078e00e0 */
[----:B------:R-:W-:Y:S01]  /*1e900*/  IMAD.MOV.U32 R24, RZ, RZ, R221 ;  /* 0x000000ffff187224 */ /* 0x000fe200078e00dd */
[----:B------:R-:W-:Y:S02]  /*1e910*/  LDS R54, [R2+0xa000] ;  /* 0x00a0000002367984 */ /* 0x000fe40000000800 */
[----:B-1----:R-:W-:Y:S02]  /*1e920*/  HMMA.1688.F32.TF32 R8, R244, R218, R40 ;  /* 0x000000daf408723c */ /* 0x002fe40000081028 */
[----:B------:R-:W-:Y:S04]  /*1e930*/  STL.64 [R1+0xc0], R4 ;  /* 0x0000c00401007387 */ /* 0x000fe80000100a00 */
[----:B------:R1:W-:Y:S01]  /*1e940*/  STL.64 [R1+0xc8], R6 ;  /* 0x0000c80601007387 */ /* 0x0003e20000100a00 */
[----:B------:R-:W-:-:S02]  /*1e950*/  IMAD.MOV.U32 R25, RZ, RZ, R220 ;  /* 0x000000ffff197224 */ /* 0x000fc400078e00dc */
[----:B------:R-:W-:Y:S02]  /*1e960*/  IMAD.MOV.U32 R26, RZ, RZ, R217 ;  /* 0x000000ffff1a7224 */ /* 0x000fe400078e00d9 */
[----:B------:R-:W-:Y:S01]  /*1e970*/  IMAD.MOV.U32 R27, RZ, RZ, R216 ;  /* 0x000000ffff1b7224 */ /* 0x000fe200078e00d8 */
[----:B------:R-:W-:Y:S01]  /*1e980*/  HMMA.1688.F32.TF32 R20, R244, R194, R20 ;  /* 0x000000c2f414723c */ /* 0x000fe20000081014 */
[----:B------:R-:W-:Y:S01]  /*1e990*/  IMAD.MOV.U32 R250, RZ, RZ, R3 ;  /* 0x000000fffffa7224 */ /* 0x000fe200078e0003 */
[----:B------:R-:W-:Y:S01]  /*1e9a0*/  LDS R53, [R233+0x8000] ;  /* 0x00800000e9357984 */ /* 0x000fe20000000800 */
[----:B------:R-:W-:-:S03]  /*1e9b0*/  IMAD.MOV.U32 R251, RZ, RZ, R0 ;  /* 0x000000fffffb7224 */ /* 0x000fc600078e0000 */
[----:B------:R-:W-:Y:S02]  /*1e9c0*/  LDS R55, [R233+0xa000] ;  /* 0x00a00000e9377984 */ /* 0x000fe40000000800 */
[C---:B-1----:R-:W-:Y:S02]  /*1e9d0*/  HMMA.1688.F32.TF32 R4, R244.reuse, R214, R48 ;  /* 0x000000d6f404723c */ /* 0x042fe40000081030 */
[----:B------:R-:W-:Y:S04]  /*1e9e0*/  STL.64 [R1+0xb0], R44 ;  /* 0x0000b02c01007387 */ /* 0x000fe80000100a00 */
[----:B------:R-:W-:Y:S04]  /*1e9f0*/  STL.64 [R1+0xb8], R46 ;  /* 0x0000b82e01007387 */ /* 0x000fe80000100a00 */
        /* <DEDUP_REMOVED lines=9> */
[----:B------:R1:W-:Y:S04]  /*1ea90*/  STL.64 [R1+0x78], R10 ;  /* 0x0000780a01007387 */ /* 0x0003e80000100a00 */
[----:B------:R2:W-:Y:S01]  /*1eaa0*/  STL [R1+0x60], R4 ;  /* 0x0000600401007387 */ /* 0x0005e20000100800 */
[----:B-1----:R-:W-:Y:S01]  /*1eab0*/  HMMA.1688.F32.TF32 R8, R244, R198, R24 ;  /* 0x000000c6f408723c */ /* 0x002fe20000081018 */
[----:B------:R-:W-:-:S02]  /*1eac0*/  IMAD.MOV.U32 R252, RZ, RZ, R5 ;  /* 0x000000fffffc7224 */ /* 0x000fc400078e0005 */
[----:B------:R-:W-:Y:S02]  /*1ead0*/  IMAD.MOV.U32 R3, RZ, RZ, R6 ;  /* 0x000000ffff037224 */ /* 0x000fe400078e0006 */
[----:B------:R-:W-:-:S03]  /*1eae0*/  IMAD.MOV.U32 R0, RZ, RZ, R7 ;  /* 0x000000ffff007224 */ /* 0x000fc600078e0007 */
[C---:B--2---:R-:W-:Y:S11]  /*1eaf0*/  HMMA.1688.F32.TF32 R4, R244.reuse, R190, R16 ;  /* 0x000000bef404723c */ /* 0x044ff60000081010 */
[----:B------:R-:W-:Y:S04]  /*1eb00*/  @!UPT UIADD3 URZ, URZ, URZ, URZ ;  /* 0x0000003f3f3ff290 */ /* 0x000fe8000fffe03f */
[----:B------:R-:W-:Y:S04]  /*1eb10*/  STL.64 [R1+0x50], R8 ;  /* 0x0000500801007387 */ /* 0x000fe80000100a00 */
[----:B------:R-:W-:Y:S04]  /*1eb20*/  STL.64 [R1+0x58], R10 ;  /* 0x0000580a01007387 */ /* 0x000fe80000100a00 */
[----:B------:R-:W-:Y:S04]  /*1eb30*/  STL.64 [R1+0x40], R20 ;  /* 0x0000401401007387 */ /* 0x000fe80000100a00 */
[----:B------:R-:W-:Y:S04]  /*1eb40*/  STL.64 [R1+0x48], R22 ;  /* 0x0000481601007387 */ /* 0x000fe80000100a00 */
[----:B------:R1:W-:Y:S04]  /*1eb50*/  STL.64 [R1+0x30], R4 ;  /* 0x0000300401007387 */ /* 0x0003e80000100a00 */
[----:B------:R-:W-:Y:S04]  /*1eb60*/  STL.64 [R1+0x38], R6 ;  /* 0x0000380601007387 */ /* 0x000fe80000100a00 */
[----:B-1----:R-:W2:Y:S01]  /*1eb70*/  LDL R4, [R1+0x1324] ;  /* 0x0013240001047983 */ /* 0x002ea20000100800 */
[----:B------:R-:W-:Y:S07]  /*1eb80*/  HMMA.1688.F32.TF32 R8, R244, R186, R12 ;  /* 0x000000baf408723c */ /* 0x000fee000008100c */
[----:B------:R-:W-:-:S02]  /*1eb90*/  IMAD.MOV.U32 R12, RZ, RZ, R177 ;  /* 0x000000ffff0c7224 */ /* 0x000fc400078e00b1 */
[----:B------:R-:W-:Y:S02]  /*1eba0*/  IMAD.MOV.U32 R13, RZ, RZ, R176 ;  /* 0x000000ffff0d7224 */ /* 0x000fe400078e00b0 */
[----:B------:R-:W-:Y:S02]  /*1ebb0*/  IMAD.MOV.U32 R248, RZ, RZ, R213 ;  /* 0x000000fffff87224 */ /* 0x000fe400078e00d5 */
[----:B------:R-:W-:Y:S02]  /*1ebc0*/  IMAD.MOV.U32 R249, RZ, RZ, R212 ;  /* 0x000000fffff97224 */ /* 0x000fe400078e00d4 */
[----:B------:R-:W-:Y:S02]  /*1ebd0*/  IMAD.MOV.U32 R14, RZ, RZ, R173 ;  /* 0x000000ffff0e7224 */ /* 0x000fe400078e00ad */
[----:B------:R-:W-:-:S03]  /*1ebe0*/  IMAD.MOV.U32 R15, RZ, RZ, R172 ;  /* 0x000000ffff0f7224 */ /* 0x000fc600078e00ac */
[----:B------:R-:W-:Y:S07]  /*1ebf0*/  HMMA.1688.F32.TF32 R244, R244, R182, R248 ;  /* 0x000000b6f4f4723c */ /* 0x000fee00000810f8 */
[----:B------:R-:W-:Y:S02]  /*1ec00*/  IMAD.MOV.U32 R250, RZ, RZ, R181 ;  /* 0x000000fffffa7224 */ /* 0x000fe400078e00b5 */
[----:B------:R-:W-:Y:S02]  /*1ec10*/  IMAD.MOV.U32 R251, RZ, RZ, R180 ;  /* 0x000000fffffb7224 */ /* 0x000fe400078e00b4 */
[----:B------:R-:W-:-:S02]  /*1ec20*/  IMAD.MOV.U32 R248, RZ, RZ, R185 ;  /* 0x000000fffff87224 */ /* 0x000fc400078e00b9 */
[----:B------:R-:W-:Y:S01]  /*1ec30*/  IMAD.MOV.U32 R249, RZ, RZ, R184 ;  /* 0x000000fffff97224 */ /* 0x000fe200078e00b8 */
[----:B------:R-:W-:Y:S01]  /*1ec40*/  MOV R23, R204 ;  /* 0x000000cc00177202 */ /* 0x000fe20000000f00 */
        /* <DEDUP_REMOVED lines=10> */
[----:B------:R-:W-:Y:S01]  /*1ecf0*/  IMAD.MOV.U32 R19, RZ, RZ, R188 ;  /* 0x000000ffff137224 */ /* 0x000fe200078e00bc */
[----:B------:R-:W-:Y:S04]  /*1ed00*/  STL.64 [R1+0x20], R8 ;  /* 0x0000200801007387 */ /* 0x000fe80000100a00 */
[----:B------:R-:W-:Y:S04]  /*1ed10*/  STL.64 [R1+0x28], R10 ;  /* 0x0000280a01007387 */ /* 0x000fe80000100a00 */
[----:B------:R-:W-:Y:S04]  /*1ed20*/  STL.64 [R1+0x1c30], R246 ;  /* 0x001c30f601007387 */ /* 0x000fe80000100a00 */
[----:B------:R-:W-:Y:S04]  /*1ed30*/  STL.64 [R1+0x1c28], R244 ;  /* 0x001c28f401007387 */ /* 0x000fe80000100a00 */
[----:B--2---:R-:W1:Y:S04]  /*1ed40*/  LDSM.16.M88.4 R176, [R4+0x10800] ;  /* 0x0108000004b0783b */ /* 0x004e680000000200 */
[----:B------:R-:W2:Y:S04]  /*1ed50*/  LDSM.16.M88.4 R172, [R4+0x10000] ;  /* 0x0100000004ac783b */ /* 0x000ea80000000200 */
[----:B------:R-:W3:Y:S04]  /*1ed60*/  LDSM.16.M88.4 R180, [R4+0x11000] ;  /* 0x0110000004b4783b */ /* 0x000ee80000000200 */
[----:B------:R-:W4:Y:S04]  /*1ed70*/  LDSM.16.M88.4 R184, [R4+0x11800] ;  /* 0x0118000004b8783b */ /* 0x000f280000000200 */
[----:B------:R-:W1:Y:S04]  /*1ed80*/  LDSM.16.M88.4 R188, [R4+0x12000] ;  /* 0x0120000004bc783b */ /* 0x000e680000000200 */
[----:B------:R-:W-:Y:S04]  /*1ed90*/  LDSM.16.M88.4 R192, [R4+0x12800] ;  /* 0x0128000004c0783b */ /* 0x000fe80000000200 */
        /* <DEDUP_REMOVED lines=8> */
[----:B------:R-:W4:Y:S04]  /*1ee20*/  LDSM.16.M88.4 R228, [R4+0x17000] ;  /* 0x0170000004e4783b */ /* 0x000f280000000200 */
[----:B------:R1:W4:Y:S02]  /*1ee30*/  LDSM.16.M88.4 R232, [R4+0x17800] ;  /* 0x0178000004e8783b */ /* 0x0003240000000200 */
[C---:B-1----:R-:W-:Y:S02]  /*1ee40*/  HMMA.1688.F32.TF32 R4, R52.reuse, R176, R20 ;  /* 0x000000b03404723c */ /* 0x042fe40000081014 */
[----:B--2---:R-:W-:Y:S04]  /*1ee50*/  STL [R1+0x1c6c], R174 ;  /* 0x001c6cae01007387 */ /* 0x004fe80000100800 */
[----:B------:R-:W-:Y:S02]  /*1ee60*/  STL [R1+0x1c68], R175 ;  /* 0x001c68af01007387 */ /* 0x000fe40000100800 */
[C---:B------:R-:W-:Y:S02]  /*1ee70*/  HMMA.1688.F32.TF32 R8, R52.reuse, R172, R24 ;  /* 0x000000ac3408723c */ /* 0x040fe40000081018 */
[----:B------:R1:W-:Y:S04]  /*1ee80*/  STL [R1+0x1c74], R178 ;  /* 0x001c74b201007387 */ /* 0x0003e80000100800 */
[----:B------:R2:W-:Y:S02]  /*1ee90*/  STL [R1+0x1c70], R179 ;  /* 0x001c70b301007387 */ /* 0x0005e40000100800 */
[----:B---3--:R-:W-:Y:S08]  /*1eea0*/  HMMA.1688.F32.TF32 R248, R52, R180, R248 ;  /* 0x000000b434f8723c */ /* 0x008ff000000810f8 */
[----:B-1----:R-:W-:Y:S01]  /*1eeb0*/  IMAD.MOV.U32 R178, RZ, RZ, R4 ;  /* 0x000000ffffb27224 */ /* 0x002fe200078e0004 */
[----:B------:R-:W-:Y:S01]  /*1eec0*/  MOV R175, R7 ;  /* 0x0000000700af7202 */ /* 0x000fe20000000f00 */
[----:B--2---:R-:W-:-:S02]  /*1eed0*/  IMAD.MOV.U32 R179, RZ, RZ, R5 ;  /* 0x000000ffffb37224 */ /* 0x004fc400078e0005 */
[----:B------:R-:W-:Y:S02]  /*1eee0*/  IMAD.MOV.U32 R174, RZ, RZ, R6 ;  /* 0x000000ffffae7224 */ /* 0x000fe400078e0006 */
[C---:B----4-:R-:W-:Y:S01]  /*1eef0*/  HMMA.1688.F32.TF32 R4, R52.reuse, R184, R16 ;  /* 0x000000b83404723c */ /* 0x050fe20000081010 */
[----:B------:R-:W-:Y:S04]  /*1ef00*/  STL.64 [R1+0x10], R8 ;  /* 0x0000100801007387 */ /* 0x000fe80000100a00 */
[----:B------:R1:W-:Y:S04]  /*1ef10*/  STL.64 [R1+0x18], R10 ;  /* 0x0000180a01007387 */ /* 0x0003e80000100a00 */
[----:B------:R-:W-:Y:S04]  /*1ef20*/  STL.64 [R1+0x1c10], R250 ;  /* 0x001c10fa01007387 */ /* 0x000fe80000100a00 */
[----:B------:R-:W-:Y:S10]  /*1ef30*/  STL.64 [R1+0x1c08], R248 ;  /* 0x001c08f801007387 */ /* 0x000ff40000100a00 */
[----:B------:R-:W-:Y:S04]  /*1ef40*/  STL.64 [R1+0x1c20], R6 ;  /* 0x001c200601007387 */ /* 0x000fe80000100a00 */
[----:B------:R-:W-:Y:S04]  /*1ef50*/  STL.64 [R1+0x1c18], R4 ;  /* 0x001c180401007387 */ /* 0x000fe80000100a00 */
[----:B------:R-:W2:Y:S04]  /*1ef60*/  LDL.LU R48, [R1+0x1200] ;  /* 0x0012000001307983 */ /* 0x000ea80000300800 */
[----:B------:R-:W2:Y:S04]  /*1ef70*/  LDL.LU R49, [R1+0x1204] ;  /* 0x0012040001317983 */ /* 0x000ea80000300800 */
[----:B------:R-:W2:Y:S04]  /*1ef80*/  LDL.LU R50, [R1+0x1208] ;  /* 0x0012080001327983 */ /* 0x000ea80000300800 */
[----:B------:R-:W2:Y:S04]  /*1ef90*/  LDL.LU R51, [R1+0x120c] ;  /* 0x00120c0001337983 */ /* 0x000ea80000300800 */
[----:B------:R-:W3:Y:S04]  /*1efa0*/  LDL.LU R32, [R1+0x1240] ;  /* 0x0012400001207983 */ /* 0x000ee80000300800 */
[----:B------:R-:W3:Y:S04]  /*1efb0*/  LDL.LU R33, [R1+0x1244] ;  /* 0x0012440001217983 */ /* 0x000ee80000300800 */
[----:B------:R-:W3:Y:S04]  /*1efc0*/  LDL.LU R34, [R1+0x1248] ;  /* 0x0012480001227983 */ /* 0x000ee80000300800 */
[----:B------:R-:W3:Y:S01]  /*1efd0*/  LDL.LU R35, [R1+0x124c] ;  /* 0x00124c0001237983 */ /* 0x000ee20000300800 */
[C---:B-1----:R-:W-:Y:S03]  /*1efe0*/  HMMA.1688.F32.TF32 R8, R52.reuse, R188, R12 ;  /* 0x000000bc3408723c */ /* 0x042fe6000008100c */
        /* <DEDUP_REMOVED lines=36> */
[----:B------:R-:W-:Y:S04]  /*1f230*/  STL.64 [R1+0x1c40], R10 ;  /* 0x001c400a01007387 */ /* 0x000fe80000100a00 */
[----:B------:R-:W-:Y:S01]  /*1f240*/  STL.64 [R1+0x1c38], R8 ;  /* 0x001c380801007387 */ /* 0x000fe20000100a00 */
[C---:B--2---:R-:W-:Y:S08]  /*1f250*/  HMMA.1688.F32.TF32 R48, R52.reuse, R228, R48 ;  /* 0x000000e43430723c */ /* 0x044ff00000081030 */
[C---:B---3--:R-:W-:Y:S08]  /*1f260*/  HMMA.1688.F32.TF32 R32, R52.reuse, R212, R32 ;  /* 0x000000d43420723c */ /* 0x048ff00000081020 */
[C---:B----4-:R-:W-:Y:S08]  /*1f270*/  HMMA.1688.F32.TF32 R16, R52.reuse, R196, R16 ;  /* 0x000000c43410723c */ /* 0x050ff00000081010 */
[C---:B------:R-:W-:Y:S08]  /*1f280*/  HMMA.1688.F32.TF32 R12, R52.reuse, R192, R12 ;  /* 0x000000c0340c723c */ /* 0x040ff0000008100c */
[C---:B------:R-:W-:Y:S08]  /*1f290*/  HMMA.1688.F32.TF32 R20, R52.reuse, R200, R20 ;  /* 0x000000c83414723c */ /* 0x040ff00000081014 */
[C---:B------:R-:W-:Y:S07]  /*1f2a0*/  HMMA.1688.F32.TF32 R24, R52.reuse, R204, R24 ;  /* 0x000000cc3418723c */ /* 0x040fee0000081018 */
[----:B------:R-:W-:Y:S01]  /*1f2b0*/  STL.64 [R1+0x1c50], R14 ;  /* 0x001c500e01007387 */ /* 0x000fe20000100a00 */
[C---:B------:R-:W-:Y:S03]  /*1f2c0*/  HMMA.1688.F32.TF32 R28, R52.reuse, R208, R28 ;  /* 0x000000d0341c723c */ /* 0x040fe6000008101c */
[----:B------:R-:W-:Y:S05]  /*1f2d0*/  STL.64 [R1+0x1c48], R12 ;  /* 0x001c480c01007387 */ /* 0x000fea0000100a00 */
[C---:B------:R-:W-:Y:S01]  /*1f2e0*/  HMMA.1688.F32.TF32 R36, R52.reuse, R216, R36 ;  /* 0x000000d83424723c */ /* 0x040fe20000081024 */
[----:B------:R-:W-:Y:S07]  /*1f2f0*/  STL.64 [R1+0x1c60], R18 ;  /* 0x001c601201007387 */ /* 0x000fee0000100a00 */
[C---:B------:R-:W-:Y:S01]  /*1f300*/  HMMA.1688.F32.TF32 R40, R52.reuse, R220, R40 ;  /* 0x000000dc3428723c */ /* 0x040fe20000081028 */
[----:B------:R-:W-:Y:S04]  /*1f310*/  STL.64 [R1+0x1c58], R16 ;  /* 0x001c581001007387 */ /* 0x000fe80000100a00 */
[----:B------:R-:W-:Y:S03]  /*1f320*/  STL.64 [R1+0x1c80], R22 ;  /* 0x001c801601007387 */ /* 0x000fe60000100a00 */
[C---:B------:R-:W-:Y:S01]  /*1f330*/  HMMA.1688.F32.TF32 R44, R52.reuse, R224, R44 ;  /* 0x000000e0342c723c */ /* 0x040fe2000008102c */
[----:B------:R-:W-:Y:S04]  /*1f340*/  STL.64 [R1+0x1c78], R20 ;  /* 0x001c781401007387 */ /* 0x000fe80000100a00 */
[----:B------:R-:W-:Y:S04]  /*1f350*/  STL.64 [R1+0x1c90], R26 ;  /* 0x001c901a01007387 */ /* 0x000fe80000100a00 */
[----:B------:R-:W-:Y:S04]  /*1f360*/  STL.64 [R1+0x1c88], R24 ;  /* 0x001c881801007387 */ /* 0x000fe80000100a00 */
[----:B------:R1:W-:Y:S04]  /*1f370*/  STL.64 [R1+0x1ca0], R30 ;  /* 0x001ca01e01007387 */ /* 0x0003e80000100a00 */
        /* <DEDUP_REMOVED lines=55> */
[----:B------:R-:W4:Y:S08]  /*1f6f0*/  LDL.LU R239, [R1+0xf9c] ;  /* 0x000f9c0001ef7983 */ /* 0x000f300000300800 */
        /* <DEDUP_REMOVED lines=55> */
[----:B------:R-:W2:Y:S01]  /*1fa70*/  LDL.LU R159, [R1+0xf7c] ;  /* 0x000f7c00019f7983 */ /* 0x000ea20000300800 */
[C---:B------:R-:W-:Y:S03]  /*1fa80*/  HMMA.1688.F32.TF32 R92, R112.reuse, R212, R236 ;  /* 0x000000d4705c723c */ /* 0x040fe600000810ec */
        /* <DEDUP_REMOVED lines=30> */
[----:B--2---:R-:W-:Y:S03]  /*1fc70*/  HMMA.1688.F32.TF32 R96, R112, R216, R156 ;  /* 0x000000d87060723c */ /* 0x004fe6000008109c */
[----:B------:R-:W2:Y:S04]  /*1fc80*/  LDL.LU R156, [R1+0x1080] ;  /* 0x00108000019c7983 */ /* 0x000ea80000300800 */
[----:B------:R-:W2:Y:S04]  /*1fc90*/  LDL.LU R157, [R1+0x1084] ;  /* 0x00108400019d7983 */ /* 0x000ea80000300800 */
[----:B------:R-:W2:Y:S04]  /*1fca0*/  LDL.LU R158, [R1+0x1088] ;  /* 0x00108800019e7983 */ /* 0x000ea80000300800 */
[----:B------:R-:W2:Y:S01]  /*1fcb0*/  LDL.LU R159, [R1+0x108c] ;  /* 0x00108c00019f7983 */ /* 0x000ea20000300800 */
[----:B-1----:R-:W-:-:S05]  /*1fcc0*/  LOP3.LUT R31, R2, 0x20, RZ, 0x3c, !PT ;  /* 0x00000020021f7812 */ /* 0x002fca00078e3cff */
[----:B------:R-:W-:Y:S04]  /*1fcd0*/  LDS R165, [R31+0x8100] ;  /* 0x008100001fa57984 */ /* 0x000fe80000000800 */
[----:B------:R-:W1:Y:S04]  /*1fce0*/  LDS R167, [R31+0xa100] ;  /* 0x00a100001fa77984 */ /* 0x000e680000000800 */
[----:B------:R-:W-:Y:S01]  /*1fcf0*/  STL.64 [R1+0x1dc0], R98 ;  /* 0x001dc06201007387 */ /* 0x000fe20000100a00 */
[----:B---3--:R-:W-:Y:S08]  /*1fd00*/  HMMA.1688.F32.TF32 R100, R112, R220, R100 ;  /* 0x000000dc7064723c */ /* 0x008ff00000081064 */
[C---:B-1----:R-:W-:Y:S01]  /*1fd10*/  HMMA.1688.F32.TF32 R144, R164.reuse, R200, R240 ;  /* 0x000000c8a490723c */ /* 0x042fe200000810f0 */
[----:B------:R-:W-:Y:S11]  /*1fd20*/  STL.64 [R1+0x1db8], R96 ;  /* 0x001db86001007387 */ /* 0x000ff60000100a00 */
[----:B------:R-:W-:Y:S03]  /*1fd30*/  @!UPT UIADD3 URZ, URZ, URZ, URZ ;  /* 0x0000003f3f3ff290 */ /* 0x000fe6000fffe03f */
[----:B------:R-:W-:Y:S04]  /*1fd40*/  STL.64 [R1+0x1dd0], R102 ;  /* 0x001dd06601007387 */ /* 0x000fe80000100a00 */
[----:B------:R-:W-:Y:S04]  /*1fd50*/  STL.64 [R1+0x1dc8], R100 ;  /* 0x001dc86401007387 */ /* 0x000fe80000100a00 */
[----:B------:R-:W3:Y:S04]  /*1fd60*/  LDL.LU R152, [R1+0x1070] ;  /* 0x0010700001987983 */ /* 0x000ee80000300800 */
[----:B------:R-:W3:Y:S04]  /*1fd70*/  LDL.LU R153, [R1+0x1074] ;  /* 0x0010740001997983 */ /* 0x000ee80000300800 */
[----:B------:R-:W3:Y:S04]  /*1fd80*/  LDL.LU R154, [R1+0x1078] ;  /* 0x00107800019a7983 */ /* 0x000ee80000300800 */
[----:B------:R-:W3:Y:S04]  /*1fd90*/  LDL.LU R155, [R1+0x107c] ;  /* 0x00107c00019b7983 */ /* 0x000ee80000300800 */
[----:B------:R-:W-:Y:S04]  /*1fda0*/  STL [R1+0x1b30], R144 ;  /* 0x001b309001007387 */ /* 0x000fe80000100800 */
[----:B------:R-:W-:Y:S04]  /*1fdb0*/  STL [R1+0x1b2c], R145 ;  /* 0x001b2c9101007387 */ /* 0x000fe80000100800 */
[----:B------:R-:W-:Y:S04]  /*1fdc0*/  STL [R1+0x1b28], R146 ;  /* 0x001b289201007387 */ /* 0x000fe80000100800 */
[----:B------:R-:W-:Y:S04]  /*1fdd0*/  STL [R1+0x1b24], R147 ;  /* 0x001b249301007387 */ /* 0x000fe80000100800 */
[----:B------:R-:W3:Y:S04]  /*1fde0*/  LDL.LU R244, [R1+0xf30] ;  /* 0x000f300001f47983 */ /* 0x000ee80000300800 */
[----:B------:R-:W3:Y:S04]  /*1fdf0*/  LDL.LU R245, [R1+0xf34] ;  /* 0x000f340001f57983 */ /* 0x000ee80000300800 */
[----:B------:R-:W3:Y:S04]  /*1fe00*/  LDL.LU R246, [R1+0xf38] ;  /* 0x000f380001f67983 */ /* 0x000ee80000300800 */
[----:B------:R-:W3:Y:S01]  /*1fe10*/  LDL.LU R247, [R1+0xf3c] ;  /* 0x000f3c0001f77983 */ /* 0x000ee20000300800 */
[C---:B--2---:R-:W-:Y:S03]  /*1fe20*/  HMMA.1688.F32.TF32 R148, R164.reuse, R204, R156 ;  /* 0x000000cca494723c */ /* 0x044fe6000008109c */
[----:B------:R-:W2:Y:S04]  /*1fe30*/  LDL.LU R156, [R1+0x1060] ;  /* 0x00106000019c7983 */ /* 0x000ea80000300800 */
        /* <DEDUP_REMOVED lines=19> */
[----:B------:R-:W-:Y:S04]  /*1ff70*/  STL [R1+0x1b40], R148 ;  /* 0x001b409401007387 */ /* 0x000fe80000100800 */
[----:B------:R-:W-:Y:S04]  /*1ff80*/  STL [R1+0x1b3c], R149 ;  /* 0x001b3c9501007387 */ /* 0x000fe80000100800 */
[----:B------:R-:W-:Y:S04]  /*1ff90*/  STL [R1+0x1b38], R150 ;  /* 0x001b389601007387 */ /* 0x000fe80000100800 */
[----:B------:R-:W-:Y:S04]  /*1ffa0*/  STL [R1+0x1b34], R151 ;  /* 0x001b349701007387 */ /* 0x000fe80000100800 */
        /* <DEDUP_REMOVED lines=8> */
[C---:B---3--:R-:W-:Y:S11]  /*20030*/  HMMA.1688.F32.TF32 R152, R164.reuse, R208, R152 ;  /* 0x000000d0a498723c */ /* 0x048ff60000081098 */
[----:B------:R-:W-:Y:S11]  /*20040*/  @!UPT UIADD3 URZ, URZ, URZ, URZ ;  /* 0x0000003f3f3ff290 */ /* 0x000ff6000fffe03f */
[----:B------:R-:W-:Y:S01]  /*20050*/  @!UPT UIADD3 URZ, URZ, URZ, URZ ;  /* 0x0000003f3f3ff290 */ /* 0x000fe2000fffe03f */
[----:B------:R-:W-:Y:S04]  /*20060*/  STL [R1+0x1b4c], R152 ;  /* 0x001b4c9801007387 */ /* 0x000fe80000100800 */
[----:B------:R-:W-:Y:S04]  /*20070*/  STL [R1+0x1b48], R153 ;  /* 0x001b489901007387 */ /* 0x000fe80000100800 */
[----:B------:R-:W-:Y:S04]  /*20080*/  STL [R1+0x1b44], R154 ;  /* 0x001b449a01007387 */ /* 0x000fe80000100800 */
[----:B------:R-:W-:Y:S01]  /*20090*/  STL [R1+0x1b20], R155 ;  /* 0x001b209b01007387 */ /* 0x000fe20000100800 */
[C---:B--2---:R-:W-:Y:S11]  /*200a0*/  HMMA.1688.F32.TF32 R156, R164.reuse, R212, R156 ;  /* 0x000000d4a49c723c */ /* 0x044ff6000008109c */
[----:B------:R-:W-:Y:S11]  /*200b0*/  @!UPT UIADD3 URZ, URZ, URZ, URZ ;  /* 0x0000003f3f3ff290 */ /* 0x000ff6000fffe03f */
[----:B------:R-:W-:Y:S01]  /*200c0*/  @!UPT UIADD3 URZ, URZ, URZ, URZ ;  /* 0x0000003f3f3ff290 */ /* 0x000fe2000fffe03f */
[----:B------:R-:W-:Y:S04]  /*200d0*/  STL [R1+0x1b58], R156 ;  /* 0x001b589c01007387 */ /* 0x000fe80000100800 */
[----:B------:R-:W-:Y:S04]  /*200e0*/  STL [R1+0x1b54], R157 ;  /* 0x001b549d01007387 */ /* 0x000fe80000100800 */
[----:B------:R-:W-:Y:S01]  /*200f0*/  STL [R1+0x1b50], R158 ;  /* 0x001b509e01007387 */ /* 0x000fe20000100800 */
[----:B----4-:R-:W-:Y:S03]  /*20100*/  HMMA.1688.F32.TF32 R160, R164, R216, R240 ;  /* 0x000000d8a4a0723c */ /* 0x010fe600000810f0 */
[----:B------:R-:W-:Y:S04]  /*20110*/  STL [R1+0x1b1c], R159 ;  /* 0x001b1c9f01007387 */ /* 0x000fe80000100800 */
[----:B------:R-:W2:Y:S04]  /*20120*/  LDL.LU R240, [R1+0xf00] ;  /* 0x000f000001f07983 */ /* 0x000ea80000300800 */
[----:B------:R-:W2:Y:S04]  /*20130*/  LDL.LU R241, [R1+0xf04] ;  /* 0x000f040001f17983 */ /* 0x000ea80000300800 */
[----:B------:R-:W2:Y:S04]  /*20140*/  LDL.LU R242, [R1+0xf08] ;  /* 0x000f080001f27983 */ /* 0x000ea80000300800 */
[----:B------:R-:W2:Y:S01]  /*20150*/  LDL.LU R243, [R1+0xf0c] ;  /* 0x000f0c0001f37983 */ /* 0x000ea20000300800 */
[C---:B------:R-:W-:Y:S08]  /*20160*/  HMMA.1688.F32.TF32 R104, R112.reuse, R224, R104 ;  /* 0x000000e07068723c */ /* 0x040ff00000081068 */
[C---:B------:R-:W-:Y:S08]  /*20170*/  HMMA.1688.F32.TF32 R108, R112.reuse, R228, R108 ;  /* 0x000000e4706c723c */ /* 0x040ff0000008106c */
[----:B------:R-:W-:Y:S01]  /*20180*/  HMMA.1688.F32.TF32 R112, R112, R232, R236 ;  /* 0x000000e87070723c */ /* 0x000fe200000810ec */
[----:B------:R-:W-:Y:S04]  /*20190*/  LDS R236, [R2+0x8180] ;  /* 0x0081800002ec7984 */ /* 0x000fe80000000800 */
[----:B------:R-:W-:Y:S04]  /*201a0*/  LDS R238, [R2+0xa180] ;  /* 0x00a1800002ee7984 */ /* 0x000fe80000000800 */
[----:B------:R-:W-:Y:S04]  /*201b0*/  LDS R237, [R31+0x8180] ;  /* 0x008180001fed7984 */ /* 0x000fe80000000800 */
[----:B------:R-:W1:Y:S01]  /*201c0*/  LDS R239, [R31+0xa180] ;  /* 0x00a180001fef7984 */ /* 0x000e620000000800 */
[C---:B------:R-:W-:Y:S08]  /*201d0*/  HMMA.1688.F32.TF32 R16, R164.reuse, R220, R16 ;  /* 0x000000dca410723c */ /* 0x040ff00000081010 */
        /* <DEDUP_REMOVED lines=9> */
[----:B------:R-:W-:Y:S01]  /*20270*/  HMMA.1688.F32.TF32 R164, R164, R232, R244 ;  /* 0x000000e8a4a4723c */ /* 0x000fe200000810f4 */
[----:B------:R3:W-:Y:S07]  /*20280*/  STL [R1+0x1b60], R160 ;  /* 0x001b60a001007387 */ /* 0x0007ee0000100800 */
[----:B-1----:R-:W-:Y:S01]  /*20290*/  HMMA.1688.F32.TF32 R4, R236, R172, R4 ;  /* 0x000000acec04723c */ /* 0x002fe20000081004 */
[----:B------:R-:W-:Y:S04]  /*202a0*/  STL [R1+0x1b5c], R161 ;  /* 0x001b5ca101007387 */ /* 0x000fe80000100800 */
[----:B------:R-:W-:Y:S04]  /*202b0*/  STL [R1+0x1b18], R162 ;  /* 0x001b18a201007387 */ /* 0x000fe80000100800 */
[----:B------:R-:W-:Y:S04]  /*202c0*/  STL [R1+0x1b14], R163 ;  /* 0x001b14a301007387 */ /* 0x000fe80000100800 */
[----:B------:R-:W-:Y:S04]  /*202d0*/  STL.64 [R1+0x1220], R16 ;  /* 0x0012201001007387 */ /* 0x000fe80000100a00 */
[----:B------:R-:W-:Y:S04]  /*202e0*/  STL.64 [R1+0x1228], R18 ;  /* 0x0012281201007387 */ /* 0x000fe80000100a00 */
[----:B------:R-:W-:Y:S04]  /*202f0*/  STL.64 [R1+0x1210], R12 ;  /* 0x0012100c01007387 */ /* 0x000fe80000100a00 */
[----:B------:R-:W-:Y:S04]  /*20300*/  STL.64 [R1+0x1218], R14 ;  /* 0x0012180e01007387 */ /* 0x000fe80000100a00 */
[----:B------:R-:W4:Y:S04]  /*20310*/  LDL.LU R244, [R1+0xef0] ;  /* 0x000ef00001f47983 */ /* 0x000f280000300800 */
[----:B------:R-:W-:Y:S04]  /*20320*/  STL.64 [R1+0x1200], R8 ;  /* 0x0012000801007387 */ /* 0x000fe80000100a00 */
[----:B------:R-:W-:Y:S04]  /*20330*/  STL.64 [R1+0x1208], R10 ;  /* 0x0012080a01007387 */ /* 0x000fe80000100a00 */
[----:B------:R-:W4:Y:S04]  /*20340*/  LDL.LU R245, [R1+0xef4] ;  /* 0x000ef40001f57983 */ /* 0x000f280000300800 */
[----:B------:R-:W4:Y:S04]  /*20350*/  LDL.LU R246, [R1+0xef8] ;  /* 0x000ef80001f67983 */ /* 0x000f280000300800 */
[----:B------:R-:W4:Y:S04]  /*20360*/  LDL.LU R247, [R1+0xefc] ;  /* 0x000efc0001f77983 */ /* 0x000f280000300800 */
[----:B------:R-:W-:Y:S04]  /*20370*/  STL [R1+0x1b6c], R164 ;  /* 0x001b6ca401007387 */ /* 0x000fe80000100800 */
[----:B------:R-:W-:Y:S01]  /*20380*/  STL [R1+0x1b68], R165 ;  /* 0x001b68a501007387 */ /* 0x000fe20000100800 */
[----:B---3--:R-:W-:-:S03]  /*20390*/  IMAD.MOV.U32 R160, RZ, RZ, R7 ;  /* 0x000000ffffa07224 */ /* 0x008fc600078e0007 */
[----:B------:R-:W-:Y:S04]  /*203a0*/  STL [R1+0x1b64], R166 ;  /* 0x001b64a601007387 */ /* 0x000fe80000100800 */
[----:B------:R-:W-:Y:S04]  /*203b0*/  STL [R1+0x1b10], R167 ;  /* 0x001b10a701007387 */ /* 0x000fe80000100800 */
[----:B------:R-:W-:Y:S04]  /*203c0*/  STL.64 [R1+0x11f0], R4 ;  /* 0x0011f00401007387 */ /* 0x000fe80000100a00 */
[----:B------:R1:W-:Y:S02]  /*203d0*/  STL [R1+0x11f8], R6 ;  /* 0x0011f80601007387 */ /* 0x0003e40000100800 */
[C---:B-1----:R-:W-:Y:S02]  /*203e0*/  HMMA.1688.F32.TF32 R4, R236.reuse, R176, R248 ;  /* 0x000000b0ec04723c */ /* 0x042fe400000810f8 */
[----:B------:R1:W-:Y:S11]  /*203f0*/  STL [R1+0x1b70], R160 ;  /* 0x001b70a001007387 */ /* 0x0003f60000100800 */
[----:B------:R-:W-:Y:S11]  /*20400*/  @!UPT UIADD3 URZ, URZ, URZ, URZ ;  /* 0x0000003f3f3ff290 */ /* 0x000ff6000fffe03f */
[----:B------:R-:W-:Y:S02]  /*20410*/  IMAD.MOV.U32 R161, RZ, RZ, R4 ;  /* 0x000000ffffa17224 */ /* 0x000fe400078e0004 */
[----:B------:R-:W-:Y:S01]  /*20420*/  IMAD.MOV.U32 R156, RZ, RZ, R5 ;  /* 0x000000ffff9c7224 */ /* 0x000fe200078e0005 */
[----:B------:R-:W3:Y:S01]  /*20430*/  LDL.LU R4, [R1+0xee0] ;  /* 0x000ee00001047983 */ /* 0x000ee20000300800 */
[----:B------:R-:W-:Y:S02]  /*20440*/  IMAD.MOV.U32 R157, RZ, RZ, R6 ;  /* 0x000000ffff9d7224 */ /* 0x000fe400078e0006 */
[----:B------:R-:W-:Y:S01]  /*20450*/  IMAD.MOV.U32 R158, RZ, RZ, R7 ;  /* 0x000000ffff9e7224 */ /* 0x000fe200078e0007 */
[----:B------:R-:W3:Y:S04]  /*20460*/  LDL.LU R5, [R1+0xee4] ;  /* 0x000ee40001057983 */ /* 0x000ee80000300800 */
[----:B------:R-:W3:Y:S04]  /*20470*/  LDL.LU R6, [R1+0xee8] ;  /* 0x000ee80001067983 */ /* 0x000ee80000300800 */
[----:B------:R-:W3:Y:S04]  /*20480*/  LDL.LU R7, [R1+0xeec] ;  /* 0x000eec0001077983 */ /* 0x000ee80000300800 */
[----:B------:R-:W-:Y:S04]  /*20490*/  STL [R1+0x1b80], R158 ;  /* 0x001b809e01007387 */ /* 0x000fe80000100800 */
[----:B------:R-:W-:Y:S04]  /*204a0*/  STL [R1+0x1b7c], R157 ;  /* 0x001b7c9d01007387 */ /* 0x000fe80000100800 */
[----:B------:R-:W-:Y:S04]  /*204b0*/  STL [R1+0x1b78], R156 ;  /* 0x001b789c01007387 */ /* 0x000fe80000100800 */
[----:B------:R1:W-:Y:S01]  /*204c0*/  STL [R1+0x1b74], R161 ;  /* 0x001b74a101007387 */ /* 0x0003e20000100800 */
[----:B--2---:R-:W-:Y:S03]  /*204d0*/  HMMA.1688.F32.TF32 R8, R236, R180, R240 ;  /* 0x000000b4ec08723c */ /* 0x004fe600000810f0 */
[----:B------:R-:W2:Y:S04]  /*204e0*/  LDL.LU R240, [R1+0xed0] ;  /* 0x000ed00001f07983 */ /* 0x000ea80000300800 */
[----:B------:R-:W2:Y:S04]  /*204f0*/  LDL.LU R241, [R1+0xed4] ;  /* 0x000ed40001f17983 */ /* 0x000ea80000300800 */
[----:B------:R-:W2:Y:S04]  /*20500*/  LDL.LU R242, [R1+0xed8] ;  /* 0x000ed80001f27983 */ /* 0x000ea80000300800 */
[----:B------:R-:W2:Y:S09]  /*20510*/  LDL.LU R243, [R1+0xedc] ;  /* 0x000edc0001f37983 */ /* 0x000eb20000300800 */
[----:B------:R-:W-:-:S02]  /*20520*/  IMAD.MOV.U32 R166, RZ, RZ, R11 ;  /* 0x000000ffffa67224 */ /* 0x000fc400078e000b */
[----:B------:R-:W-:Y:S02]  /*20530*/  IMAD.MOV.U32 R165, RZ, RZ, R10 ;  /* 0x000000ffffa57224 */ /* 0x000fe400078e000a */
[----:B-1----:R-:W-:Y:S02]  /*20540*/  IMAD.MOV.U32 R160, RZ, RZ, R8 ;  /* 0x000000ffffa07224 */ /* 0x002fe400078e0008 */
[----:B------:R-:W-:Y:S01]  /*20550*/  IMAD.MOV.U32 R164, RZ, RZ, R9 ;  /* 0x000000ffffa47224 */ /* 0x000fe200078e0009 */
[----:B------:R-:W-:Y:S04]  /*20560*/  STL [R1+0x1b90], R166 ;  /* 0x001b90a601007387 */ /* 0x000fe80000100800 */
[----:B------:R-:W-:Y:S04]  /*20570*/  STL [R1+0x1b8c], R165 ;  /* 0x001b8ca501007387 */ /* 0x000fe80000100800 */
[----:B------:R-:W-:Y:S04]  /*20580*/  STL [R1+0x1b88], R160 ;  /* 0x001b88a001007387 */ /* 0x000fe80000100800 */
[----:B------:R1:W-:Y:S04]  /*20590*/  STL [R1+0x1b84], R164 ;  /* 0x001b84a401007387 */ /* 0x0003e80000100800 */
[----:B------:R-:W2:Y:S04]  /*205a0*/  LDL.LU R248, [R1+0xec0] ;  /* 0x000ec00001f87983 */ /* 0x000ea80000300800 */
[----:B------:R-:W2:Y:S04]  /*205b0*/  LDL.LU R249, [R1+0xec4] ;  /* 0x000ec40001f97983 */ /* 0x000ea80000300800 */
[----:B------:R-:W2:Y:S04]  /*205c0*/  LDL.LU R250, [R1+0xec8] ;  /* 0x000ec80001fa7983 */ /* 0x000ea80000300800 */
[----:B------:R-:W2:Y:S01]  /*205d0*/  LDL.LU R251, [R1+0xecc] ;  /* 0x000ecc0001fb7983 */ /* 0x000ea20000300800 */
[----:B----4-:R-:W-:Y:S03]  /*205e0*/  HMMA.1688.F32.TF32 R8, R236, R184, R244 ;  /* 0x000000b8ec08723c */ /* 0x010fe600000810f4 */
[----:B------:R-:W4:Y:S04]  /*205f0*/  LDL.LU R244, [R1+0xeb0] ;  /* 0x000eb00001f47983 */ /* 0x000f280000300800 */
[----:B------:R-:W4:Y:S04]  /*20600*/  LDL.LU R245, [R1+0xeb4] ;  /* 0x000eb40001f57983 */ /* 0x000f280000300800 */
[----:B------:R-:W4:Y:S04]  /*20610*/  LDL.LU R246, [R1+0xeb8] ;  /* 0x000eb80001f67983 */ /* 0x000f280000300800 */
[----:B------:R-:W4:Y:S09]  /*20620*/  LDL.LU R247, [R1+0xebc] ;  /* 0x000ebc0001f77983 */ /* 0x000f320000300800 */
[----:B------:R-:W-:-:S02]  /*20630*/  IMAD.MOV.U32 R161, RZ, RZ, R11 ;  /* 0x000000ffffa17224 */ /* 0x000fc400078e000b */
[----:B------:R-:W-:Y:S02]  /*20640*/  IMAD.MOV.U32 R156, RZ, RZ, R10 ;  /* 0x000000ffff9c7224 */ /* 0x000fe400078e000a */
[----:B------:R-:W-:Y:S02]  /*20650*/  IMAD.MOV.U32 R158, RZ, RZ, R8 ;  /* 0x000000ffff9e7224 */ /* 0x000fe400078e0008 */
[----:B------:R-:W-:Y:S01]  /*20660*/  IMAD.MOV.U32 R157, RZ, RZ, R9 ;  /* 0x000000ffff9d7224 */ /* 0x000fe200078e0009 */
[----:B------:R1:W-:Y:S04]  /*20670*/  STL [R1+0x1ba0], R161 ;  /* 0x001ba0a101007387 */ /* 0x0003e80000100800 */
[----:B------:R1:W-:Y:S04]  /*20680*/  STL [R1+0x1b9c], R156 ;  /* 0x001b9c9c01007387 */ /* 0x0003e80000100800 */
[----:B------:R1:W-:Y:S04]  /*20690*/  STL [R1+0x1b98], R158 ;  /* 0x001b989e01007387 */ /* 0x0003e80000100800 */
[----:B------:R1:W-:Y:S01]  /*206a0*/  STL [R1+0x1b94], R157 ;  /* 0x001b949d01007387 */ /* 0x0003e20000100800 */
[C---:B---3--:R-:W-:Y:S11]  /*206b0*/  HMMA.1688.F32.TF32 R4, R236.reuse, R188, R4 ;  /* 0x000000bcec04723c */ /* 0x048ff60000081004 */
[----:B------:R-:W-:Y:S11]  /*206c0*/  @!UPT UIADD3 URZ, URZ, URZ, URZ ;  /* 0x0000003f3f3ff290 */ /* 0x000ff6000fffe03f */
[----:B------:R-:W-:Y:S02]  /*206d0*/  @!UPT UIADD3 URZ, URZ, URZ, URZ ;  /* 0x0000003f3f3ff290 */ /* 0x000fe4000fffe03f */
[----:B-1----:R-:W-:Y:S02]  /*206e0*/  IMAD.MOV.U32 R164, RZ, RZ, R7 ;  /* 0x000000ffffa47224 */ /* 0x002fe400078e0007 */
[----:B------:R-:W-:Y:S02]  /*206f0*/  IMAD.MOV.U32 R160, RZ, RZ, R6 ;  /* 0x000000ffffa07224 */ /* 0x000fe400078e0006 */
[----:B------:R-:W-:Y:S02]  /*20700*/  IMAD.MOV.U32 R166, RZ, RZ, R4 ;  /* 0x000000ffffa67224 */ /* 0x000fe400078e0004 */
[----:B------:R-:W-:Y:S01]  /*20710*/  IMAD.MOV.U32 R165, RZ, RZ, R5 ;  /* 0x000000ffffa57224 */ /* 0x000fe200078e0005 */
[----:B------:R1:W-:Y:S04]  /*20720*/  STL [R1+0x1bb0], R164 ;  /* 0x001bb0a401007387 */ /* 0x0003e80000100800 */
[----:B------:R3:W-:Y:S04]  /*20730*/  STL [R1+0x1bac], R160 ;  /* 0x001baca001007387 */ /* 0x0007e80000100800 */
[----:B------:R1:W-:Y:S04]  /*20740*/  STL [R1+0x1ba8], R166 ;  /* 0x001ba8a601007387 */ /* 0x0003e80000100800 */
[----:B------:R1:W-:Y:S01]  /*20750*/  STL [R1+0x1ba4], R165 ;  /* 0x001ba4a501007387 */ /* 0x0003e20000100800 */
[----:B--2---:R-:W-:Y:S03]  /*20760*/  HMMA.1688.F32.TF32 R4, R236, R192, R240 ;  /* 0x000000c0ec04723c */ /* 0x004fe600000810f0 */
[----:B------:R-:W2:Y:S04]  /*20770*/  LDL.LU R240, [R1+0xea0] ;  /* 0x000ea00001f07983 */ /* 0x000ea80000300800 */
[----:B------:R-:W2:Y:S04]  /*20780*/  LDL.LU R241, [R1+0xea4] ;  /* 0x000ea40001f17983 */ /* 0x000ea80000300800 */
[----:B------:R-:W2:Y:S04]  /*20790*/  LDL.LU R242, [R1+0xea8] ;  /* 0x000ea80001f27983 */ /* 0x000ea80000300800 */
[----:B------:R-:W2:Y:S09]  /*207a0*/  LDL.LU R243, [R1+0xeac] ;  /* 0x000eac0001f37983 */ /* 0x000eb20000300800 */
[----:B------:R-:W-:Y:S01]  /*207b0*/  IMAD.MOV.U32 R152, RZ, RZ, R4 ;  /* 0x000000ffff987224 */ /* 0x000fe200078e0004 */
[----:B------:R-:W-:Y:S01]  /*207c0*/  MOV R154, R6 ;  /* 0x00000006009a7202 */ /* 0x000fe20000000f00 */
[----:B------:R-:W-:-:S02]  /*207d0*/  IMAD.MOV.U32 R153, RZ, RZ, R5 ;  /* 0x000000ffff997224 */ /* 0x000fc400078e0005 */
[----:B------:R-:W-:Y:S02]  /*207e0*/  IMAD.MOV.U32 R148, RZ, RZ, R7 ;  /* 0x000000ffff947224 */ /* 0x000fe400078e0007 */
[C---:B------:R-:W-:Y:S03]  /*207f0*/  HMMA.1688.F32.TF32 R4, R236.reuse, R196, R248 ;  /* 0x000000c4ec04723c */ /* 0x040fe600000810f8 */
[----:B------:R1:W-:Y:S11]  /*20800*/  STL [R1+0x1bc0], R148 ;  /* 0x001bc09401007387 */ /* 0x0003f60000100800 */
[----:B------:R-:W-:Y:S10]  /*20810*/  @!UPT UIADD3 URZ, URZ, URZ, URZ ;  /* 0x0000003f3f3ff290 */ /* 0x000ff4000fffe03f */
[----:B------:R-:W-:Y:S02]  /*20820*/  IMAD.MOV.U32 R161, RZ, RZ, R4 ;  /* 0x000000ffffa17224 */ /* 0x000fe400078e0004 */
[----:B------:R-:W-:Y:S02]  /*20830*/  IMAD.MOV.U32 R156, RZ, RZ, R5 ;  /* 0x000000ffff9c7224 */ /* 0x000fe400078e0005 */
[----:B------:R-:W-:Y:S02]  /*20840*/  IMAD.MOV.U32 R158, RZ, RZ, R6 ;  /* 0x000000ffff9e7224 */ /* 0x000fe400078e0006 */
[----:B------:R-:W-:Y:S01]  /*20850*/  IMAD.MOV.U32 R157, RZ, RZ, R7 ;  /* 0x000000ffff9d7224 */ /* 0x000fe200078e0007 */
[----:B------:R1:W-:Y:S04]  /*20860*/  STL [R1+0x1bbc], R154 ;  /* 0x001bbc9a01007387 */ /* 0x0003e80000100800 */
[----:B------:R1:W-:Y:S04]  /*20870*/  STL [R1+0x1bb8], R153 ;  /* 0x001bb89901007387 */ /* 0x0003e80000100800 */
[----:B------:R1:W-:Y:S04]  /*20880*/  STL [R1+0x1bb4], R152 ;  /* 0x001bb49801007387 */ /* 0x0003e80000100800 */
[----:B------:R1:W-:Y:S04]  /*20890*/  STL [R1+0x1bd0], R157 ;  /* 0x001bd09d01007387 */ /* 0x0003e80000100800 */
[----:B------:R-:W-:Y:S04]  /*208a0*/  STL [R1+0x1bcc], R158 ;  /* 0x001bcc9e01007387 */ /* 0x000fe80000100800 */
[----:B------:R1:W-:Y:S04]  /*208b0*/  STL [R1+0x1bc8], R156 ;  /* 0x001bc89c01007387 */ /* 0x0003e80000100800 */
[----:B------:R1:W-:Y:S04]  /*208c0*/  STL [R1+0x1bc4], R161 ;  /* 0x001bc4a101007387 */ /* 0x0003e80000100800 */
        /* <DEDUP_REMOVED lines=8> */
[----:B----4-:R-:W-:Y:S11]  /*20950*/  HMMA.1688.F32.TF32 R4, R236, R200, R244 ;  /* 0x000000c8ec04723c */ /* 0x010ff600000810f4 */
[----:B------:R-:W-:Y:S11]  /*20960*/  @!UPT UIADD3 URZ, URZ, URZ, URZ ;  /* 0x0000003f3f3ff290 */ /* 0x000ff6000fffe03f */
[----:B------:R-:W-:Y:S02]  /*20970*/  @!UPT UIADD3 URZ, URZ, URZ, URZ ;  /* 0x0000003f3f3ff290 */ /* 0x000fe4000fffe03f */
[----:B-1----:R-:W-:Y:S02]  /*20980*/  IMAD.MOV.U32 R164, RZ, RZ, R4 ;  /* 0x000000ffffa47224 */ /* 0x002fe400078e0004 */
[----:B---3--:R-:W-:Y:S02]  /*20990*/  IMAD.MOV.U32 R160, RZ, RZ, R5 ;  /* 0x000000ffffa07224 */ /* 0x008fe400078e0005 */
[----:B------:R-:W-:Y:S02]  /*209a0*/  IMAD.MOV.U32 R166, RZ, RZ, R6 ;  /* 0x000000ffffa67224 */ /* 0x000fe400078e0006 */
[----:B------:R-:W-:-:S05]  /*209b0*/  IMAD.MOV.U32 R165, RZ, RZ, R7 ;  /* 0x000000ffffa57224 */ /* 0x000fca00078e0007 */
[----:B------:R-:W-:Y:S04]  /*209c0*/  STL [R1+0x1be0], R165 ;  /* 0x001be0a501007387 */ /* 0x000fe80000100800 */
[----:B------:R-:W-:Y:S04]  /*209d0*/  STL [R1+0x1bdc], R166 ;  /* 0x001bdca601007387 */ /* 0x000fe80000100800 */
[----:B------:R-:W-:Y:S04]  /*209e0*/  STL [R1+0x1bd8], R160 ;  /* 0x001bd8a001007387 */ /* 0x000fe80000100800 */
[----:B------:R-:W-:Y:S01]  /*209f0*/  STL [R1+0x1bd4], R164 ;  /* 0x001bd4a401007387 */ /* 0x000fe20000100800 */
[----:B--2---:R-:W-:Y:S03]  /*20a00*/  HMMA.1688.F32.TF32 R4, R236, R204, R240 ;  /* 0x000000ccec04723c */ /* 0x004fe600000810f0 */
[----:B------:R-:W2:Y:S04]  /*20a10*/  LDL.LU R240, [R1+0xe70] ;  /* 0x000e700001f07983 */ /* 0x000ea80000300800 */
[----:B------:R-:W2:Y:S04]  /*20a20*/  LDL.LU R241, [R1+0xe74] ;  /* 0x000e740001f17983 */ /* 0x000ea80000300800 */
[----:B------:R-:W2:Y:S04]  /*20a30*/  LDL.LU R242, [R1+0xe78] ;  /* 0x000e780001f27983 */ /* 0x000ea80000300800 */
[----:B------:R-:W2:Y:S04]  /*20a40*/  LDL.LU R243, [R1+0xe7c] ;  /* 0x000e7c0001f37983 */ /* 0x000ea80000300800 */
[----:B------:R-:W3:Y:S04]  /*20a50*/  LDL.LU R244, [R1+0xe40] ;  /* 0x000e400001f47983 */ /* 0x000ee80000300800 */
[----:B------:R-:W3:Y:S01]  /*20a60*/  LDL.LU R245, [R1+0xe44] ;  /* 0x000e440001f57983 */ /* 0x000ee20000300800 */
[----:B------:R-:W-:-:S03]  /*20a70*/  IMAD.MOV.U32 R148, RZ, RZ, R4 ;  /* 0x000000ffff947224 */ /* 0x000fc600078e0004 */
[----:B------:R-:W3:Y:S01]  /*20a80*/  LDL.LU R246, [R1+0xe48] ;  /* 0x000e480001f67983 */ /* 0x000ee20000300800 */
[----:B------:R-:W-:-:S03]  /*20a90*/  IMAD.MOV.U32 R154, RZ, RZ, R5 ;  /* 0x000000ffff9a7224 */ /* 0x000fc600078e0005 */
[----:B------:R-:W3:Y:S01]  /*20aa0*/  LDL.LU R247, [R1+0xe4c] ;  /* 0x000e4c0001f77983 */ /* 0x000ee20000300800 */
[----:B------:R-:W-:-:S03]  /*20ab0*/  IMAD.MOV.U32 R153, RZ, RZ, R6 ;  /* 0x000000ffff997224 */ /* 0x000fc600078e0006 */
[----:B------:R-:W4:Y:S01]  /*20ac0*/  LDL.LU R4, [R1+0xe60] ;  /* 0x000e600001047983 */ /* 0x000f220000300800 */
[----:B------:R-:W-:-:S03]  /*20ad0*/  IMAD.MOV.U32 R152, RZ, RZ, R7 ;  /* 0x000000ffff987224 */ /* 0x000fc600078e0007 */
[----:B------:R-:W4:Y:S04]  /*20ae0*/  LDL.LU R5, [R1+0xe64] ;  /* 0x000e640001057983 */ /* 0x000f280000300800 */
[----:B------:R-:W4:Y:S04]  /*20af0*/  LDL.LU R6, [R1+0xe68] ;  /* 0x000e680001067983 */ /* 0x000f280000300800 */
[----:B------:R-:W4:Y:S04]  /*20b00*/  LDL.LU R7, [R1+0xe6c] ;  /* 0x000e6c0001077983 */ /* 0x000f280000300800 */
[----:B------:R-:W2:Y:S04]  /*20b10*/  LDL.LU R248, [R1+0xe50] ;  /* 0x000e500001f87983 */ /* 0x000ea80000300800 */
[----:B------:R-:W2:Y:S04]  /*20b20*/  LDL.LU R249, [R1+0xe54] ;  /* 0x000e540001f97983 */ /* 0x000ea80000300800 */
[----:B------:R-:W2:Y:S04]  /*20b30*/  LDL.LU R250, [R1+0xe58] ;  /* 0x000e580001fa7983 */ /* 0x000ea80000300800 */
[----:B------:R-:W2:Y:S04]  /*20b40*/  LDL.LU R251, [R1+0xe5c] ;  /* 0x000e5c0001fb7983 */ /* 0x000ea80000300800 */
[----:B------:R1:W-:Y:S04]  /*20b50*/  STL [R1+0x1bf0], R152 ;  /* 0x001bf09801007387 */ /* 0x0003e80000100800 */
[----:B------:R1:W-:Y:S04]  /*20b60*/  STL [R1+0x1bec], R153 ;  /* 0x001bec9901007387 */ /* 0x0003e80000100800 */
[----:B------:R1:W-:Y:S04]  /*20b70*/  STL [R1+0x1be8], R154 ;  /* 0x001be89a01007387 */ /* 0x0003e80000100800 */
[----:B------:R1:W-:Y:S01]  /*20b80*/  STL [R1+0x1be4], R148 ;  /* 0x001be49401007387 */ /* 0x0003e20000100800 */
[C---:B------:R-:W-:Y:S08]  /*20b90*/  HMMA.1688.F32.TF32 R12, R236.reuse, R208, R12 ;  /* 0x000000d0ec0c723c */ /* 0x040ff0000008100c */
[----:B------:R-:W-:Y:S11]  /*20ba0*/  HMMA.1688.F32.TF32 R8, R236, R212, R8 ;  /* 0x000000d4ec08723c */ /* 0x000ff60000081008 */
[----:B------:R-:W-:Y:S05]  /*20bb0*/  @!UPT UIADD3 URZ, URZ, URZ, URZ ;  /* 0x0000003f3f3ff290 */ /* 0x000fea000fffe03f */
[----:B------:R-:W-:Y:S02]  /*20bc0*/  IMAD.MOV.U32 R144, RZ, RZ, R15 ;  /* 0x000000ffff907224 */ /* 0x000fe400078e000f */
[----:B------:R-:W-:Y:S02]  /*20bd0*/  IMAD.MOV.U32 R151, RZ, RZ, R14 ;  /* 0x000000ffff977224 */ /* 0x000fe400078e000e */
[----:B------:R-:W-:-:S04]  /*20be0*/  IMAD.MOV.U32 R150, RZ, RZ, R13 ;  /* 0x000000ffff967224 */ /* 0x000fc800078e000d */
[----:B------:R-:W-:Y:S01]  /*20bf0*/  IMAD.MOV.U32 R157, RZ, RZ, R8 ;  /* 0x000000ffff9d7224 */ /* 0x000fe200078e0008 */
[----:B------:R-:W-:Y:S01]  /*20c00*/  MOV R156, R10 ;  /* 0x0000000a009c7202 */ /* 0x000fe20000000f00 */
[----:B------:R-:W-:Y:S02]  /*20c10*/  IMAD.MOV.U32 R158, RZ, RZ, R9 ;  /* 0x000000ffff9e7224 */ /* 0x000fe400078e0009 */
[----:B------:R-:W-:Y:S02]  /*20c20*/  IMAD.MOV.U32 R161, RZ, RZ, R11 ;  /* 0x000000ffffa17224 */ /* 0x000fe400078e000b */
[----:B------:R-:W-:Y:S01]  /*20c30*/  IMAD.MOV.U32 R149, RZ, RZ, R12 ;  /* 0x000000ffff957224 */ /* 0x000fe200078e000c */
[----:B------:R1:W-:Y:S04]  /*20c40*/  STL [R1+0x1c00], R144 ;  /* 0x001c009001007387 */ /* 0x0003e80000100800 */
[----:B------:R1:W-:Y:S04]  /*20c50*/  STL [R1+0x1bfc], R151 ;  /* 0x001bfc9701007387 */ /* 0x0003e80000100800 */
[----:B------:R1:W-:Y:S04]  /*20c60*/  STL [R1+0x1bf8], R150 ;  /* 0x001bf89601007387 */ /* 0x0003e80000100800 */
[----:B------:R1:W-:Y:S01]  /*20c70*/  STL [R1+0x1bf4], R149 ;  /* 0x001bf49501007387 */ /* 0x0003e20000100800 */
[C---:B----4-:R-:W-:Y:S11]  /*20c80*/  HMMA.1688.F32.TF32 R4, R236.reuse, R220, R4 ;  /* 0x000000dcec04723c */ /* 0x050ff60000081004 */
[----:B------:R-:W-:Y:S11]  /*20c90*/  @!UPT UIADD3 URZ, URZ, URZ, URZ ;  /* 0x0000003f3f3ff290 */ /* 0x000ff6000fffe03f */
[----:B------:R-:W-:Y:S02]  /*20ca0*/  @!UPT UIADD3 URZ, URZ, URZ, URZ ;  /* 0x0000003f3f3ff290 */ /* 0x000fe4000fffe03f */
[----:B------:R-:W-:Y:S02]  /*20cb0*/  IMAD.MOV.U32 R145, RZ, RZ, R4 ;  /* 0x000000ffff917224 */ /* 0x000fe400078e0004 */
[----:B------:R-:W-:Y:S02]  /*20cc0*/  IMAD.MOV.U32 R146, RZ, RZ, R5 ;  /* 0x000000ffff927224 */ /* 0x000fe400078e0005 */
[----:B------:R-:W-:Y:S02]  /*20cd0*/  IMAD.MOV.U32 R147, RZ, RZ, R6 ;  /* 0x000000ffff937224 */ /* 0x000fe400078e0006 */
[----:B------:R-:W-:Y:S02]  /*20ce0*/  IMAD.MOV.U32 R155, RZ, RZ, R7 ;  /* 0x000000ffff9b7224 */ /* 0x000fe400078e0007 */
[C---:B--2---:R-:W-:Y:S01]  /*20cf0*/  HMMA.1688.F32.TF32 R4, R236.reuse, R224, R248 ;  /* 0x000000e0ec04723c */ /* 0x044fe200000810f8 */
[----:B------:R-:W2:Y:S04]  /*20d00*/  LDL.LU R248, [R1+0xce0] ;  /* 0x000ce00001f87983 */ /* 0x000ea80000300800 */
[----:B------:R-:W2:Y:S03]  /*20d10*/  LDL.LU R249, [R1+0xce4] ;  /* 0x000ce40001f97983 */ /* 0x000ea60000300800 */
[----:B------:R-:W-:Y:S01]  /*20d20*/  HMMA.1688.F32.TF32 R8, R236, R216, R240 ;  /* 0x000000d8ec08723c */ /* 0x000fe200000810f0 */
[----:B------:R-:W2:Y:S04]  /*20d30*/  LDL.LU R250, [R1+0xce8] ;  /* 0x000ce80001fa7983 */ /* 0x000ea80000300800 */
[----:B------:R-:W2:Y:S04]  /*20d40*/  LDL.LU R251, [R1+0xcec] ;  /* 0x000cec0001fb7983 */ /* 0x000ea80000300800 */
[----:B------:R-:W-:Y:S04]  /*20d50*/  LDS R240, [R2+0x8200] ;  /* 0x0082000002f07984 */ /* 0x000fe80000000800 */
[----:B------:R-:W-:Y:S03]  /*20d60*/  LDS R242, [R2+0xa200] ;  /* 0x00a2000002f27984 */ /* 0x000fe60000000800 */
[----:B-1----:R-:W-:Y:S01]  /*20d70*/  IMAD.MOV.U32 R152, RZ, RZ, R4 ;  /* 0x000000ffff987224 */ /* 0x002fe200078e0004 */
[----:B------:R-:W-:Y:S01]  /*20d80*/  LDS R241, [R31+0x8200] ;  /* 0x008200001ff17984 */ /* 0x000fe20000000800 */
[----:B------:R-:W-:-:S02]  /*20d90*/  IMAD.MOV.U32 R153, RZ, RZ, R5 ;  /* 0x000000ffff997224 */ /* 0x000fc400078e0005 */
[----:B------:R-:W-:Y:S01]  /*20da0*/  IMAD.MOV.U32 R154, RZ, RZ, R6 ;  /* 0x000000ffff9a7224 */ /* 0x000fe200078e0006 */
[----:B------:R-:W1:Y:S01]  /*20db0*/  LDS R243, [R31+0xa200] ;  /* 0x00a200001ff37984 */ /* 0x000e620000000800 */
[----:B------:R-:W-:Y:S02]  /*20dc0*/  IMAD.MOV.U32 R148, RZ, RZ, R7 ;  /* 0x000000ffff947224 */ /* 0x000fe400078e0007 */
[----:B---3--:R-:W-:Y:S01]  /*20dd0*/  HMMA.1688.F32.TF32 R4, R236, R228, R244 ;  /* 0x000000e4ec04723c */ /* 0x008fe200000810f4 */
[----:B------:R-:W-:Y:S02]  /*20de0*/  IMAD.MOV.U32 R165, RZ, RZ, R8 ;  /* 0x000000ffffa57224 */ /* 0x000fe400078e0008 */
[----:B------:R-:W-:Y:S02]  /*20df0*/  IMAD.MOV.U32 R166, RZ, RZ, R9 ;  /* 0x000000ffffa67224 */ /* 0x000fe400078e0009 */
[----:B------:R-:W-:Y:S02]  /*20e00*/  IMAD.MOV.U32 R160, RZ, RZ, R10 ;  /* 0x000000ffffa07224 */ /* 0x000fe400078e000a */
[----:B------:R-:W-:Y:S11]  /*20e10*/  IMAD.MOV.U32 R164, RZ, RZ, R11 ;  /* 0x000000ffffa47224 */ /* 0x000ff600078e000b */
[----:B------:R-:W-:Y:S06]  /*20e20*/  @!UPT UIADD3 URZ, URZ, URZ, URZ ;  /* 0x0000003f3f3ff290 */ /* 0x000fec000fffe03f */
        /* <DEDUP_REMOVED lines=94> */
[----:B---3--:R-:W-:Y:S08]  /*21410*/  HMMA.1688.F32.TF32 R68, R240, R184, R68 ;  /* 0x000000b8f044723c */ /* 0x008ff00000081044 */
[----:B----4-:R-:W-:Y:S01]  /*21420*/  HMMA.1688.F32.TF32 R84, R236, R232, R84 ;  /* 0x000000e8ec54723c */ /* 0x010fe20000081054 */
[----:B------:R-:W-:Y:S04]  /*21430*/  LDS R236, [R2+0x8280] ;  /* 0x0082800002ec7984 */ /* 0x000fe80000000800 */
[----:B------:R-:W-:Y:S04]  /*21440*/  LDS R238, [R2+0xa280] ;  /* 0x00a2800002ee7984 */ /* 0x000fe80000000800 */
[----:B------:R-:W-:Y:S04]  /*21450*/  LDS R237, [R31+0x8280] ;  /* 0x008280001fed7984 */ /* 0x000fe80000000800 */
[----:B------:R-:W1:Y:S01]  /*21460*/  LDS R239, [R31+0xa280] ;  /* 0x00a280001fef7984 */ /* 0x000e620000000800 */
        /* <DEDUP_REMOVED lines=23> */
[C---:B------:R-:W-:Y:S08]  /*215e0*/  HMMA.1688.F32.TF32 R44, R240.reuse, R220, R36 ;  /* 0x000000dcf02c723c */ /* 0x040ff00000081024 */
[C---:B------:R-:W-:Y:S08]  /*215f0*/  HMMA.1688.F32.TF32 R40, R240.reuse, R224, R32 ;  /* 0x000000e0f028723c */ /* 0x040ff00000081020 */
[C---:B------:R-:W-:Y:S01]  /*21600*/  HMMA.1688.F32.TF32 R36, R240.reuse, R228, R24 ;  /* 0x000000e4f024723c */ /* 0x040fe20000081018 */
[----:B------:R-:W-:Y:S07]  /*21610*/  STL.64 [R1+0x1090], R64 ;  /* 0x0010904001007387 */ /* 0x000fee0000100a00 */
[----:B------:R-:W-:Y:S01]  /*21620*/  HMMA.1688.F32.TF32 R32, R240, R232, R20 ;  /* 0x000000e8f020723c */ /* 0x000fe20000081014 */
[----:B------:R-:W-:Y:S01]  /*21630*/  STL.64 [R1+0x1098], R66 ;  /* 0x0010984201007387 */ /* 0x000fe20000100a00 */
[----:B------:R-:W-:Y:S01]  /*21640*/  IMAD.MOV.U32 R159, RZ, RZ, R84 ;  /* 0x000000ffff9f7224 */ /* 0x000fe200078e0054 */
[----:B------:R-:W-:Y:S01]  /*21650*/  MOV R163, R86 ;  /* 0x0000005600a37202 */ /* 0x000fe20000000f00 */
[----:B------:R-:W-:Y:S01]  /*21660*/  IMAD.MOV.U32 R162, RZ, RZ, R85 ;  /* 0x000000ffffa27224 */ /* 0x000fe200078e0055 */
[----:B------:R-:W-:Y:S03]  /*21670*/  LDS R240, [R2+0x8300] ;  /* 0x0083000002f07984 */ /* 0x000fe60000000800 */
[----:B-1----:R-:W-:Y:S01]  /*21680*/  HMMA.1688.F32.TF32 R24, R236, R172, R16 ;  /* 0x000000acec18723c */ /* 0x002fe20000081010 */
[----:B------:R-:W-:Y:S01]  /*21690*/  STL.64 [R1+0x1080], R60 ;  /* 0x0010803c01007387 */ /* 0x000fe20000100a00 */
[----:B------:R-:W-:-:S03]  /*216a0*/  IMAD.MOV.U32 R167, RZ, RZ, R87 ;  /* 0x000000ffffa77224 */ /* 0x000fc600078e0057 */
[----:B------:R-:W-:Y:S03]  /*216b0*/  LDS R242, [R2+0xa300] ;  /* 0x00a3000002f27984 */ /* 0x000fe60000000800 */
[C---:B------:R-:W-:Y:S01]  /*216c0*/  HMMA.1688.F32.TF32 R20, R236.reuse, R176, R12 ;  /* 0x000000b0ec14723c */ /* 0x040fe2000008100c */
[----:B------:R-:W-:Y:S04]  /*216d0*/  STL.64 [R1+0x1088], R62 ;  /* 0x0010883e01007387 */ /* 0x000fe80000100a00 */
[----:B------:R-:W-:Y:S03]  /*216e0*/  LDS R241, [R31+0x8300] ;  /* 0x008300001ff17984 */ /* 0x000fe60000000800 */
[C---:B------:R-:W-:Y:S01]  /*216f0*/  HMMA.1688.F32.TF32 R16, R236.reuse, R180, R8 ;  /* 0x000000b4ec10723c */ /* 0x040fe20000081008 */
[----:B------:R-:W-:Y:S04]  /*21700*/  STL.64 [R1+0x1070], R56 ;  /* 0x0010703801007387 */ /* 0x000fe80000100a00 */
[----:B------:R-:W1:Y:S03]  /*21710*/  LDS R243, [R31+0xa300] ;  /* 0x00a300001ff37984 */ /* 0x000e660000000800 */
        /* <DEDUP_REMOVED lines=122> */
[C---:B----4-:R-:W-:Y:S08]  /*21ec0*/  HMMA.1688.F32.TF32 R68, R236.reuse, R212, R68 ;  /* 0x000000d4ec44723c */ /* 0x050ff00000081044 */
[C---:B------:R-:W-:Y:S08]  /*21ed0*/  HMMA.1688.F32.TF32 R72, R236.reuse, R208, R72 ;  /* 0x000000d0ec48723c */ /* 0x040ff00000081048 */
[C---:B------:R-:W-:Y:S08]  /*21ee0*/  HMMA.1688.F32.TF32 R80, R236.reuse, R200, R80 ;  /* 0x000000c8ec50723c */ /* 0x040ff00000081050 */
[C---:B------:R-:W-:Y:S08]  /*21ef0*/  HMMA.1688.F32.TF32 R84, R236.reuse, R196, R84 ;  /* 0x000000c4ec54723c */ /* 0x040ff00000081054 */
[C---:B------:R-:W-:Y:S11]  /*21f00*/  HMMA.1688.F32.TF32 R76, R236.reuse, R204, R76 ;  /* 0x000000ccec4c723c */ /* 0x040ff6000008104c */
[----:B------:R-:W-:Y:S04]  /*21f10*/  @!UPT UIADD3 URZ, URZ, URZ, URZ ;  /* 0x0000003f3f3ff290 */ /* 0x000fe8000fffe03f */
        /* <DEDUP_REMOVED lines=11> */
[----:B------:R2:W-:Y:S02]  /*21fd0*/  STL.64 [R1+0xf68], R66 ;  /* 0x000f684201007387 */ /* 0x0005e40000100a00 */
[C---:B--2---:R-:W-:Y:S08]  /*21fe0*/  HMMA.1688.F32.TF32 R64, R236.reuse, R220, R60 ;  /* 0x000000dcec40723c */ /* 0x044ff0000008103c */
[C---:B------:R-:W-:Y:S08]  /*21ff0*/  HMMA.1688.F32.TF32 R60, R236.reuse, R224, R56 ;  /* 0x000000e0ec3c723c */ /* 0x040ff00000081038 */
[----:B------:R-:W-:Y:S01]  /*22000*/  HMMA.1688.F32.TF32 R56, R236, R228, R116 ;  /* 0x000000e4ec38723c */ /* 0x000fe20000081074 */
[----:B------:R-:W-:Y:S04]  /*22010*/  LDS R236, [R2+0x8380] ;  /* 0x0083800002ec7984 */ /* 0x000fe80000000800 */
[----:B------:R-:W-:Y:S04]  /*22020*/  LDS R238, [R2+0xa380] ;  /* 0x00a3800002ee7984 */ /* 0x000fe80000000800 */
        /* <DEDUP_REMOVED lines=9> */
[----:B------:R-:W-:Y:S04]  /*220c0*/  LDS R237, [R31+0x8380] ;  /* 0x008380001fed7984 */ /* 0x000fe80000000800 */
[----:B------:R-:W1:Y:S01]  /*220d0*/  LDS R239, [R31+0xa380] ;  /* 0x00a380001fef7984 */ /* 0x000e620000000800 */
[C---:B--2---:R-:W-:Y:S08]  /*220e0*/  HMMA.1688.F32.TF32 R52, R240.reuse, R176, R44 ;  /* 0x000000b0f034723c */ /* 0x044ff0000008102c */
        /* <DEDUP_REMOVED lines=134> */
[----:B------:R-:W-:Y:S08]  /*22950*/  HMMA.1688.F32.TF32 R16, R236, R228, R16 ;  /* 0x000000e4ec10723c */ /* 0x000ff00000081010 */
[C---:B------:R-:W-:Y:S08]  /*22960*/  HMMA.1688.F32.TF32 R88, R240.reuse, R224, R84 ;  /* 0x000000e0f058723c */ /* 0x040ff00000081054 */
        /* <DEDUP_REMOVED lines=24> */
[----:B------:R-:W-:Y:S01]  /*22af0*/  STL.64 [R1+0xe28], R74 ;  /* 0x000e284a01007387 */ /* 0x000fe20000100a00 */
[----:B------:R-:W-:Y:S03]  /*22b00*/  HMMA.1688.F32.TF32 R12, R236, R232, R12 ;  /* 0x000000e8ec0c723c */ /* 0x000fe6000008100c */
        /* <DEDUP_REMOVED lines=30> */
[----:B------:R-:W-:Y:S01]  /*22cf0*/  LDS R238, [R2+0xa480] ;  /* 0x00a4800002ee7984 */ /* 0x000fe20000000800 */
[C---:B--2---:R-:W-:Y:S03]  /*22d00*/  HMMA.1688.F32.TF32 R12, R240.reuse, R176, R4 ;  /* 0x000000b0f00c723c */ /* 0x044fe60000081004 */
[----:B------:R-:W-:Y:S04]  /*22d10*/  LDS R237, [R31+0x8480] ;  /* 0x008480001fed7984 */ /* 0x000fe80000000800 */
[----:B------:R-:W1:Y:S01]  /*22d20*/  LDS R239, [R31+0xa480] ;  /* 0x00a480001fef7984 */ /* 0x000e620000000800 */
[C---:B------:R-:W-:Y:S08]  /*22d30*/  HMMA.1688.F32.TF32 R8, R240.reuse, R180, R248 ;  /* 0x000000b4f008723c */ /* 0x040ff000000810f8 */
[-C--:B------:R-:W-:Y:S01]  /*22d40*/  HMMA.1688.F32.TF32 R4, R240, R184.reuse, R244 ;  /* 0x000000b8f004723c */ /* 0x080fe200000810f4 */
[----:B------:R-:W-:Y:S04]  /*22d50*/  STL.64 [R1+0xd40], R16 ;  /* 0x000d401001007387 */ /* 0x000fe80000100a00 */
[----:B------:R-:W-:Y:S04]  /*22d60*/  STL.64 [R1+0xd48], R18 ;  /* 0x000d481201007387 */ /* 0x000fe80000100a00 */
[----:B------:R-:W-:Y:S04]  /*22d70*/  STL.64 [R1+0xd30], R12 ;  /* 0x000d300c01007387 */ /* 0x000fe80000100a00 */
[----:B------:R-:W-:Y:S04]  /*22d80*/  STL.64 [R1+0xd38], R14 ;  /* 0x000d380e01007387 */ /* 0x000fe80000100a00 */
[----:B------:R-:W2:Y:S04]  /*22d90*/  LDL.LU R248, [R1+0x6c0] ;  /* 0x0006c00001f87983 */ /* 0x000ea80000300800 */
[----:B------:R3:W-:Y:S04]  /*22da0*/  STL.64 [R1+0xd20], R8 ;  /* 0x000d200801007387 */ /* 0x0007e80000100a00 */
[----:B------:R4:W-:Y:S04]  /*22db0*/  STL.64 [R1+0xd28], R10 ;  /* 0x000d280a01007387 */ /* 0x0009e80000100a00 */
        /* <DEDUP_REMOVED lines=113> */
[C---:B------:R-:W-:Y:S08]  /*234d0*/  HMMA.1688.F32.TF32 R24, R236.reuse, R200, R24 ;  /* 0x000000c8ec18723c */ /* 0x040ff00000081018 */
[C---:B------:R-:W-:Y:S08]  /*234e0*/  HMMA.1688.F32.TF32 R20, R236.reuse, R204, R20 ;  /* 0x000000ccec14723c */ /* 0x040ff00000081014 */
[C---:B----4-:R-:W-:Y:S08]  /*234f0*/  HMMA.1688.F32.TF32 R16, R236.reuse, R208, R16 ;  /* 0x000000d0ec10723c */ /* 0x050ff00000081010 */
[----:B------:R-:W-:Y:S08]  /*23500*/  HMMA.1688.F32.TF32 R8, R236, R216, R8 ;  /* 0x000000d8ec08723c */ /* 0x000ff00000081008 */
        /* <DEDUP_REMOVED lines=20> */
[----:B------:R-:W-:Y:S03]  /*23650*/  LDS R240, [R2+0x8500] ;  /* 0x0085000002f07984 */ /* 0x000fe60000000800 */
[C---:B------:R-:W-:Y:S01]  /*23660*/  HMMA.1688.F32.TF32 R56, R236.reuse, R172, R116 ;  /* 0x000000acec38723c */ /* 0x040fe20000081074 */
[----:B------:R-:W-:Y:S04]  /*23670*/  STL.64 [R1+0xcd0], R92 ;  /* 0x000cd05c01007387 */ /* 0x000fe80000100a00 */
[----:B------:R-:W-:Y:S03]  /*23680*/  STL.64 [R1+0xcd8], R94 ;  /* 0x000cd85e01007387 */ /* 0x000fe60000100a00 */
[C---:B------:R-:W-:Y:S01]  /*23690*/  HMMA.1688.F32.TF32 R48, R236.reuse, R180, R48 ;  /* 0x000000b4ec30723c */ /* 0x040fe20000081030 */
[----:B------:R-:W-:Y:S04]  /*236a0*/  STL.64 [R1+0xcc0], R88 ;  /* 0x000cc05801007387 */ /* 0x000fe80000100a00 */
        /* <DEDUP_REMOVED lines=45> */
[----:B------:R-:W1:Y:S05]  /*23980*/  LDS R243, [R31+0xa500] ;  /* 0x00a500001ff37984 */ /* 0x000e6a0000000800 */
[----:B------:R-:W-:Y:S07]  /*23990*/  HMMA.1688.F32.TF32 R4, R236, R228, R244 ;  /* 0x000000e4ec04723c */ /* 0x000fee00000810f4 */
        /* <DEDUP_REMOVED lines=120> */
[----:B------:R-:W-:Y:S08]  /*24120*/  HMMA.1688.F32.TF32 R88, R240, R180, R88 ;  /* 0x000000b4f058723c */ /* 0x000ff00000081058 */
[----:B------:R-:W-:Y:S01]  /*24130*/  HMMA.1688.F32.TF32 R236, R236, R232, R100 ;  /* 0x000000e8ecec723c */ /* 0x000fe20000081064 */
[----:B------:R-:W2:Y:S04]  /*24140*/  LDL.LU.64 R102, [R1+0x1dd0] ;  /* 0x001dd00001667983 */ /* 0x000ea80000300a00 */
[----:B------:R-:W2:Y:S03]  /*24150*/  LDL.LU.64 R100, [R1+0x1dc8] ;  /* 0x001dc80001647983 */ /* 0x000ea60000300a00 */
[C---:B------:R-:W-:Y:S08]  /*24160*/  HMMA.1688.F32.TF32 R96, R240.reuse, R172, R96 ;  /* 0x000000acf060723c */ /* 0x040ff00000081060 */
[C---:B------:R-:W-:Y:S07]  /*24170*/  HMMA.1688.F32.TF32 R92, R240.reuse, R176, R92 ;  /* 0x000000b0f05c723c */ /* 0x040fee000008105c */
[----:B------:R-:W-:Y:S04]  /*24180*/  STL.64 [R1+0x940], R236 ;  /* 0x000940ec01007387 */ /* 0x000fe80000100a00 */
[----:B------:R-:W-:Y:S04]  /*24190*/  STL.64 [R1+0x948], R238 ;  /* 0x000948ee01007387 */ /* 0x000fe80000100a00 */
[----:B------:R-:W-:Y:S04]  /*241a0*/  LDS R236, [R2+0x8580] ;  /* 0x0085800002ec7984 */ /* 0x000fe80000000800 */
[----:B------:R-:W-:Y:S01]  /*241b0*/  LDS R238, [R2+0xa580] ;  /* 0x00a5800002ee7984 */ /* 0x000fe20000000800 */
[C---:B------:R-:W-:Y:S03]  /*241c0*/  HMMA.1688.F32.TF32 R76, R240.reuse, R192, R76 ;  /* 0x000000c0f04c723c */ /* 0x040fe6000008104c */
[----:B------:R-:W-:Y:S04]  /*241d0*/  LDS R237, [R31+0x8580] ;  /* 0x008580001fed7984 */ /* 0x000fe80000000800 */
[----:B------:R-:W1:Y:S04]  /*241e0*/  LDS R239, [R31+0xa580] ;  /* 0x00a580001fef7984 */ /* 0x000e680000000800 */
[----:B------:R-:W-:Y:S04]  /*241f0*/  STL.64 [R1+0xc30], R96 ;  /* 0x000c306001007387 */ /* 0x000fe80000100a00 */
[----:B------:R3:W-:Y:S01]  /*24200*/  STL.64 [R1+0xc38], R98 ;  /* 0x000c386201007387 */ /* 0x0007e20000100a00 */
[C---:B------:R-:W-:Y:S03]  /*24210*/  HMMA.1688.F32.TF32 R60, R240.reuse, R208, R60 ;  /* 0x000000d0f03c723c */ /* 0x040fe6000008103c */
        /* <DEDUP_REMOVED lines=30> */
[C---:B-1----:R-:W-:Y:S08]  /*24400*/  HMMA.1688.F32.TF32 R56, R240.reuse, R224, R48 ;  /* 0x000000e0f038723c */ /* 0x042ff00000081030 */
[C---:B------:R-:W-:Y:S08]  /*24410*/  HMMA.1688.F32.TF32 R52, R240.reuse, R228, R44 ;  /* 0x000000e4f034723c */ /* 0x040ff0000008102c */
[----:B------:R-:W-:Y:S08]  /*24420*/  HMMA.1688.F32.TF32 R48, R240, R232, R40 ;  /* 0x000000e8f030723c */ /* 0x000ff00000081028 */
        /* <DEDUP_REMOVED lines=44> */
[----:B-1----:R-:W2:Y:S04]  /*246f0*/  LDL.LU R4, [R1+0x320] ;  /* 0x0003200001047983 */ /* 0x002ea80000300800 */
        /* <DEDUP_REMOVED lines=87> */
[C---:B--2---:R-:W-:Y:S11]  /*24c70*/  HMMA.1688.F32.TF32 R240, R236.reuse, R212, R240 ;  /* 0x000000d4ecf0723c */ /* 0x044ff600000810f0 */
[----:B------:R-:W-:Y:S11]  /*24c80*/  @!UPT UIADD3 URZ, URZ, URZ, URZ ;  /* 0x0000003f3f3ff290 */ /* 0x000ff6000fffe03f */
[----:B------:R-:W-:Y:S01]  /*24c90*/  @!UPT UIADD3 URZ, URZ, URZ, URZ ;  /* 0x0000003f3f3ff290 */ /* 0x000fe2000fffe03f */
[----:B------:R-:W-:Y:S04]  /*24ca0*/  STL.64 [R1+0xa90], R240 ;  /* 0x000a90f001007387 */ /* 0x000fe80000100a00 */
[----:B------:R-:W-:Y:S04]  /*24cb0*/  STL.64 [R1+0xa98], R242 ;  /* 0x000a98f201007387 */ /* 0x000fe80000100a00 */
[----:B------:R-:W-:Y:S04]  /*24cc0*/  LDS R240, [R2+0x8600] ;  /* 0x0086000002f07984 */ /* 0x000fe80000000800 */
[----:B------:R-:W-:Y:S04]  /*24cd0*/  LDS R242, [R2+0xa600] ;  /* 0x00a6000002f27984 */ /* 0x000fe80000000800 */
[----:B------:R-:W-:Y:S04]  /*24ce0*/  LDS R241, [R31+0x8600] ;  /* 0x008600001ff17984 */ /* 0x000fe80000000800 */
[----:B------:R-:W4:Y:S01]  /*24cf0*/  LDS R243, [R31+0xa600] ;  /* 0x00a600001ff37984 */ /* 0x000f220000000800 */
[C---:B------:R-:W-:Y:S08]  /*24d00*/  HMMA.1688.F32.TF32 R80, R236.reuse, R216, R80 ;  /* 0x000000d8ec50723c */ /* 0x040ff00000081050 */
[C---:B---3--:R-:W-:Y:S08]  /*24d10*/  HMMA.1688.F32.TF32 R76, R236.reuse, R220, R76 ;  /* 0x000000dcec4c723c */ /* 0x048ff0000008104c */
[C---:B------:R-:W-:Y:S08]  /*24d20*/  HMMA.1688.F32.TF32 R72, R236.reuse, R224, R72 ;  /* 0x000000e0ec48723c */ /* 0x040ff00000081048 */
[C---:B------:R-:W-:Y:S08]  /*24d30*/  HMMA.1688.F32.TF32 R68, R236.reuse, R228, R68 ;  /* 0x000000e4ec44723c */ /* 0x040ff00000081044 */
[----:B------:R-:W-:Y:S01]  /*24d40*/  HMMA.1688.F32.TF32 R64, R236, R232, R64 ;  /* 0x000000e8ec40723c */ /* 0x000fe20000081040 */
[----:B------:R-:W-:Y:S04]  /*24d50*/  LDS R236, [R2+0x8680] ;  /* 0x0086800002ec7984 */ /* 0x000fe80000000800 */
[----:B------:R-:W-:Y:S03]  /*24d60*/  LDS R238, [R2+0xa680] ;  /* 0x00a6800002ee7984 */ /* 0x000fe60000000800 */
[C---:B----4-:R-:W-:Y:S01]  /*24d70*/  HMMA.1688.F32.TF32 R60, R240.reuse, R172, R60 ;  /* 0x000000acf03c723c */ /* 0x050fe2000008103c */
[----:B------:R-:W-:Y:S04]  /*24d80*/  LDS R237, [R31+0x8680] ;  /* 0x008680001fed7984 */ /* 0x000fe80000000800 */
[----:B------:R-:W1:Y:S03]  /*24d90*/  LDS R239, [R31+0xa680] ;  /* 0x00a680001fef7984 */ /* 0x000e660000000800 */
        /* <DEDUP_REMOVED lines=201> */
[----:B------:R-:W-:Y:S08]  /*25a30*/  HMMA.1688.F32.TF32 R32, R236, R232, R32 ;  /* 0x000000e8ec20723c */ /* 0x000ff00000081020 */
[C---:B-1----:R-:W-:Y:S01]  /*25a40*/  HMMA.1688.F32.TF32 R24, R240.reuse, R172, R24 ;  /* 0x000000acf018723c */ /* 0x042fe20000081018 */
        /* <DEDUP_REMOVED lines=32> */
[C---:B---3--:R-:W-:Y:S03]  /*25c50*/  HMMA.1688.F32.TF32 R8, R240.reuse, R200, R244 ;  /* 0x000000c8f008723c */ /* 0x048fe600000810f4 */
[----:B------:R1:W-:Y:S04]  /*25c60*/  STL.64 [R1+0x830], R4 ;  /* 0x0008300401007387 */ /* 0x0003e80000100a00 */
[----:B------:R3:W-:Y:S04]  /*25c70*/  STL.64 [R1+0x838], R6 ;  /* 0x0008380601007387 */ /* 0x0007e80000100a00 */
[----:B------:R-:W-:Y:S04]  /*25c80*/  LDS R236, [R2+0x8780] ;  /* 0x0087800002ec7984 */ /* 0x000fe80000000800 */
[----:B-1----:R-:W2:Y:S04]  /*25c90*/  LDL.LU R4, [R1+0xc0] ;  /* 0x0000c00001047983 */ /* 0x002ea80000300800 */
[----:B------:R-:W-:Y:S04]  /*25ca0*/  STL.64 [R1+0x820], R12 ;  /* 0x0008200c01007387 */ /* 0x000fe80000100a00 */
[----:B------:R-:W-:Y:S04]  /*25cb0*/  STL.64 [R1+0x828], R14 ;  /* 0x0008280e01007387 */ /* 0x000fe80000100a00 */
[----:B------:R1:W-:Y:S04]  /*25cc0*/  STL.64 [R1+0x810], R8 ;  /* 0x0008100801007387 */ /* 0x0003e80000100a00 */
[----:B------:R1:W-:Y:S04]  /*25cd0*/  STL.64 [R1+0x818], R10 ;  /* 0x0008180a01007387 */ /* 0x0003e80000100a00 */
[----:B------:R-:W2:Y:S04]  /*25ce0*/  LDL.LU R5, [R1+0xc4] ;  /* 0x0000c40001057983 */ /* 0x000ea80000300800 */
[----:B---3--:R-:W2:Y:S04]  /*25cf0*/  LDL.LU R6, [R1+0xc8] ;  /* 0x0000c80001067983 */ /* 0x008ea80000300800 */
[----:B------:R-:W2:Y:S04]  /*25d00*/  LDL.LU R7, [R1+0xcc] ;  /* 0x0000cc0001077983 */ /* 0x000ea80000300800 */
        /* <DEDUP_REMOVED lines=60> */
[----:B------:R-:W1:Y:S01]  /*260d0*/  LDS R238, [R2+0xa780] ;  /* 0x00a7800002ee7984 */ /* 0x000e620000000800 */
[C---:B--2---:R-:W-:Y:S08]  /*260e0*/  HMMA.1688.F32.TF32 R36, R240.reuse, R224, R36 ;  /* 0x000000e0f024723c */ /* 0x044ff00000081024 */
[C---:B---3--:R-:W-:Y:S08]  /*260f0*/  HMMA.1688.F32.TF32 R40, R240.reuse, R220, R40 ;  /* 0x000000dcf028723c */ /* 0x048ff00000081028 */
[C---:B----4-:R-:W-:Y:S08]  /*26100*/  HMMA.1688.F32.TF32 R44, R240.reuse, R216, R44 ;  /* 0x000000d8f02c723c */ /* 0x050ff0000008102c */
        /* <DEDUP_REMOVED lines=8> */
[----:B------:R-:W2:Y:S01]  /*26190*/  LDL.LU.64 R116, [R1+0x1d08] ;  /* 0x001d080001747983 */ /* 0x000ea20000300a00 */
[----:B------:R-:W-:Y:S03]  /*261a0*/  HMMA.1688.F32.TF32 R240, R240, R232, R28 ;  /* 0x000000e8f0f0723c */ /* 0x000fe6000008101c */
        /* <DEDUP_REMOVED lines=28> */
[----:B-1----:R-:W2:Y:S04]  /*26370*/  LDL.LU R240, [R1+0x100] ;  /* 0x0001000001f07983 */ /* 0x002ea80000300800 */
[----:B------:R-:W2:Y:S04]  /*26380*/  LDL.LU R241, [R1+0x104] ;  /* 0x0001040001f17983 */ /* 0x000ea80000300800 */
[----:B------:R-:W2:Y:S04]  /*26390*/  LDL.LU R242, [R1+0x108] ;  /* 0x0001080001f27983 */ /* 0x000ea80000300800 */
[----:B------:R-:W2:Y:S01]  /*263a0*/  LDL.LU R243, [R1+0x10c] ;  /* 0x00010c0001f37983 */ /* 0x000ea20000300800 */
[C---:B------:R-:W-:Y:S08]  /*263b0*/  HMMA.1688.F32.TF32 R24, R236.reuse, R176, R24 ;  /* 0x000000b0ec18723c */ /* 0x040ff00000081018 */
[C---:B------:R-:W-:Y:S08]  /*263c0*/  HMMA.1688.F32.TF32 R20, R236.reuse, R180, R20 ;  /* 0x000000b4ec14723c */ /* 0x040ff00000081014 */
[C---:B------:R-:W-:Y:S08]  /*263d0*/  HMMA.1688.F32.TF32 R16, R236.reuse, R184, R16 ;  /* 0x000000b8ec10723c */ /* 0x040ff00000081010 */
[C---:B--2---:R-:W-:Y:S11]  /*263e0*/  HMMA.1688.F32.TF32 R240, R236.reuse, R172, R240 ;  /* 0x000000acecf0723c */ /* 0x044ff600000810f0 */
[----:B------:R-:W-:Y:S11]  /*263f0*/  @!UPT UIADD3 URZ, URZ, URZ, URZ ;  /* 0x0000003f3f3ff290 */ /* 0x000ff6000fffe03f */
[----:B------:R-:W-:Y:S01]  /*26400*/  @!UPT UIADD3 URZ, URZ, URZ, URZ ;  /* 0x0000003f3f3ff290 */ /* 0x000fe2000fffe03f */
        /* <DEDUP_REMOVED lines=10> */
[----:B------:R1:W-:Y:S04]  /*264b0*/  STL.64 [R1+0x718], R22 ;  /* 0x0007181601007387 */ /* 0x0003e80000100a00 */
[----:B-1----:R-:W2:Y:S04]  /*264c0*/  LDL.LU.64 R22, [R1+0x1c80] ;  /* 0x001c800001167983 */ /* 0x002ea80000300a00 */
[----:B------:R-:W2:Y:S04]  /*264d0*/  LDL.LU.64 R20, [R1+0x1c78] ;  /* 0x001c780001147983 */ /* 0x000ea80000300a00 */
[----:B------:R-:W-:Y:S04]  /*264e0*/  STL.64 [R1+0x6e0], R16 ;  /* 0x0006e01001007387 */ /* 0x000fe80000100a00 */
[----:B------:R1:W-:Y:S02]  /*264f0*/  STL.64 [R1+0x6e8], R18 ;  /* 0x0006e81201007387 */ /* 0x0003e40000100a00 */
[C---:B-1----:R-:W-:Y:S02]  /*26500*/  HMMA.1688.F32.TF32 R16, R236.reuse, R188, R4 ;  /* 0x000000bcec10723c */ /* 0x042fe40000081004 */
[----:B------:R-:W2:Y:S11]  /*26510*/  LDL.LU R4, [R1+0x70] ;  /* 0x0000700001047983 */ /* 0x000eb60000300800 */
[----:B------:R-:W-:Y:S10]  /*26520*/  @!UPT UIADD3 URZ, URZ, URZ, URZ ;  /* 0x0000003f3f3ff290 */ /* 0x000ff4000fffe03f */
[----:B------:R-:W-:Y:S04]  /*26530*/  STL.64 [R1+0x6d0], R16 ;  /* 0x0006d01001007387 */ /* 0x000fe80000100a00 */
[----:B------:R1:W-:Y:S04]  /*26540*/  STL.64 [R1+0x6d8], R18 ;  /* 0x0006d81201007387 */ /* 0x0003e80000100a00 */
[----:B------:R-:W2:Y:S04]  /*26550*/  LDL.LU R5, [R1+0x74] ;  /* 0x0000740001057983 */ /* 0x000ea80000300800 */
[----:B------:R-:W2:Y:S04]  /*26560*/  LDL.LU R6, [R1+0x78] ;  /* 0x0000780001067983 */ /* 0x000ea80000300800 */
[----:B------:R-:W2:Y:S01]  /*26570*/  LDL.LU R7, [R1+0x7c] ;  /* 0x00007c0001077983 */ /* 0x000ea20000300800 */
[C---:B-1----:R-:W-:Y:S03]  /*26580*/  HMMA.1688.F32.TF32 R16, R236.reuse, R192, R248 ;  /* 0x000000c0ec10723c */ /* 0x042fe600000810f8 */
[----:B------:R-:W3:Y:S05]  /*26590*/  LDL.LU R248, [R1+0x60] ;  /* 0x0000600001f87983 */ /* 0x000eea0000300800 */
[----:B------:R-:W-:Y:S01]  /*265a0*/  HMMA.1688.F32.TF32 R8, R236, R200, R8 ;  /* 0x000000c8ec08723c */ /* 0x000fe20000081008 */
[----:B------:R-:W-:-:S02]  /*265b0*/  IMAD.MOV.U32 R249, RZ, RZ, R252 ;  /* 0x000000fffff97224 */ /* 0x000fc400078e00fc */
[----:B------:R-:W-:Y:S02]  /*265c0*/  IMAD.MOV.U32 R251, RZ, RZ, R0 ;  /* 0x000000fffffb7224 */ /* 0x000fe400078e0000 */
[----:B------:R-:W-:-:S10]  /*265d0*/  IMAD.MOV.U32 R250, RZ, RZ, R3 ;  /* 0x000000fffffa7224 */ /* 0x000fd400078e0003 */
[----:B------:R1:W-:Y:S04]  /*265e0*/  STL.64 [R1+0x6c0], R16 ;  /* 0x0006c01001007387 */ /* 0x0003e80000100a00 */
[----:B------:R-:W-:Y:S04]  /*265f0*/  STL.64 [R1+0x6c8], R18 ;  /* 0x0006c81201007387 */ /* 0x000fe80000100a00 */
[----:B------:R-:W-:Y:S01]  /*26600*/  STL.64 [R1+0x6b0], R12 ;  /* 0x0006b00c01007387 */ /* 0x000fe20000100a00 */
[----:B------:R-:W-:Y:S02]  /*26610*/  IMAD.MOV.U32 R0, RZ, RZ, R10 ;  /* 0x000000ffff007224 */ /* 0x000fe400078e000a */
[----:B------:R-:W-:Y:S01]  /*26620*/  IMAD.MOV.U32 R252, RZ, RZ, R11 ;  /* 0x000000fffffc7224 */ /* 0x000fe200078e000b */
[----:B------:R-:W-:Y:S04]  /*26630*/  STL.64 [R1+0x6b8], R14 ;  /* 0x0006b80e01007387 */ /* 0x000fe80000100a00 */
[----:B------:R4:W-:Y:S04]  /*26640*/  STL.64 [R1+0x6a0], R8 ;  /* 0x0006a00801007387 */ /* 0x0009e80000100a00 */
[----:B-1----:R-:W3:Y:S04]  /*26650*/  LDL.LU R16, [R1+0x50] ;  /* 0x0000500001107983 */ /* 0x002ee80000300800 */
[----:B------:R-:W3:Y:S01]  /*26660*/  LDL.LU R17, [R1+0x54] ;  /* 0x0000540001117983 */ /* 0x000ee20000300800 */
[----:B----4-:R-:W-:Y:S03]  /*26670*/  HMMA.1688.F32.TF32 R8, R236, R204, R244 ;  /* 0x000000ccec08723c */ /* 0x010fe600000810f4 */
[----:B------:R-:W4:Y:S04]  /*26680*/  LDL.LU R18, [R1+0x58] ;  /* 0x0000580001127983 */ /* 0x000f280000300800 */
[----:B------:R-:W4:Y:S04]  /*26690*/  LDL.LU R19, [R1+0x5c] ;  /* 0x00005c0001137983 */ /* 0x000f280000300800 */
[----:B------:R-:W4:Y:S04]  /*266a0*/  LDL.LU R12, [R1+0x40] ;  /* 0x00004000010c7983 */ /* 0x000f280000300800 */
[----:B------:R-:W4:Y:S04]  /*266b0*/  LDL.LU R13, [R1+0x44] ;  /* 0x00004400010d7983 */ /* 0x000f280000300800 */
[----:B------:R-:W4:Y:S04]  /*266c0*/  LDL.LU R14, [R1+0x48] ;  /* 0x00004800010e7983 */ /* 0x000f280000300800 */
[----:B------:R-:W4:Y:S01]  /*266d0*/  LDL.LU R15, [R1+0x4c] ;  /* 0x00004c00010f7983 */ /* 0x000f220000300800 */
[----:B------:R-:W-:-:S02]  /*266e0*/  IMAD.MOV.U32 R196, RZ, RZ, R8 ;  /* 0x000000ffffc47224 */ /* 0x000fc400078e0008 */
[----:B------:R-:W-:Y:S01]  /*266f0*/  IMAD.MOV.U32 R173, RZ, RZ, R9 ;  /* 0x000000ffffad7224 */ /* 0x000fe200078e0009 */
[----:B------:R-:W4:Y:S01]  /*26700*/  LDL.LU R8, [R1+0x30] ;  /* 0x0000300001087983 */ /* 0x000f220000300800 */
[----:B------:R-:W-:Y:S02]  /*26710*/  IMAD.MOV.U32 R172, RZ, RZ, R10 ;  /* 0x000000ffffac7224 */ /* 0x000fe400078e000a */
[----:B------:R-:W-:Y:S01]  /*26720*/  IMAD.MOV.U32 R3, RZ, RZ, R11 ;  /* 0x000000ffff037224 */ /* 0x000fe200078e000b */
        /* <DEDUP_REMOVED lines=9> */
[----:B------:R-:W-:Y:S02]  /*267c0*/  @!UPT UIADD3 URZ, URZ, URZ, URZ ;  /* 0x0000003f3f3ff290 */ /* 0x000fe4000fffe03f */
[----:B------:R-:W-:Y:S02]  /*267d0*/  IMAD.MOV.U32 R192, RZ, RZ, R4 ;  /* 0x000000ffffc07224 */ /* 0x000fe400078e0004 */
[----:B------:R-:W-:Y:S02]  /*267e0*/  IMAD.MOV.U32 R193, RZ, RZ, R5 ;  /* 0x000000ffffc17224 */ /* 0x000fe400078e0005 */
[----:B------:R-:W-:Y:S02]  /*267f0*/  IMAD.MOV.U32 R200, RZ, RZ, R6 ;  /* 0x000000ffffc87224 */ /* 0x000fe400078e0006 */
[----:B------:R-:W-:Y:S02]  /*26800*/  IMAD.MOV.U32 R197, RZ, RZ, R7 ;  /* 0x000000ffffc57224 */ /* 0x000fe400078e0007 */
[----:B---3--:R-:W-:Y:S07]  /*26810*/  HMMA.1688.F32.TF32 R4, R236, R212, R248 ;  /* 0x000000d4ec04723c */ /* 0x008fee00000810f8 */
[----:B------:R-:W-:Y:S01]  /*26820*/  IMAD.MOV.U32 R248, RZ, RZ, R178 ;  /* 0x000000fffff87224 */ /* 0x000fe200078e00b2 */
[----:B------:R-:W-:Y:S01]  /*26830*/  MOV R249, R179 ;  /* 0x000000b300f97202 */ /* 0x000fe20000000f00 */
[----:B------:R-:W2:Y:S01]  /*26840*/  LDL.LU R178, [R1+0x1c74] ;  /* 0x001c740001b27983 */ /* 0x000ea20000300800 */
[----:B------:R-:W-:-:S02]  /*26850*/  IMAD.MOV.U32 R250, RZ, RZ, R174 ;  /* 0x000000fffffa7224 */ /* 0x000fc400078e00ae */
[----:B------:R-:W-:Y:S01]  /*26860*/  IMAD.MOV.U32 R251, RZ, RZ, R175 ;  /* 0x000000fffffb7224 */ /* 0x000fe200078e00af */
[----:B------:R-:W2:Y:S04]  /*26870*/  LDL.LU R179, [R1+0x1c70] ;  /* 0x001c700001b37983 */ /* 0x000ea80000300800 */
[----:B------:R-:W3:Y:S04]  /*26880*/  LDL.LU R174, [R1+0x1c6c] ;  /* 0x001c6c0001ae7983 */ /* 0x000ee80000300800 */
[----:B------:R-:W3:Y:S03]  /*26890*/  LDL.LU R175, [R1+0x1c68] ;  /* 0x001c680001af7983 */ /* 0x000ee60000300800 */
[----:B------:R-:W-:-:S02]  /*268a0*/  IMAD.MOV.U32 R188, RZ, RZ, R4 ;  /* 0x000000ffffbc7224 */ /* 0x000fc400078e0004 */
[----:B------:R-:W-:Y:S01]  /*268b0*/  IMAD.MOV.U32 R189, RZ, RZ, R5 ;  /* 0x000000ffffbd7224 */ /* 0x000fe200078e0005 */
[----:B------:R-:W3:Y:S01]  /*268c0*/  LDL.LU R4, [R1+0x10] ;  /* 0x0000100001047983 */ /* 0x000ee20000300800 */
[----:B------:R-:W-:Y:S02]  /*268d0*/  IMAD.MOV.U32 R204, RZ, RZ, R6 ;  /* 0x000000ffffcc7224 */ /* 0x000fe400078e0006 */
[----:B------:R-:W-:Y:S01]  /*268e0*/  IMAD.MOV.U32 R201, RZ, RZ, R7 ;  /* 0x000000ffffc97224 */ /* 0x000fe200078e0007 */
[----:B------:R-:W3:Y:S04]  /*268f0*/  LDL.LU R5, [R1+0x14] ;  /* 0x0000140001057983 */ /* 0x000ee80000300800 */
[----:B------:R-:W3:Y:S04]  /*26900*/  LDL.LU R6, [R1+0x18] ;  /* 0x0000180001067983 */ /* 0x000ee80000300800 */
[----:B------:R-:W3:Y:S01]  /*26910*/  LDL.LU R7, [R1+0x1c] ;  /* 0x00001c0001077983 */ /* 0x000ee20000300800 */
[----:B------:R-:W-:-:S05]  /*26920*/  LOP3.LUT R243, R2, 0x20, RZ, 0x3c, !PT ;  /* 0x0000002002f37812 */ /* 0x000fca00078e3cff */
[----:B------:R-:W-:Y:S04]  /*26930*/  LDS R241, [R243+0xc000] ;  /* 0x00c00000f3f17984 */ /* 0x000fe80000000800 */
[----:B------:R-:W2:Y:S01]  /*26940*/  LDS R243, [R243+0xe000] ;  /* 0x00e00000f3f37984 */ /* 0x000ea20000000800 */
[C---:B----4-:R-:W-:Y:S08]  /*26950*/  HMMA.1688.F32.TF32 R16, R236.reuse, R216, R16 ;  /* 0x000000d8ec10723c */ /* 0x050ff00000081010 */
[C---:B------:R-:W-:Y:S08]  /*26960*/  HMMA.1688.F32.TF32 R12, R236.reuse, R220, R12 ;  /* 0x000000dcec0c723c */ /* 0x040ff0000008100c */
[C---:B------:R-:W-:Y:S08]  /*26970*/  HMMA.1688.F32.TF32 R8, R236.reuse, R224, R8 ;  /* 0x000000e0ec08723c */ /* 0x040ff00000081008 */
[----:B------:R-:W-:Y:S01]  /*26980*/  HMMA.1688.F32.TF32 R244, R236, R228, R244 ;  /* 0x000000e4ecf4723c */ /* 0x000fe200000810f4 */
[----:B------:R-:W-:-:S02]  /*26990*/  IMAD.MOV.U32 R208, RZ, RZ, R18 ;  /* 0x000000ffffd07224 */ /* 0x000fc400078e0012 */
[----:B------:R-:W-:Y:S02]  /*269a0*/  IMAD.MOV.U32 R205, RZ, RZ, R19 ;  /* 0x000000ffffcd7224 */ /* 0x000fe400078e0013 */
[----:B------:R-:W-:Y:S01]  /*269b0*/  IMAD.MOV.U32 R184, RZ, RZ, R16 ;  /* 0x000000ffffb87224 */ /* 0x000fe200078e0010 */
[----:B------:R-:W4:Y:S01]  /*269c0*/  LDL.LU.64 R18, [R1+0x1c60] ;  /* 0x001c600001127983 */ /* 0x000f220000300a00 */
[----:B------:R-:W-:Y:S02]  /*269d0*/  IMAD.MOV.U32 R185, RZ, RZ, R17 ;  /* 0x000000ffffb97224 */ /* 0x000fe400078e0011 */
[----:B------:R-:W-:Y:S01]  /*269e0*/  IMAD.MOV.U32 R212, RZ, RZ, R14 ;  /* 0x000000ffffd47224 */ /* 0x000fe200078e000e */
[----:B------:R-:W4:Y:S01]  /*269f0*/  LDL.LU.64 R16, [R1+0x1c58] ;  /* 0x001c580001107983 */ /* 0x000f220000300a00 */
[----:B------:R-:W-:Y:S02]  /*26a00*/  IMAD.MOV.U32 R209, RZ, RZ, R15 ;  /* 0x000000ffffd17224 */ /* 0x000fe400078e000f */
[----:B------:R-:W-:Y:S01]  /*26a10*/  IMAD.MOV.U32 R180, RZ, RZ, R12 ;  /* 0x000000ffffb47224 */ /* 0x000fe200078e000c */
[----:B------:R-:W4:Y:S01]  /*26a20*/  LDL.LU.64 R14, [R1+0x1c50] ;  /* 0x001c5000010e7983 */ /* 0x000f220000300a00 */
[----:B------:R-:W-:-:S02]  /*26a30*/  IMAD.MOV.U32 R181, RZ, RZ, R13 ;  /* 0x000000ffffb57224 */ /* 0x000fc400078e000d */
        /* <DEDUP_REMOVED lines=11> */
[----:B------:R-:W-:-:S03]  /*26af0*/  IMAD.MOV.U32 R221, RZ, RZ, R245 ;  /* 0x000000ffffdd7224 */ /* 0x000fc600078e00f5 */
[----:B------:R-:W4:Y:S01]  /*26b00*/  LDL.LU.64 R244, [R1+0x1c28] ;  /* 0x001c280001f47983 */ /* 0x000f220000300a00 */
[C---:B--2---:R-:W-:Y:S08]  /*26b10*/  HMMA.1688.F32.TF32 R248, R240.reuse, R178, R248 ;  /* 0x000000b2f0f8723c */ /* 0x044ff000000810f8 */
[C---:B---3--:R-:W-:Y:S11]  /*26b20*/  HMMA.1688.F32.TF32 R4, R240.reuse, R174, R4 ;  /* 0x000000aef004723c */ /* 0x048ff60000081004 */
[----:B------:R-:W-:Y:S11]  /*26b30*/  @!UPT UIADD3 URZ, URZ, URZ, URZ ;  /* 0x0000003f3f3ff290 */ /* 0x000ff6000fffe03f */
[----:B------:R-:W-:Y:S01]  /*26b40*/  @!UPT UIADD3 URZ, URZ, URZ, URZ ;  /* 0x0000003f3f3ff290 */ /* 0x000fe2000fffe03f */
[----:B------:R-:W-:Y:S04]  /*26b50*/  STL.64 [R1+0x5d0], R4 ;  /* 0x0005d00401007387 */ /* 0x000fe80000100a00 */
[----:B------:R1:W-:Y:S04]  /*26b60*/  STL.64 [R1+0x5d8], R6 ;  /* 0x0005d80601007387 */ /* 0x0003e80000100a00 */
[----:B-1----:R-:W2:Y:S04]  /*26b70*/  LDL.LU.64 R6, [R1+0x1c20] ;  /* 0x001c200001067983 */ /* 0x002ea80000300a00 */
[----:B------:R-:W2:Y:S04]  /*26b80*/  LDL.LU.64 R4, [R1+0x1c18] ;  /* 0x001c180001047983 */ /* 0x000ea80000300a00 */
[----:B------:R-:W-:Y:S04]  /*26b90*/  STL.64 [R1+0x5c0], R248 ;  /* 0x0005c0f801007387 */ /* 0x000fe80000100a00 */
[----:B------:R1:W-:Y:S04]  /*26ba0*/  STL.64 [R1+0x5c8], R250 ;  /* 0x0005c8fa01007387 */ /* 0x0003e80000100a00 */
[----:B-1----:R-:W3:Y:S04]  /*26bb0*/  LDL.LU.64 R250, [R1+0x1c10] ;  /* 0x001c100001fa7983 */ /* 0x002ee80000300a00 */
[----:B------:R-:W3:Y:S01]  /*26bc0*/  LDL.LU.64 R248, [R1+0x1c08] ;  /* 0x001c080001f87983 */ /* 0x000ee20000300a00 */
[----:B----4-:R-:W-:Y:S08]  /*26bd0*/  HMMA.1688.F32.TF32 R12, R240, R194, R12 ;  /* 0x000000c2f00c723c */ /* 0x010ff0000008100c */
[----:B------:R-:W-:Y:S01]  /*26be0*/  HMMA.1688.F32.TF32 R236, R236, R232, R244 ;  /* 0x000000e8ecec723c */ /* 0x000fe200000810f4 */
[----:B------:R-:W-:Y:S04]  /*26bf0*/  LDS R244, [R2+0xc780] ;  /* 0x00c7800002f47984 */ /* 0x000fe80000000800 */
[----:B------:R-:W-:Y:S02]  /*26c00*/  LDS R246, [R2+0xe780] ;  /* 0x00e7800002f67984 */ /* 0x000fe40000000800 */
[----:B------:R-:W-:-:S05]  /*26c10*/  LOP3.LUT R247, R2, 0x20, RZ, 0x3c, !PT ;  /* 0x0000002002f77812 */ /* 0x000fca00078e3cff */
[----:B------:R-:W-:Y:S11]  /*26c20*/  LDS R245, [R247+0xc780] ;  /* 0x00c78000f7f57984 */ /* 0x000ff60000000800 */
[----:B------:R-:W-:Y:S01]  /*26c30*/  @!UPT UIADD3 URZ, URZ, URZ, URZ ;  /* 0x0000003f3f3ff290 */ /* 0x000fe2000fffe03f */
[----:B------:R-:W-:Y:S01]  /*26c40*/  IMAD.MOV.U32 R232, RZ, RZ, R236 ;  /* 0x000000ffffe87224 */ /* 0x000fe200078e00ec */
[----:B------:R-:W-:Y:S01]  /*26c50*/  MOV R229, R237 ;  /* 0x000000ed00e57202 */ /* 0x000fe20000000f00 */
[----:B------:R-:W-:Y:S01]  /*26c60*/  IMAD.MOV.U32 R228, RZ, RZ, R238 ;  /* 0x000000ffffe47224 */ /* 0x000fe200078e00ee */
[----:B------:R-:W-:Y:S01]  /*26c70*/  LDS R236, [R2+0xc080] ;  /* 0x00c0800002ec7984 */ /* 0x000fe20000000800 */
[----:B------:R-:W-:-:S03]  /*26c80*/  IMAD.MOV.U32 R225, RZ, RZ, R239 ;  /* 0x000000ffffe17224 */ /* 0x000fc600078e00ef */
[----:B------:R-:W-:Y:S04]  /*26c90*/  LDS R238, [R2+0xe080] ;  /* 0x00e0800002ee7984 */ /* 0x000fe80000000800 */
[----:B------:R-:W-:Y:S04]  /*26ca0*/  LDS R237, [R247+0xc080] ;  /* 0x00c08000f7ed7984 */ /* 0x000fe80000000800 */
[----:B------:R-:W1:Y:S01]  /*26cb0*/  LDS R239, [R247+0xe080] ;  /* 0x00e08000f7ef7984 */ /* 0x000e620000000800 */
[C---:B---3--:R-:W-:Y:S11]  /*26cc0*/  HMMA.1688.F32.TF32 R248, R240.reuse, R182, R248 ;  /* 0x000000b6f0f8723c */ /* 0x048ff600000810f8 */
[----:B------:R-:W-:Y:S11]  /*26cd0*/  @!UPT UIADD3 URZ, URZ, URZ, URZ ;  /* 0x0000003f3f3ff290 */ /* 0x000ff6000fffe03f */
[----:B------:R-:W-:Y:S01]  /*26ce0*/  @!UPT UIADD3 URZ, URZ, URZ, URZ ;  /* 0x0000003f3f3ff290 */ /* 0x000fe2000fffe03f */
[----:B------:R-:W-:Y:S04]  /*26cf0*/  STL.64 [R1+0x5a0], R248 ;  /* 0x0005a0f801007387 */ /* 0x000fe80000100a00 */
[----:B------:R2:W-:Y:S02]  /*26d00*/  STL.64 [R1+0x5a8], R250 ;  /* 0x0005a8fa01007387 */ /* 0x0005e40000100a00 */
[C---:B--2---:R-:W-:Y:S08]  /*26d10*/  HMMA.1688.F32.TF32 R248, R240.reuse, R186, R4 ;  /* 0x000000baf0f8723c */ /* 0x044ff00000081004 */
[C---:B------:R-:W-:Y:S08]  /*26d20*/  HMMA.1688.F32.TF32 R4, R240.reuse, R190, R8 ;  /* 0x000000bef004723c */ /* 0x040ff00000081008 */
[C---:B------:R-:W-:Y:S07]  /*26d30*/  HMMA.1688.F32.TF32 R8, R240.reuse, R198, R16 ;  /* 0x000000c6f008723c */ /* 0x040fee0000081010 */
[----:B------:R-:W-:Y:S04]  /*26d40*/  STL.64 [R1+0x590], R248 ;  /* 0x000590f801007387 */ /* 0x000fe80000100a00 */
[----:B------:R-:W-:Y:S04]  /*26d50*/  STL.64 [R1+0x598], R250 ;  /* 0x000598fa01007387 */ /* 0x000fe80000100a00 */
[----:B------:R-:W-:Y:S04]  /*26d60*/  STL.64 [R1+0x580], R4 ;  /* 0x0005800401007387 */ /* 0x000fe80000100a00 */
[----:B------:R2:W-:Y:S04]  /*26d70*/  STL.64 [R1+0x588], R6 ;  /* 0x0005880601007387 */ /* 0x0005e80000100a00 */
[----:B------:R-:W-:Y:S04]  /*26d80*/  STL.64 [R1+0x560], R12 ;  /* 0x0005600c01007387 */ /* 0x000fe80000100a00 */
[----:B------:R3:W-:Y:S01]  /*26d90*/  STL.64 [R1+0x568], R14 ;  /* 0x0005680e01007387 */ /* 0x0007e20000100a00 */
[C---:B--2---:R-:W-:Y:S08]  /*26da0*/  HMMA.1688.F32.TF32 R4, R240.reuse, R202, R20 ;  /* 0x000000caf004723c */ /* 0x044ff00000081014 */
[C---:B---3--:R-:W-:Y:S01]  /*26db0*/  HMMA.1688.F32.TF32 R12, R240.reuse, R206, R24 ;  /* 0x000000cef00c723c */ /* 0x048fe20000081018 */
[----:B------:R-:W-:Y:S04]  /*26dc0*/  STL.64 [R1+0x550], R8 ;  /* 0x0005500801007387 */ /* 0x000fe80000100a00 */
[----:B------:R2:W-:Y:S10]  /*26dd0*/  STL.64 [R1+0x558], R10 ;  /* 0x0005580a01007387 */ /* 0x0005f40000100a00 */
[----:B------:R-:W-:Y:S01]  /*26de0*/  STL.64 [R1+0x540], R4 ;  /* 0x0005400401007387 */ /* 0x000fe20000100a00 */
[C---:B--2---:R-:W-:Y:S03]  /*26df0*/  HMMA.1688.F32.TF32 R8, R240.reuse, R210, R28 ;  /* 0x000000d2f008723c */ /* 0x044fe6000008101c */
[----:B------:R2:W-:Y:S04]  /*26e00*/  STL.64 [R1+0x548], R6 ;  /* 0x0005480601007387 */ /* 0x0005e80000100a00 */
[----:B------:R-:W-:Y:S04]  /*26e10*/  STL.64 [R1+0x530], R12 ;  /* 0x0005300c01007387 */ /* 0x000fe80000100a00 */
[----:B------:R3:W-:Y:S01]  /*26e20*/  STL.64 [R1+0x538], R14 ;  /* 0x0005380e01007387 */ /* 0x0007e20000100a00 */
[C---:B--2---:R-:W-:Y:S08]  /*26e30*/  HMMA.1688.F32.TF32 R4, R240.reuse, R214, R32 ;  /* 0x000000d6f004723c */ /* 0x044ff00000081020 */
[C---:B---3--:R-:W-:Y:S03]  /*26e40*/  HMMA.1688.F32.TF32 R12, R240.reuse, R218, R36 ;  /* 0x000000daf00c723c */ /* 0x048fe60000081024 */
[----:B------:R-:W-:Y:S04]  /*26e50*/  STL.64 [R1+0x520], R8 ;  /* 0x0005200801007387 */ /* 0x000fe80000100a00 */
[----:B------:R2:W-:Y:S08]  /*26e60*/  STL.64 [R1+0x528], R10 ;  /* 0x0005280a01007387 */ /* 0x0005f00000100a00 */
        /* <DEDUP_REMOVED lines=10> */
[----:B--2---:R-:W-:Y:S03]  /*26f10*/  HMMA.1688.F32.TF32 R8, R240, R234, R52 ;  /* 0x000000eaf008723c */ /* 0x004fe60000081034 */
[----:B------:R-:W-:Y:S04]  /*26f20*/  STL.64 [R1+0x4e8], R6 ;  /* 0x0004e80601007387 */ /* 0x000fe80000100a00 */
[----:B------:R-:W-:Y:S04]  /*26f30*/  STL.64 [R1+0x4d0], R12 ;  /* 0x0004d00c01007387 */ /* 0x000fe80000100a00 */
[----:B------:R2:W-:Y:S01]  /*26f40*/  STL.64 [R1+0x4d8], R14 ;  /* 0x0004d80e01007387 */ /* 0x0005e20000100a00 */
[C---:B-1----:R-:W-:Y:S03]  /*26f50*/  HMMA.1688.F32.TF32 R16, R236.reuse, R182, R60 ;  /* 0x000000b6ec10723c */ /* 0x042fe6000008103c */
[----:B------:R-:W-:Y:S04]  /*26f60*/  LDS R4, [R2+0xc100] ;  /* 0x00c1000002047984 */ /* 0x000fe80000000800 */
[----:B------:R-:W-:Y:S01]  /*26f70*/  LDS R6, [R2+0xe100] ;  /* 0x00e1000002067984 */ /* 0x000fe20000000800 */
[C---:B--2---:R-:W-:Y:S03]  /*26f80*/  HMMA.1688.F32.TF32 R12, R236.reuse, R174, R116 ;  /* 0x000000aeec0c723c */ /* 0x044fe60000081074 */
[----:B------:R-:W-:Y:S04]  /*26f90*/  STL.64 [R1+0x4b0], R8 ;  /* 0x0004b00801007387 */ /* 0x000fe80000100a00 */
[----:B------:R1:W-:Y:S04]  /*26fa0*/  STL.64 [R1+0x4b8], R10 ;  /* 0x0004b80a01007387 */ /* 0x0003e80000100a00 */
[----:B------:R-:W-:Y:S04]  /*26fb0*/  LDS R5, [R247+0xc100] ;  /* 0x00c10000f7057984 */ /* 0x000fe80000000800 */
[----:B------:R-:W2:Y:S01]  /*26fc0*/  LDS R7, [R247+0xe100] ;  /* 0x00e10000f7077984 */ /* 0x000ea20000000800 */
[C---:B-1----:R-:W-:Y:S07]  /*26fd0*/  HMMA.1688.F32.TF32 R8, R236.reuse, R178, R56 ;  /* 0x000000b2ec08723c */ /* 0x042fee0000081038 */
[----:B------:R-:W-:Y:S04]  /*26fe0*/  STL.64 [R1+0x4a0], R12 ;  /* 0x0004a00c01007387 */ /* 0x000fe80000100a00 */
[----:B------:R1:W-:Y:S02]  /*26ff0*/  STL.64 [R1+0x4a8], R14 ;  /* 0x0004a80e01007387 */ /* 0x0003e40000100a00 */
[C---:B-1----:R-:W-:Y:S10]  /*27000*/  HMMA.1688.F32.TF32 R12, R236.reuse, R186, R64 ;  /* 0x000000baec0c723c */ /* 0x042ff40000081040 */
[----:B------:R-:W-:Y:S04]  /*27010*/  STL.64 [R1+0x490], R8 ;  /* 0x0004900801007387 */ /* 0x000fe80000100a00 */
[----:B------:R1:W-:Y:S04]  /*27020*/  STL.64 [R1+0x498], R10 ;  /* 0x0004980a01007387 */ /* 0x0003e80000100a00 */
[----:B------:R-:W-:Y:S04]  /*27030*/  STL.64 [R1+0x480], R16 ;  /* 0x0004801001007387 */ /* 0x000fe80000100a00 */
[----:B------:R3:W-:Y:S01]  /*27040*/  STL.64 [R1+0x488], R18 ;  /* 0x0004881201007387 */ /* 0x0007e20000100a00 */
[C---:B-1----:R-:W-:Y:S03]  /*27050*/  HMMA.1688.F32.TF32 R8, R236.reuse, R190, R68 ;  /* 0x000000beec08723c */ /* 0x042fe60000081044 */
[----:B------:R-:W-:Y:S05]  /*27060*/  STL.64 [R1+0x470], R12 ;  /* 0x0004700c01007387 */ /* 0x000fea0000100a00 */
[C---:B---3--:R-:W-:Y:S01]  /*27070*/  HMMA.1688.F32.TF32 R16, R236.reuse, R194, R72 ;  /* 0x000000c2ec10723c */ /* 0x048fe20000081048 */
[----:B------:R1:W-:Y:S07]  /*27080*/  STL.64 [R1+0x478], R14 ;  /* 0x0004780e01007387 */ /* 0x0003ee0000100a00 */
[C---:B-1----:R-:W-:Y:S07]  /*27090*/  HMMA.1688.F32.TF32 R12, R236.reuse, R198, R76 ;  /* 0x000000c6ec0c723c */ /* 0x042fee000008104c */
        /* <DEDUP_REMOVED lines=26> */
[----:B-1----:R-:W-:Y:S07]  /*27240*/  HMMA.1688.F32.TF32 R12, R236, R234, R112 ;  /* 0x000000eaec0c723c */ /* 0x002fee0000081070 */
[----:B------:R-:W-:Y:S04]  /*27250*/  STL.64 [R1+0x3b0], R8 ;  /* 0x0003b00801007387 */ /* 0x000fe80000100a00 */
[----:B------:R-:W-:Y:S04]  /*27260*/  STL.64 [R1+0x3b8], R10 ;  /* 0x0003b80a01007387 */ /* 0x000fe80000100a00 */
[----:B------:R-:W-:Y:S04]  /*27270*/  STL.64 [R1+0x3a0], R16 ;  /* 0x0003a01001007387 */ /* 0x000fe80000100a00 */
[----:B------:R-:W-:Y:S01]  /*27280*/  STL.64 [R1+0x3a8], R18 ;  /* 0x0003a81201007387 */ /* 0x000fe20000100a00 */
[----:B--2---:R-:W-:Y:S01]  /*27290*/  HMMA.1688.F32.TF32 R20, R4, R182, R124 ;  /* 0x000000b60414723c */ /* 0x004fe2000008107c */
[----:B------:R-:W-:-:S02]  /*272a0*/  IMAD.MOV.U32 R248, RZ, RZ, R165 ;  /* 0x000000fffff87224 */ /* 0x000fc400078e00a5 */
[----:B------:R-:W-:Y:S01]  /*272b0*/  IMAD.MOV.U32 R249, RZ, RZ, R166 ;  /* 0x000000fffff97224 */ /* 0x000fe200078e00a6 */
[----:B------:R-:W-:Y:S01]  /*272c0*/  LDS R8, [R2+0xc180] ;  /* 0x00c1800002087984 */ /* 0x000fe20000000800 */
[----:B------:R-:W-:Y:S02]  /*272d0*/  IMAD.MOV.U32 R250, RZ, RZ, R160 ;  /* 0x000000fffffa7224 */ /* 0x000fe400078e00a0 */
[----:B------:R-:W-:Y:S01]  /*272e0*/  IMAD.MOV.U32 R251, RZ, RZ, R164 ;  /* 0x000000fffffb7224 */ /* 0x000fe200078e00a4 */
[----:B------:R-:W-:Y:S04]  /*272f0*/  LDS R10, [R2+0xe180] ;  /* 0x00e18000020a7984 */ /* 0x000fe80000000800 */
[----:B------:R-:W-:Y:S04]  /*27300*/  STL.64 [R1+0x390], R12 ;  /* 0x0003900c01007387 */ /* 0x000fe80000100a00 */
[----:B------:R1:W-:Y:S01]  /*27310*/  STL.64 [R1+0x398], R14 ;  /* 0x0003980e01007387 */ /* 0x0003e20000100a00 */
[----:B------:R-:W-:-:S02]  /*27320*/  IMAD.MOV.U32 R28, RZ, RZ, R157 ;  /* 0x000000ffff1c7224 */ /* 0x000fc400078e009d */
[----:B------:R-:W-:Y:S01]  /*27330*/  IMAD.MOV.U32 R29, RZ, RZ, R158 ;  /* 0x000000ffff1d7224 */ /* 0x000fe200078e009e */
[----:B------:R-:W-:Y:S01]  /*27340*/  LDS R9, [R247+0xc180] ;  /* 0x00c18000f7097984 */ /* 0x000fe20000000800 */
[----:B------:R-:W-:Y:S02]  /*27350*/  IMAD.MOV.U32 R30, RZ, RZ, R156 ;  /* 0x000000ffff1e7224 */ /* 0x000fe400078e009c */
[----:B------:R-:W-:Y:S01]  /*27360*/  IMAD.MOV.U32 R31, RZ, RZ, R161 ;  /* 0x000000ffff1f7224 */ /* 0x000fe200078e00a1 */
[----:B------:R-:W2:Y:S01]  /*27370*/  LDS R11, [R247+0xe180] ;  /* 0x00e18000f70b7984 */ /* 0x000ea20000000800 */
[C---:B-1----:R-:W-:Y:S08]  /*27380*/  HMMA.1688.F32.TF32 R12, R4.reuse, R174, R168 ;  /* 0x000000ae040c723c */ /* 0x042ff000000810a8 */
[C---:B------:R-:W-:Y:S11]  /*27390*/  HMMA.1688.F32.TF32 R16, R4.reuse, R178, R120 ;  /* 0x000000b20410723c */ /* 0x040ff60000081078 */
[----:B------:R-:W-:Y:S04]  /*273a0*/  @!UPT UIADD3 URZ, URZ, URZ, URZ ;  /* 0x0000003f3f3ff290 */ /* 0x000fe8000fffe03f */
[----:B------:R-:W-:Y:S04]  /*273b0*/  STL.64 [R1+0x380], R12 ;  /* 0x0003800c01007387 */ /* 0x000fe80000100a00 */
[----:B------:R1:W-:Y:S02]  /*273c0*/  STL.64 [R1+0x388], R14 ;  /* 0x0003880e01007387 */ /* 0x0003e40000100a00 */
[C---:B-1----:R-:W-:Y:S02]  /*273d0*/  HMMA.1688.F32.TF32 R12, R4.reuse, R186, R128 ;  /* 0x000000ba040c723c */ /* 0x042fe40000081080 */
[----:B------:R-:W-:Y:S04]  /*273e0*/  STL.64 [R1+0x370], R16 ;  /* 0x0003701001007387 */ /* 0x000fe80000100a00 */
[----:B------:R1:W-:Y:S04]  /*273f0*/  STL.64 [R1+0x378], R18 ;  /* 0x0003781201007387 */ /* 0x0003e80000100a00 */
[----:B------:R-:W-:Y:S04]  /*27400*/  STL.64 [R1+0x360], R20 ;  /* 0x0003601401007387 */ /* 0x000fe80000100a00 */
[----:B------:R3:W-:Y:S01]  /*27410*/  STL.64 [R1+0x368], R22 ;  /* 0x0003681601007387 */ /* 0x0007e20000100a00 */
[C---:B-1----:R-:W-:Y:S08]  /*27420*/  HMMA.1688.F32.TF32 R16, R4.reuse, R190, R132 ;  /* 0x000000be0410723c */ /* 0x042ff00000081084 */
[----:B------:R-:W-:Y:S01]  /*27430*/  STL.64 [R1+0x350], R12 ;  /* 0x0003500c01007387 */ /* 0x000fe20000100a00 */
[C---:B---3--:R-:W-:Y:S03]  /*27440*/  HMMA.1688.F32.TF32 R20, R4.reuse, R194, R136 ;  /* 0x000000c20414723c */ /* 0x048fe60000081088 */
[----:B------:R1:W-:Y:S05]  /*27450*/  STL.64 [R1+0x358], R14 ;  /* 0x0003580e01007387 */ /* 0x0003ea0000100a00 */
[----:B-1----:R-:W-:Y:S06]  /*27460*/  HMMA.1688.F32.TF32 R12, R4, R198, R140 ;  /* 0x000000c6040c723c */ /* 0x002fec000008108c */
[----:B------:R1:W-:Y:S04]  /*27470*/  STL.64 [R1+0x340], R16 ;  /* 0x0003401001007387 */ /* 0x0003e80000100a00 */
[----:B------:R3:W-:Y:S05]  /*27480*/  STL.64 [R1+0x348], R18 ;  /* 0x0003481201007387 */ /* 0x0007ea0000100a00 */
[----:B------:R4:W-:Y:S01]  /*27490*/  STL.64 [R1+0x330], R20 ;  /* 0x0003301401007387 */ /* 0x0009e20000100a00 */
[----:B-1----:R-:W-:-:S03]  /*274a0*/  IMAD.MOV.U32 R16, RZ, RZ, R144 ;  /* 0x000000ffff107224 */ /* 0x002fc600078e0090 */
[----:B------:R1:W-:Y:S01]  /*274b0*/  STL.64 [R1+0x338], R22 ;  /* 0x0003381601007387 */ /* 0x0003e20000100a00 */
[----:B------:R-:W-:-:S03]  /*274c0*/  IMAD.MOV.U32 R17, RZ, RZ, R151 ;  /* 0x000000ffff117224 */ /* 0x000fc600078e0097 */
[----:B------:R-:W2:Y:S01]  /*274d0*/  LDL.LU R144, [R1+0x1c00] ;  /* 0x001c000001907983 */ /* 0x000ea20000300800 */
[----:B---3--:R-:W-:-:S03]  /*274e0*/  IMAD.MOV.U32 R18, RZ, RZ, R150 ;  /* 0x000000ffff127224 */ /* 0x008fc600078e0096 */
[----:B------:R3:W-:Y:S01]  /*274f0*/  STL.64 [R1+0x320], R12 ;  /* 0x0003200c01007387 */ /* 0x0007e20000100a00 */
[----:B------:R-:W-:-:S03]  /*27500*/  IMAD.MOV.U32 R19, RZ, RZ, R149 ;  /* 0x000000ffff137224 */ /* 0x000fc600078e0095 */
[----:B------:R2:W-:Y:S01]  /*27510*/  STL.64 [R1+0x328], R14 ;  /* 0x0003280e01007387 */ /* 0x0005e20000100a00 */
[----:B----4-:R-:W-:-:S03]  /*27520*/  IMAD.MOV.U32 R20, RZ, RZ, R152 ;  /* 0x000000ffff147224 */ /* 0x010fc600078e0098 */
[----:B------:R-:W4:Y:S01]  /*27530*/  LDL.LU R151, [R1+0x1bfc] ;  /* 0x001bfc0001977983 */ /* 0x000f220000300800 */
[----:B------:R-:W-:-:S03]  /*27540*/  IMAD.MOV.U32 R21, RZ, RZ, R153 ;  /* 0x000000ffff157224 */ /* 0x000fc600078e0099 */
[----:B------:R-:W2:Y:S01]  /*27550*/  LDL.LU R150, [R1+0x1bf8] ;  /* 0x001bf80001967983 */ /* 0x000ea20000300800 */
[----:B-1----:R-:W-:-:S03]  /*27560*/  IMAD.MOV.U32 R22, RZ, RZ, R154 ;  /* 0x000000ffff167224 */ /* 0x002fc600078e009a */
[----:B------:R-:W2:Y:S01]  /*27570*/  LDL.LU R149, [R1+0x1bf4] ;  /* 0x001bf40001957983 */ /* 0x000ea20000300800 */
[----:B------:R-:W-:-:S03]  /*27580*/  IMAD.MOV.U32 R23, RZ, RZ, R148 ;  /* 0x000000ffff177224 */ /* 0x000fc600078e0094 */
[----:B------:R-:W2:Y:S04]  /*27590*/  LDL.LU R152, [R1+0x1bf0] ;  /* 0x001bf00001987983 */ /* 0x000ea80000300800 */
        /* <DEDUP_REMOVED lines=13> */
[----:B----4-:R-:W-:Y:S01]  /*27670*/  MOV R37, R154 ;  /* 0x0000009a00257202 */ /* 0x010fe20000000f00 */
[----:B------:R-:W-:Y:S02]  /*27680*/  IMAD.MOV.U32 R36, RZ, RZ, R148 ;  /* 0x000000ffff247224 */ /* 0x000fe400078e0094 */
[----:B------:R-:W2:Y:S04]  /*27690*/  LDL.LU R148, [R1+0x1bc0] ;  /* 0x001bc00001947983 */ /* 0x000ea80000300800 */
[----:B------:R-:W3:Y:S04]  /*276a0*/  LDL.LU R154, [R1+0x1bbc] ;  /* 0x001bbc00019a7983 */ /* 0x000ee80000300800 */
[----:B------:R-:W4:Y:S01]  /*276b0*/  LDL.LU R153, [R1+0x1bb8] ;  /* 0x001bb80001997983 */ /* 0x000f220000300800 */
[----:B------:R-:W-:-:S02]  /*276c0*/  IMAD.MOV.U32 R42, RZ, RZ, R166 ;  /* 0x000000ffff2a7224 */ /* 0x000fc400078e00a6 */
[----:B------:R-:W-:Y:S01]  /*276d0*/  IMAD.MOV.U32 R41, RZ, RZ, R160 ;  /* 0x000000ffff297224 */ /* 0x000fe200078e00a0 */
[----:B------:R-:W2:Y:S01]  /*276e0*/  LDL.LU R152, [R1+0x1bb4] ;  /* 0x001bb40001987983 */ /* 0x000ea20000300800 */
[----:B------:R-:W-:-:S03]  /*276f0*/  IMAD.MOV.U32 R40, RZ, RZ, R164 ;  /* 0x000000ffff287224 */ /* 0x000fc600078e00a4 */
[----:B------:R-:W2:Y:S01]  /*27700*/  LDL.LU R164, [R1+0x1bb0] ;  /* 0x001bb00001a47983 */ /* 0x000ea20000300800 */
[----:B------:R-:W-:-:S03]  /*27710*/  IMAD.MOV.U32 R43, RZ, RZ, R165 ;  /* 0x000000ffff2b7224 */ /* 0x000fc600078e00a5 */
[----:B------:R-:W2:Y:S04]  /*27720*/  LDL.LU R160, [R1+0x1bac] ;  /* 0x001bac0001a07983 */ /* 0x000ea80000300800 */
[----:B------:R-:W3:Y:S04]  /*27730*/  LDL.LU R166, [R1+0x1ba8] ;  /* 0x001ba80001a67983 */ /* 0x000ee80000300800 */
[----:B------:R-:W4:Y:S01]  /*27740*/  LDL.LU R165, [R1+0x1ba4] ;  /* 0x001ba40001a57983 */ /* 0x000f220000300800 */
[----:B------:R-:W-:Y:S02]  /*27750*/  IMAD.MOV.U32 R45, RZ, RZ, R156 ;  /* 0x000000ffff2d7224 */ /* 0x000fe400078e009c */
[----:B------:R-:W-:-:S02]  /*27760*/  IMAD.MOV.U32 R44, RZ, RZ, R161 ;  /* 0x000000ffff2c7224 */ /* 0x000fc400078e00a1 */
[----:B------:R-:W4:Y:S01]  /*27770*/  LDL.LU R161, [R1+0x1ba0] ;  /* 0x001ba00001a17983 */ /* 0x000f220000300800 */
[----:B------:R-:W-:Y:S02]  /*27780*/  IMAD.MOV.U32 R46, RZ, RZ, R158 ;  /* 0x000000ffff2e7224 */ /* 0x000fe400078e009e */
[----:B------:R-:W-:Y:S01]  /*27790*/  IMAD.MOV.U32 R47, RZ, RZ, R157 ;  /* 0x000000ffff2f7224 */ /* 0x000fe200078e009d */
[----:B------:R-:W4:Y:S04]  /*277a0*/  LDL.LU R156, [R1+0x1b9c] ;  /* 0x001b9c00019c7983 */ /* 0x000f280000300800 */
[----:B------:R-:W4:Y:S04]  /*277b0*/  LDL.LU R158, [R1+0x1b98] ;  /* 0x001b9800019e7983 */ /* 0x000f280000300800 */
[----:B------:R-:W4:Y:S01]  /*277c0*/  LDL.LU R157, [R1+0x1b94] ;  /* 0x001b9400019d7983 */ /* 0x000f220000300800 */
[----:B--2---:R-:W-:-:S02]  /*277d0*/  IMAD.MOV.U32 R54, RZ, RZ, R160 ;  /* 0x000000ffff367224 */ /* 0x004fc400078e00a0 */
[----:B---3--:R-:W-:Y:S02]  /*277e0*/  IMAD.MOV.U32 R52, RZ, RZ, R166 ;  /* 0x000000ffff347224 */ /* 0x008fe400078e00a6 */
[----:B------:R-:W2:Y:S01]  /*277f0*/  LDL.LU R166, [R1+0x1b90] ;  /* 0x001b900001a67983 */ /* 0x000ea20000300800 */
[----:B----4-:R-:W-:-:S03]  /*27800*/  IMAD.MOV.U32 R53, RZ, RZ, R165 ;  /* 0x000000ffff357224 */ /* 0x010fc600078e00a5 */
[----:B------:R-:W3:Y:S04]  /*27810*/  LDL.LU R165, [R1+0x1b8c] ;  /* 0x001b8c0001a57983 */ /* 0x000ee80000300800 */
[----:B------:R-:W4:Y:S01]  /*27820*/  LDL.LU R160, [R1+0x1b88] ;  /* 0x001b880001a07983 */ /* 0x000f220000300800 */
[----:B------:R-:W-:-:S03]  /*27830*/  IMAD.MOV.U32 R55, RZ, RZ, R164 ;  /* 0x000000ffff377224 */ /* 0x000fc600078e00a4 */
[----:B------:R-:W2:Y:S01]  /*27840*/  LDL.LU R164, [R1+0x1b84] ;  /* 0x001b840001a47983 */ /* 0x000ea20000300800 */
[----:B------:R-:W-:Y:S02]  /*27850*/  IMAD.MOV.U32 R242, RZ, RZ, R156 ;  /* 0x000000fffff27224 */ /* 0x000fe400078e009c */
[----:B------:R-:W-:Y:S02]  /*27860*/  IMAD.MOV.U32 R240, RZ, RZ, R158 ;  /* 0x000000fffff07224 */ /* 0x000fe400078e009e */
[----:B------:R-:W2:Y:S01]  /*27870*/  LDL.LU R158, [R1+0x1b80] ;  /* 0x001b8000019e7983 */ /* 0x000ea20000300800 */
[----:B------:R-:W-:-:S03]  /*27880*/  IMAD.MOV.U32 R241, RZ, RZ, R157 ;  /* 0x000000fffff17224 */ /* 0x000fc600078e009d */
[----:B------:R-:W2:Y:S01]  /*27890*/  LDL.LU R157, [R1+0x1b7c] ;  /* 0x001b7c00019d7983 */ /* 0x000ea20000300800 */
[----:B------:R-:W-:-:S03]  /*278a0*/  IMAD.MOV.U32 R243, RZ, RZ, R161 ;  /* 0x000000fffff37224 */ /* 0x000fc600078e00a1 */
[----:B------:R-:W2:Y:S04]  /*278b0*/  LDL.LU R156, [R1+0x1b78] ;  /* 0x001b7800019c7983 */ /* 0x000ea80000300800 */
[----:B------:R-:W2:Y:S01]  /*278c0*/  LDL.LU R161, [R1+0x1b74] ;  /* 0x001b740001a17983 */ /* 0x000ea20000300800 */
[----:B----4-:R-:W-:-:S03]  /*278d0*/  IMAD.MOV.U32 R116, RZ, RZ, R160 ;  /* 0x000000ffff747224 */ /* 0x010fc600078e00a0 */
[----:B------:R-:W4:Y:S01]  /*278e0*/  LDL.LU R160, [R1+0x1b70] ;  /* 0x001b700001a07983 */ /* 0x000f220000300800 */
[----:B---3--:R-:W-:Y:S01]  /*278f0*/  IMAD.MOV.U32 R118, RZ, RZ, R165 ;  /* 0x000000ffff767224 */ /* 0x008fe200078e00a5 */
[----:B--2---:R-:W-:Y:S01]  /*27900*/  MOV R117, R164 ;  /* 0x000000a400757202 */ /* 0x004fe20000000f00 */
[----:B------:R-:W-:Y:S01]  /*27910*/  IMAD.MOV.U32 R119, RZ, RZ, R166 ;  /* 0x000000ffff777224 */ /* 0x000fe200078e00a6 */
[----:B------:R-:W2:Y:S04]  /*27920*/  LDL.LU R164, [R1+0x1b6c] ;  /* 0x001b6c0001a47983 */ /* 0x000ea80000300800 */
[----:B------:R-:W2:Y:S04]  /*27930*/  LDL.LU R165, [R1+0x1b68] ;  /* 0x001b680001a57983 */ /* 0x000ea80000300800 */
        /* <DEDUP_REMOVED lines=13> */
[----:B------:R-:W-:-:S03]  /*27a10*/  IMAD.MOV.U32 R56, RZ, RZ, R161 ;  /* 0x000000ffff387224 */ /* 0x000fc600078e00a1 */
[----:B------:R-:W2:Y:S01]  /*27a20*/  LDL.LU R60, [R1+0x11f0] ;  /* 0x0011f000013c7983 */ /* 0x000ea20000300800 */
[----:B------:R-:W-:-:S03]  /*27a30*/  IMAD.MOV.U32 R57, RZ, RZ, R156 ;  /* 0x000000ffff397224 */ /* 0x000fc600078e009c */
[----:B------:R-:W2:Y:S01]  /*27a40*/  LDL.LU R61, [R1+0x11f4] ;  /* 0x0011f400013d7983 */ /* 0x000ea20000300800 */
[----:B------:R-:W-:-:S03]  /*27a50*/  IMAD.MOV.U32 R58, RZ, RZ, R157 ;  /* 0x000000ffff3a7224 */ /* 0x000fc600078e009d */
[----:B------:R-:W2:Y:S01]  /*27a60*/  LDL.LU R62, [R1+0x11f8] ;  /* 0x0011f800013e7983 */ /* 0x000ea20000300800 */
        /* <DEDUP_REMOVED lines=17> */
[----:B----4-:R-:W-:Y:S02]  /*27b80*/  IMAD.MOV.U32 R63, RZ, RZ, R160 ;  /* 0x000000ffff3f7224 */ /* 0x010fe400078e00a0 */
        /* <DEDUP_REMOVED lines=29> */
[C---:B--2---:R-:W-:Y:S01]  /*27d60*/  HMMA.1688.F32.TF32 R80, R4.reuse, R206, R148 ;  /* 0x000000ce0450723c */ /* 0x044fe20000081094 */
[----:B------:R-:W-:Y:S04]  /*27d70*/  LDS R148, [R2+0xc280] ;  /* 0x00c2800002947984 */ /* 0x000fe80000000800 */
[----:B------:R-:W-:Y:S04]  /*27d80*/  LDS R150, [R2+0xe280] ;  /* 0x00e2800002967984 */ /* 0x000fe80000000800 */
[----:B------:R-:W-:Y:S04]  /*27d90*/  LDS R149, [R247+0xc280] ;  /* 0x00c28000f7957984 */ /* 0x000fe80000000800 */
[----:B------:R-:W-:Y:S01]  /*27da0*/  LDS R151, [R247+0xe280] ;  /* 0x00e28000f7977984 */ /* 0x000fe20000000800 */
[C---:B---3--:R-:W-:Y:S08]  /*27db0*/  HMMA.1688.F32.TF32 R84, R4.reuse, R202, R144 ;  /* 0x000000ca0454723c */ /* 0x048ff00000081090 */
[C---:B----4-:R-:W-:Y:S11]  /*27dc0*/  HMMA.1688.F32.TF32 R76, R4.reuse, R210, R152 ;  /* 0x000000d2044c723c */ /* 0x050ff60000081098 */
[----:B------:R-:W-:Y:S04]  /*27dd0*/  @!UPT UIADD3 URZ, URZ, URZ, URZ ;  /* 0x0000003f3f3ff290 */ /* 0x000fe8000fffe03f */
        /* <DEDUP_REMOVED lines=8> */
[C---:B-1----:R-:W-:Y:S08]  /*27e60*/  HMMA.1688.F32.TF32 R76, R4.reuse, R222, R72 ;  /* 0x000000de044c723c */ /* 0x042ff00000081048 */
        /* <DEDUP_REMOVED lines=45> */
[----:B------:R2:W-:Y:S02]  /*28140*/  STL.64 [R1+0x8], R30 ;  /* 0x0000081e01007387 */ /* 0x0005e40000100a00 */
[C---:B--2---:R-:W-:Y:S08]  /*28150*/  HMMA.1688.F32.TF32 R28, R8.reuse, R222, R24 ;  /* 0x000000de081c723c */ /* 0x044ff00000081018 */
        /* <DEDUP_REMOVED lines=8> */
[----:B------:R-:W2:Y:S04]  /*281e0*/  LDL.LU R16, [R1+0xfc0] ;  /* 0x000fc00001107983 */ /* 0x000ea80000300800 */
[----:B------:R3:W-:Y:S04]  /*281f0*/  STL.64 [R1+0xd0], R20 ;  /* 0x0000d01401007387 */ /* 0x0007e80000100a00 */
[----:B------:R4:W-:Y:S04]  /*28200*/  STL.64 [R1+0xd8], R22 ;  /* 0x0000d81601007387 */ /* 0x0009e80000100a00 */
[----:B------:R-:W-:Y:S04]  /*28210*/  STL.64 [R1+0xc0], R8 ;  /* 0x0000c00801007387 */ /* 0x000fe80000100a00 */
        /* <DEDUP_REMOVED lines=98> */
[C---:B------:R-:W-:Y:S01]  /*28840*/  HMMA.1688.F32.TF32 R8, R4.reuse, R182, R84 ;  /* 0x000000b60408723c */ /* 0x040fe20000081054 */
[----:B------:R-:W-:Y:S04]  /*28850*/  LDS R84, [R2+0xc300] ;  /* 0x00c3000002547984 */ /* 0x000fe80000000800 */
[----:B------:R-:W-:Y:S10]  /*28860*/  LDS R86, [R2+0xe300] ;  /* 0x00e3000002567984 */ /* 0x000ff40000000800 */
[----:B------:R-:W-:Y:S01]  /*28870*/  STL.64 [R1+0x2d0], R92 ;  /* 0x0002d05c01007387 */ /* 0x000fe20000100a00 */
[C---:B------:R-:W-:Y:S03]  /*28880*/  HMMA.1688.F32.TF32 R80, R4.reuse, R186, R80 ;  /* 0x000000ba0450723c */ /* 0x040fe60000081050 */
        /* <DEDUP_REMOVED lines=8> */
[C---:B-1----:R-:W-:Y:S03]  /*28910*/  HMMA.1688.F32.TF32 R8, R4.reuse, R194, R72 ;  /* 0x000000c20408723c */ /* 0x042fe60000081048 */
[----:B------:R-:W-:Y:S04]  /*28920*/  STL.64 [R1+0x2a0], R80 ;  /* 0x0002a05001007387 */ /* 0x000fe80000100a00 */
[----:B------:R-:W-:Y:S04]  /*28930*/  STL.64 [R1+0x2a8], R82 ;  /* 0x0002a85201007387 */ /* 0x000fe80000100a00 */
[----:B------:R-:W-:Y:S04]  /*28940*/  STL.64 [R1+0x290], R76 ;  /* 0x0002904c01007387 */ /* 0x000fe80000100a00 */
[----:B------:R-:W-:Y:S08]  /*28950*/  STL.64 [R1+0x298], R78 ;  /* 0x0002984e01007387 */ /* 0x000ff00000100a00 */
[----:B------:R-:W-:Y:S04]  /*28960*/  STL.64 [R1+0x280], R8 ;  /* 0x0002800801007387 */ /* 0x000fe80000100a00 */
[----:B------:R1:W-:Y:S02]  /*28970*/  STL.64 [R1+0x288], R10 ;  /* 0x0002880a01007387 */ /* 0x0003e40000100a00 */
[C---:B-1----:R-:W-:Y:S02]  /*28980*/  HMMA.1688.F32.TF32 R8, R4.reuse, R206, R60 ;  /* 0x000000ce0408723c */ /* 0x042fe4000008103c */
[----:B------:R-:W-:Y:S04]  /*28990*/  STL.64 [R1+0x270], R68 ;  /* 0x0002704401007387 */ /* 0x000fe80000100a00 */
[----:B------:R-:W-:Y:S02]  /*289a0*/  STL.64 [R1+0x278], R70 ;  /* 0x0002784601007387 */ /* 0x000fe40000100a00 */
[C---:B------:R-:W-:Y:S02]  /*289b0*/  HMMA.1688.F32.TF32 R60, R4.reuse, R210, R56 ;  /* 0x000000d2043c723c */ /* 0x040fe40000081038 */
[----:B------:R-:W-:Y:S04]  /*289c0*/  STL.64 [R1+0x260], R64 ;  /* 0x0002604001007387 */ /* 0x000fe80000100a00 */
[----:B------:R-:W-:Y:S02]  /*289d0*/  STL.64 [R1+0x268], R66 ;  /* 0x0002684201007387 */ /* 0x000fe40000100a00 */
[C---:B------:R-:W-:Y:S07]  /*289e0*/  HMMA.1688.F32.TF32 R56, R4.reuse, R214, R116 ;  /* 0x000000d60438723c */ /* 0x040fee0000081074 */
        /* <DEDUP_REMOVED lines=9> */
[C---:B-1----:R-:W-:Y:S08]  /*28a80*/  HMMA.1688.F32.TF32 R8, R4.reuse, R230, R44 ;  /* 0x000000e60408723c */ /* 0x042ff0000008102c */
        /* <DEDUP_REMOVED lines=9> */
[C---:B-1----:R-:W-:Y:S08]  /*28b20*/  HMMA.1688.F32.TF32 R4, R148.reuse, R174, R36 ;  /* 0x000000ae9404723c */ /* 0x042ff00000081024 */
[C---:B------:R-:W-:Y:S08]  /*28b30*/  HMMA.1688.F32.TF32 R32, R148.reuse, R178, R32 ;  /* 0x000000b29420723c */ /* 0x040ff00000081020 */
        /* <DEDUP_REMOVED lines=13> */
[----:B------:R1:W-:Y:S04]  /*28c10*/  STL.64 [R1+0x190], R20 ;  /* 0x0001901401007387 */ /* 0x0003e80000100a00 */
[----:B------:R3:W-:Y:S04]  /*28c20*/  STL.64 [R1+0x198], R22 ;  /* 0x0001981601007387 */ /* 0x0007e80000100a00 */
[----:B------:R-:W4:Y:S06]  /*28c30*/  LDL.LU R12, [R1+0xfa0] ;  /* 0x000fa000010c7983 */ /* 0x000f2c0000300800 */
[----:B------:R-:W-:Y:S04]  /*28c40*/  STL.64 [R1+0x180], R8 ;  /* 0x0001800801007387 */ /* 0x000fe80000100a00 */
[----:B------:R-:W-:Y:S04]  /*28c50*/  STL.64 [R1+0x188], R10 ;  /* 0x0001880a01007387 */ /* 0x000fe80000100a00 */
[----:B------:R-:W-:Y:S04]  /*28c60*/  STL.64 [R1+0x170], R4 ;  /* 0x0001700401007387 */ /* 0x000fe80000100a00 */
[----:B------:R4:W-:Y:S04]  /*28c70*/  STL.64 [R1+0x178], R6 ;  /* 0x0001780601007387 */ /* 0x0009e80000100a00 */
        /* <DEDUP_REMOVED lines=31> */
[----:B-1----:R-:W2:Y:S04]  /*28e70*/  LDL.LU R20, [R1+0x5b0] ;  /* 0x0005b00001147983 */ /* 0x002ea80000300800 */
[----:B------:R-:W2:Y:S04]  /*28e80*/  LDL.LU R21, [R1+0x5b4] ;  /* 0x0005b40001157983 */ /* 0x000ea80000300800 */
[----:B---3--:R-:W3:Y:S04]  /*28e90*/  LDL.LU R22, [R1+0x5b8] ;  /* 0x0005b80001167983 */ /* 0x008ee80000300800 */
[----:B------:R-:W3:Y:S04]  /*28ea0*/  LDL.LU R23, [R1+0x5bc] ;  /* 0x0005bc0001177983 */ /* 0x000ee80000300800 */
[----:B------:R-:W3:Y:S01]  /*28eb0*/  LDL.LU R24, [R1+0xf20] ;  /* 0x000f200001187983 */ /* 0x000ee20000300800 */
[C---:B----4-:R-:W-:Y:S11]  /*28ec0*/  HMMA.1688.F32.TF32 R4, R148.reuse, R202, R12 ;  /* 0x000000ca9404723c */ /* 0x050ff6000008100c */
[----:B------:R-:W-:Y:S11]  /*28ed0*/  @!UPT UIADD3 URZ, URZ, URZ, URZ ;  /* 0x0000003f3f3ff290 */ /* 0x000ff6000fffe03f */
[----:B------:R-:W-:Y:S01]  /*28ee0*/  @!UPT UIADD3 URZ, URZ, URZ, URZ ;  /* 0x0000003f3f3ff290 */ /* 0x000fe2000fffe03f */
[----:B------:R-:W-:Y:S04]  /*28ef0*/  STL.64 [R1+0x160], R4 ;  /* 0x0001600401007387 */ /* 0x000fe80000100a00 */
[----:B------:R1:W-:Y:S04]  /*28f00*/  STL.64 [R1+0x168], R6 ;  /* 0x0001680601007387 */ /* 0x0003e80000100a00 */
        /* <DEDUP_REMOVED lines=12> */
[C---:B------:R-:W-:Y:S08]  /*28fd0*/  HMMA.1688.F32.TF32 R168, R148.reuse, R214, R44 ;  /* 0x000000d694a8723c */ /* 0x040ff0000008102c */
[C---:B-1----:R-:W-:Y:S08]  /*28fe0*/  HMMA.1688.F32.TF32 R4, R148.reuse, R210, R48 ;  /* 0x000000d29404723c */ /* 0x042ff00000081030 */
[C---:B------:R-:W-:Y:S08]  /*28ff0*/  HMMA.1688.F32.TF32 R164, R148.reuse, R218, R40 ;  /* 0x000000da94a4723c */ /* 0x040ff00000081028 */
[C---:B------:R-:W-:Y:S08]  /*29000*/  HMMA.1688.F32.TF32 R160, R148.reuse, R222, R36 ;  /* 0x000000de94a0723c */ /* 0x040ff00000081024 */
[C---:B------:R-:W-:Y:S08]  /*29010*/  HMMA.1688.F32.TF32 R156, R148.reuse, R226, R32 ;  /* 0x000000e2949c723c */ /* 0x040ff00000081020 */
[C---:B------:R-:W-:Y:S08]  /*29020*/  HMMA.1688.F32.TF32 R152, R148.reuse, R230, R28 ;  /* 0x000000e69498723c */ /* 0x040ff0000008101c */
[----:B---3--:R-:W-:Y:S01]  /*29030*/  HMMA.1688.F32.TF32 R148, R148, R234, R20 ;  /* 0x000000ea9494723c */ /* 0x008fe20000081014 */
        /* <DEDUP_REMOVED lines=16> */
[----:B------:R-:W-:Y:S04]  /*29140*/  LDS R20, [R2+0xc380] ;  /* 0x00c3800002147984 */ /* 0x000fe80000000800 */
[----:B------:R-:W-:Y:S04]  /*29150*/  LDS R22, [R2+0xe380] ;  /* 0x00e3800002167984 */ /* 0x000fe80000000800 */
[----:B------:R-:W-:Y:S04]  /*29160*/  LDS R21, [R247+0xc380] ;  /* 0x00c38000f7157984 */ /* 0x000fe80000000800 */
[----:B------:R-:W1:Y:S01]  /*29170*/  LDS R23, [R247+0xe380] ;  /* 0x00e38000f7177984 */ /* 0x000e620000000800 */
[C---:B----4-:R-:W-:Y:S08]  /*29180*/  HMMA.1688.F32.TF32 R144, R84.reuse, R174, R24 ;  /* 0x000000ae5490723c */ /* 0x050ff00000081018 */
[C---:B------:R-:W-:Y:S11]  /*29190*/  HMMA.1688.F32.TF32 R140, R84.reuse, R178, R16 ;  /* 0x000000b2548c723c */ /* 0x040ff60000081010 */
[----:B------:R-:W-:Y:S04]  /*291a0*/  @!UPT UIADD3 URZ, URZ, URZ, URZ ;  /* 0x0000003f3f3ff290 */ /* 0x000fe8000fffe03f */
[----:B------:R-:W-:Y:S04]  /*291b0*/  STL.64 [R1+0x19d8], R146 ;  /* 0x0019d89201007387 */ /* 0x000fe80000100a00 */
[----:B------:R2:W-:Y:S04]  /*291c0*/  STL.64 [R1+0x19d0], R144 ;  /* 0x0019d09001007387 */ /* 0x0005e80000100a00 */
[----:B------:R-:W-:Y:S04]  /*291d0*/  STL.64 [R1+0x19e8], R142 ;  /* 0x0019e88e01007387 */ /* 0x000fe80000100a00 */
[----:B------:R-:W-:Y:S04]  /*291e0*/  STL.64 [R1+0x19e0], R140 ;  /* 0x0019e08c01007387 */ /* 0x000fe80000100a00 */
        /* <DEDUP_REMOVED lines=41> */
[----:B------:R-:W2:Y:S04]  /*29480*/  LDL.LU R12, [R1+0xe50] ;  /* 0x000e5000010c7983 */ /* 0x000ea80000300800 */
[----:B------:R-:W2:Y:S04]  /*29490*/  LDL.LU R13, [R1+0xe54] ;  /* 0x000e5400010d7983 */ /* 0x000ea80000300800 */
[----:B------:R-:W2:Y:S04]  /*294a0*/  LDL.LU R14, [R1+0xe58] ;  /* 0x000e5800010e7983 */ /* 0x000ea80000300800 */
[----:B------:R-:W2:Y:S08]  /*294b0*/  LDL.LU R15, [R1+0xe5c] ;  /* 0x000e5c00010f7983 */ /* 0x000eb00000300800 */
[----:B------:R-:W-:Y:S04]  /*294c0*/  STL.64 [R1+0x19f8], R138 ;  /* 0x0019f88a01007387 */ /* 0x000fe80000100a00 */
[----:B------:R1:W-:Y:S01]  /*294d0*/  STL.64 [R1+0x19f0], R136 ;  /* 0x0019f08801007387 */ /* 0x0003e20000100a00 */
[C---:B---3--:R-:W-:Y:S08]  /*294e0*/  HMMA.1688.F32.TF32 R96, R84.reuse, R222, R16 ;  /* 0x000000de5460723c */ /* 0x048ff00000081010 */
[C---:B----4-:R-:W-:Y:S08]  /*294f0*/  HMMA.1688.F32.TF32 R112, R84.reuse, R206, R36 ;  /* 0x000000ce5470723c */ /* 0x050ff00000081024 */
[C---:B--2---:R-:W-:Y:S08]  /*29500*/  HMMA.1688.F32.TF32 R128, R84.reuse, R190, R52 ;  /* 0x000000be5480723c */ /* 0x044ff00000081034 */
[C---:B------:R-:W-:Y:S08]  /*29510*/  HMMA.1688.F32.TF32 R132, R84.reuse, R186, R240 ;  /* 0x000000ba5484723c */ /* 0x040ff000000810f0 */
[C---:B------:R-:W-:Y:S08]  /*29520*/  HMMA.1688.F32.TF32 R124, R84.reuse, R194, R48 ;  /* 0x000000c2547c723c */ /* 0x040ff00000081030 */
[C---:B------:R-:W-:Y:S07]  /*29530*/  HMMA.1688.F32.TF32 R120, R84.reuse, R198, R44 ;  /* 0x000000c65478723c */ /* 0x040fee000008102c */
[----:B------:R-:W-:Y:S01]  /*29540*/  STL.64 [R1+0x1a08], R134 ;  /* 0x001a088601007387 */ /* 0x000fe20000100a00 */
[C---:B------:R-:W-:Y:S03]  /*29550*/  HMMA.1688.F32.TF32 R116, R84.reuse, R202, R40 ;  /* 0x000000ca5474723c */ /* 0x040fe60000081028 */
[----:B------:R2:W-:Y:S05]  /*29560*/  STL.64 [R1+0x1a00], R132 ;  /* 0x001a008401007387 */ /* 0x0005ea0000100a00 */
[C---:B------:R-:W-:Y:S01]  /*29570*/  HMMA.1688.F32.TF32 R108, R84.reuse, R210, R32 ;  /* 0x000000d2546c723c */ /* 0x040fe20000081020 */
[----:B------:R-:W-:Y:S07]  /*29580*/  STL.64 [R1+0x1a18], R130 ;  /* 0x001a188201007387 */ /* 0x000fee0000100a00 */
[C---:B------:R-:W-:Y:S01]  /*29590*/  HMMA.1688.F32.TF32 R104, R84.reuse, R214, R28 ;  /* 0x000000d65468723c */ /* 0x040fe2000008101c */
[----:B------:R3:W-:Y:S04]  /*295a0*/  STL.64 [R1+0x1a10], R128 ;  /* 0x001a108001007387 */ /* 0x0007e80000100a00 */
[----:B------:R-:W-:Y:S03]  /*295b0*/  STL.64 [R1+0x1a28], R126 ;  /* 0x001a287e01007387 */ /* 0x000fe60000100a00 */
[C---:B------:R-:W-:Y:S01]  /*295c0*/  HMMA.1688.F32.TF32 R100, R84.reuse, R218, R24 ;  /* 0x000000da5464723c */ /* 0x040fe20000081018 */
[----:B------:R-:W-:Y:S04]  /*295d0*/  STL.64 [R1+0x1a20], R124 ;  /* 0x001a207c01007387 */ /* 0x000fe80000100a00 */
[----:B------:R-:W-:Y:S04]  /*295e0*/  STL.64 [R1+0x1a38], R122 ;  /* 0x001a387a01007387 */ /* 0x000fe80000100a00 */
[----:B------:R4:W-:Y:S04]  /*295f0*/  STL.64 [R1+0x1a30], R120 ;  /* 0x001a307801007387 */ /* 0x0009e80000100a00 */
[----:B------:R-:W-:Y:S04]  /*29600*/  STL.64 [R1+0x1a48], R118 ;  /* 0x001a487601007387 */ /* 0x000fe80000100a00 */
[----:B------:R1:W-:Y:S04]  /*29610*/  STL.64 [R1+0x1a40], R116 ;  /* 0x001a407401007387 */ /* 0x0003e80000100a00 */
[----:B------:R-:W-:Y:S04]  /*29620*/  STL.64 [R1+0x1a58], R114 ;  /* 0x001a587201007387 */ /* 0x000fe80000100a00 */
[----:B------:R1:W-:Y:S04]  /*29630*/  STL.64 [R1+0x1a50], R112 ;  /* 0x001a507001007387 */ /* 0x0003e80000100a00 */
        /* <DEDUP_REMOVED lines=72> */
[----:B------:R-:W-:Y:S01]  /*29ac0*/  HMMA.1688.F32.TF32 R84, R84, R234, R240 ;  /* 0x000000ea5454723c */ /* 0x000fe200000810f0 */
[----:B------:R-:W-:Y:S04]  /*29ad0*/  LDS R240, [R2+0xc400] ;  /* 0x00c4000002f07984 */ /* 0x000fe80000000800 */
[----:B------:R-:W-:Y:S03]  /*29ae0*/  LDS R242, [R2+0xe400] ;  /* 0x00e4000002f27984 */ /* 0x000fe60000000800 */
[C---:B-1----:R-:W-:Y:S01]  /*29af0*/  HMMA.1688.F32.TF32 R68, R20.reuse, R186, R52 ;  /* 0x000000ba1444723c */ /* 0x042fe20000081034 */
[----:B------:R-:W-:Y:S04]  /*29b00*/  LDS R241, [R247+0xc400] ;  /* 0x00c40000f7f17984 */ /* 0x000fe80000000800 */
[----:B------:R-:W1:Y:S03]  /*29b10*/  LDS R243, [R247+0xe400] ;  /* 0x00e40000f7f37984 */ /* 0x000e660000000800 */
[C---:B---3--:R-:W-:Y:S08]  /*29b20*/  HMMA.1688.F32.TF32 R80, R20.reuse, R174, R64 ;  /* 0x000000ae1450723c */ /* 0x048ff00000081040 */
[C---:B----4-:R-:W-:Y:S01]  /*29b30*/  HMMA.1688.F32.TF32 R76, R20.reuse, R178, R60 ;  /* 0x000000b2144c723c */ /* 0x050fe2000008103c */
        /* <DEDUP_REMOVED lines=54> */
[----:B------:R-:W3:Y:S01]  /*29ea0*/  LDL.LU R113, [R1+0xd04] ;  /* 0x000d040001717983 */ /* 0x000ee20000300800 */
[C---:B------:R-:W-:Y:S03]  /*29eb0*/  HMMA.1688.F32.TF32 R64, R20.reuse, R190, R48 ;  /* 0x000000be1440723c */ /* 0x040fe60000081030 */
[----:B------:R-:W3:Y:S04]  /*29ec0*/  LDL.LU R114, [R1+0xd08] ;  /* 0x000d080001727983 */ /* 0x000ee80000300800 */
[----:B------:R-:W3:Y:S01]  /*29ed0*/  LDL.LU R115, [R1+0xd0c] ;  /* 0x000d0c0001737983 */ /* 0x000ee20000300800 */
[C---:B------:R-:W-:Y:S03]  /*29ee0*/  HMMA.1688.F32.TF32 R48, R20.reuse, R206, R32 ;  /* 0x000000ce1430723c */ /* 0x040fe60000081020 */
[----:B------:R-:W4:Y:S04]  /*29ef0*/  LDL.LU R8, [R1+0xd20] ;  /* 0x000d200001087983 */ /* 0x000f280000300800 */
[----:B------:R-:W4:Y:S01]  /*29f00*/  LDL.LU R9, [R1+0xd24] ;  /* 0x000d240001097983 */ /* 0x000f220000300800 */
        /* <DEDUP_REMOVED lines=14> */
[----:B------:R-:W4:Y:S04]  /*29ff0*/  LDL.LU R27, [R1+0xd5c] ;  /* 0x000d5c00011b7983 */ /* 0x000f280000300800 */
[----:B------:R-:W4:Y:S04]  /*2a000*/  LDL.LU R28, [R1+0xd60] ;  /* 0x000d6000011c7983 */ /* 0x000f280000300800 */
[----:B------:R-:W4:Y:S04]  /*2a010*/  LDL.LU R29, [R1+0xd64] ;  /* 0x000d6400011d7983 */ /* 0x000f280000300800 */
[----:B------:R-:W4:Y:S01]  /*2a020*/  LDL.LU R30, [R1+0xd68] ;  /* 0x000d6800011e7983 */ /* 0x000f220000300800 */
[C---:B------:R-:W-:Y:S03]  /*2a030*/  HMMA.1688.F32.TF32 R52, R20.reuse, R202, R36 ;  /* 0x000000ca1434723c */ /* 0x040fe60000081024 */
        /* <DEDUP_REMOVED lines=36> */
[C---:B---3--:R-:W-:Y:S11]  /*2a280*/  HMMA.1688.F32.TF32 R76, R240.reuse, R190, R112 ;  /* 0x000000bef04c723c */ /* 0x048ff60000081070 */
[----:B------:R-:W-:Y:S11]  /*2a290*/  @!UPT UIADD3 URZ, URZ, URZ, URZ ;  /* 0x0000003f3f3ff290 */ /* 0x000ff6000fffe03f */
[----:B------:R-:W-:Y:S01]  /*2a2a0*/  @!UPT UIADD3 URZ, URZ, URZ, URZ ;  /* 0x0000003f3f3ff290 */ /* 0x000fe2000fffe03f */
[----:B------:R-:W-:Y:S04]  /*2a2b0*/  STL.64 [R1+0x430], R76 ;  /* 0x0004304c01007387 */ /* 0x000fe80000100a00 */
[----:B------:R-:W-:Y:S04]  /*2a2c0*/  STL.64 [R1+0x438], R78 ;  /* 0x0004384e01007387 */ /* 0x000fe80000100a00 */
[----:B------:R-:W-:Y:S04]  /*2a2d0*/  STL.64 [R1+0x440], R72 ;  /* 0x0004404801007387 */ /* 0x000fe80000100a00 */
[----:B------:R1:W-:Y:S04]  /*2a2e0*/  STL.64 [R1+0x448], R74 ;  /* 0x0004484a01007387 */ /* 0x0003e80000100a00 */
[----:B------:R-:W-:Y:S04]  /*2a2f0*/  STL.64 [R1+0x4c0], R68 ;  /* 0x0004c04401007387 */ /* 0x000fe80000100a00 */
[----:B------:R2:W-:Y:S01]  /*2a300*/  STL.64 [R1+0x4c8], R70 ;  /* 0x0004c84601007387 */ /* 0x0005e20000100a00 */
[C---:B-1----:R-:W-:Y:S08]  /*2a310*/  HMMA.1688.F32.TF32 R72, R240.reuse, R206, R128 ;  /* 0x000000cef048723c */ /* 0x042ff00000081080 */
[----:B--2---:R-:W-:Y:S08]  /*2a320*/  HMMA.1688.F32.TF32 R68, R240, R210, R132 ;  /* 0x000000d2f044723c */ /* 0x004ff00000081084 */
[C---:B----4-:R-:W-:Y:S08]  /*2a330*/  HMMA.1688.F32.TF32 R24, R20.reuse, R230, R24 ;  /* 0x000000e61418723c */ /* 0x050ff00000081018 */
[C---:B------:R-:W-:Y:S08]  /*2a340*/  HMMA.1688.F32.TF32 R28, R20.reuse, R226, R28 ;  /* 0x000000e2141c723c */ /* 0x040ff0000008101c */
[----:B------:R-:W-:Y:S01]  /*2a350*/  HMMA.1688.F32.TF32 R20, R20, R234, R236 ;  /* 0x000000ea1414723c */ /* 0x000fe200000810ec */
[----:B------:R-:W-:Y:S04]  /*2a360*/  LDS R236, [R2+0xc480] ;  /* 0x00c4800002ec7984 */ /* 0x000fe80000000800 */
[----:B------:R-:W-:Y:S04]  /*2a370*/  LDS R238, [R2+0xe480] ;  /* 0x00e4800002ee7984 */ /* 0x000fe80000000800 */
[----:B------:R-:W-:Y:S04]  /*2a380*/  LDS R237, [R247+0xc480] ;  /* 0x00c48000f7ed7984 */ /* 0x000fe80000000800 */
[----:B------:R-:W1:Y:S01]  /*2a390*/  LDS R239, [R247+0xe480] ;  /* 0x00e48000f7ef7984 */ /* 0x000e620000000800 */
[C---:B------:R-:W-:Y:S11]  /*2a3a0*/  HMMA.1688.F32.TF32 R76, R240.reuse, R202, R124 ;  /* 0x000000caf04c723c */ /* 0x040ff6000008107c */
[----:B------:R-:W-:Y:S11]  /*2a3b0*/  @!UPT UIADD3 URZ, URZ, URZ, URZ ;  /* 0x0000003f3f3ff290 */ /* 0x000ff6000fffe03f */
[----:B------:R-:W-:Y:S01]  /*2a3c0*/  @!UPT UIADD3 URZ, URZ, URZ, URZ ;  /* 0x0000003f3f3ff290 */ /* 0x000fe2000fffe03f */
        /* <DEDUP_REMOVED lines=8> */
[C---:B--2---:R-:W-:Y:S07]  /*2a450*/  HMMA.1688.F32.TF32 R68, R240.reuse, R222, R144 ;  /* 0x000000def044723c */ /* 0x044fee0000081090 */
        /* <DEDUP_REMOVED lines=8> */
[----:B--2---:R-:W-:Y:S07]  /*2a4e0*/  HMMA.1688.F32.TF32 R68, R240, R234, R156 ;  /* 0x000000eaf044723c */ /* 0x004fee000008109c */
        /* <DEDUP_REMOVED lines=11> */
[----:B-1----:R-:W-:Y:S02]  /*2a5a0*/  HMMA.1688.F32.TF32 R68, R236, R186, R248 ;  /* 0x000000baec44723c */ /* 0x002fe400000810f8 */
[----:B------:R-:W-:Y:S04]  /*2a5b0*/  STL.64 [R1+0x770], R76 ;  /* 0x0007704c01007387 */ /* 0x000fe80000100a00 */
[----:B------:R-:W-:Y:S04]  /*2a5c0*/  STL.64 [R1+0x778], R78 ;  /* 0x0007784e01007387 */ /* 0x000fe80000100a00 */
[----:B------:R-:W2:Y:S04]  /*2a5d0*/  LDL.LU R168, [R1+0xb60] ;  /* 0x000b600001a87983 */ /* 0x000ea80000300800 */
[----:B------:R1:W-:Y:S04]  /*2a5e0*/  STL.64 [R1+0x7d0], R72 ;  /* 0x0007d04801007387 */ /* 0x0003e80000100a00 */
[----:B------:R3:W-:Y:S05]  /*2a5f0*/  STL.64 [R1+0x7d8], R74 ;  /* 0x0007d84a01007387 */ /* 0x0007ea0000100a00 */
[----:B------:R4:W-:Y:S04]  /*2a600*/  STL.64 [R1+0x7f0], R68 ;  /* 0x0007f04401007387 */ /* 0x0009e80000100a00 */
[----:B------:R1:W-:Y:S04]  /*2a610*/  STL.64 [R1+0x7f8], R70 ;  /* 0x0007f84601007387 */ /* 0x0003e80000100a00 */
        /* <DEDUP_REMOVED lines=71> */
[----:B----4-:R-:W4:Y:S04]  /*2aa90*/  LDL.LU R68, [R1+0x870] ;  /* 0x0008700001447983 */ /* 0x010f280000300800 */
        /* <DEDUP_REMOVED lines=38> */
[----:B------:R-:W-:Y:S01]  /*2ad00*/  HMMA.1688.F32.TF32 R4, R240, R186, R4 ;  /* 0x000000baf004723c */ /* 0x000fe20000081004 */
[----:B------:R-:W-:Y:S04]  /*2ad10*/  LDS R240, [R2+0xc500] ;  /* 0x00c5000002f07984 */ /* 0x000fe80000000800 */
[----:B------:R-:W-:Y:S04]  /*2ad20*/  LDS R242, [R2+0xe500] ;  /* 0x00e5000002f27984 */ /* 0x000fe80000000800 */
[----:B------:R-:W-:Y:S04]  /*2ad30*/  LDS R241, [R247+0xc500] ;  /* 0x00c50000f7f17984 */ /* 0x000fe80000000800 */
[----:B------:R-:W1:Y:S01]  /*2ad40*/  LDS R243, [R247+0xe500] ;  /* 0x00e50000f7f37984 */ /* 0x000e620000000800 */
[C---:B--2---:R-:W-:Y:S08]  /*2ad50*/  HMMA.1688.F32.TF32 R84, R236.reuse, R206, R84 ;  /* 0x000000ceec54723c */ /* 0x044ff00000081054 */
[C---:B------:R-:W-:Y:S08]  /*2ad60*/  HMMA.1688.F32.TF32 R80, R236.reuse, R202, R80 ;  /* 0x000000caec50723c */ /* 0x040ff00000081050 */
[C---:B---3--:R-:W-:Y:S08]  /*2ad70*/  HMMA.1688.F32.TF32 R72, R236.reuse, R194, R72 ;  /* 0x000000c2ec48723c */ /* 0x048ff00000081048 */
[C---:B----4-:R-:W-:Y:S08]  /*2ad80*/  HMMA.1688.F32.TF32 R68, R236.reuse, R190, R68 ;  /* 0x000000beec44723c */ /* 0x050ff00000081044 */
[C---:B------:R-:W-:Y:S11]  /*2ad90*/  HMMA.1688.F32.TF32 R76, R236.reuse, R198, R76 ;  /* 0x000000c6ec4c723c */ /* 0x040ff6000008104c */
[----:B------:R-:W-:Y:S04]  /*2ada0*/  @!UPT UIADD3 URZ, URZ, URZ, URZ ;  /* 0x0000003f3f3ff290 */ /* 0x000fe8000fffe03f */
[----:B------:R-:W-:Y:S04]  /*2adb0*/  STL.64 [R1+0x870], R68 ;  /* 0x0008704401007387 */ /* 0x000fe80000100a00 */
[----:B------:R2:W-:Y:S04]  /*2adc0*/  STL.64 [R1+0x878], R70 ;  /* 0x0008784601007387 */ /* 0x0005e80000100a00 */
[----:B--2---:R2:W5:Y:S04]  /*2add0*/  LDL.LU.64 R70, [R1+0x1b08] ;  /* 0x001b080001467983 */ /* 0x0045680000300a00 */
[----:B------:R2:W5:Y:S04]  /*2ade0*/  LDL.LU.64 R68, [R1+0x1b00] ;  /* 0x001b000001447983 */ /* 0x0005680000300a00 */
[----:B------:R-:W-:Y:S04]  /*2adf0*/  STL.64 [R1+0x890], R72 ;  /* 0x0008904801007387 */ /* 0x000fe80000100a00 */
[----:B------:R3:W-:Y:S04]  /*2ae00*/  STL.64 [R1+0x898], R74 ;  /* 0x0008984a01007387 */ /* 0x0007e80000100a00 */
[----:B---3--:R2:W5:Y:S04]  /*2ae10*/  LDL.LU.64 R74, [R1+0x1af8] ;  /* 0x001af800014a7983 */ /* 0x0085680000300a00 */
        /* <DEDUP_REMOVED lines=10> */
[----:B------:R3:W-:Y:S02]  /*2aec0*/  STL.64 [R1+0x8e8], R86 ;  /* 0x0008e85601007387 */ /* 0x0007e40000100a00 */
[C---:B---3--:R-:W-:Y:S08]  /*2aed0*/  HMMA.1688.F32.TF32 R84, R236.reuse, R210, R88 ;  /* 0x000000d2ec54723c */ /* 0x048ff00000081058 */
[C---:B------:R-:W-:Y:S08]  /*2aee0*/  HMMA.1688.F32.TF32 R92, R236.reuse, R214, R92 ;  /* 0x000000d6ec5c723c */ /* 0x040ff0000008105c */
[C---:B------:R-:W-:Y:S07]  /*2aef0*/  HMMA.1688.F32.TF32 R88, R236.reuse, R218, R96 ;  /* 0x000000daec58723c */ /* 0x040fee0000081060 */
[----:B------:R-:W-:Y:S04]  /*2af00*/  STL.64 [R1+0x8f0], R84 ;  /* 0x0008f05401007387 */ /* 0x000fe80000100a00 */
[----:B------:R3:W-:Y:S02]  /*2af10*/  STL.64 [R1+0x8f8], R86 ;  /* 0x0008f85601007387 */ /* 0x0007e40000100a00 */
[C---:B---3--:R-:W-:Y:S02]  /*2af20*/  HMMA.1688.F32.TF32 R84, R236.reuse, R222, R100 ;  /* 0x000000deec54723c */ /* 0x048fe40000081064 */
[----:B------:R-:W-:Y:S04]  /*2af30*/  STL.64 [R1+0x900], R92 ;  /* 0x0009005c01007387 */ /* 0x000fe80000100a00 */
[----:B------:R3:W-:Y:S04]  /*2af40*/  STL.64 [R1+0x908], R94 ;  /* 0x0009085e01007387 */ /* 0x0007e80000100a00 */
[----:B------:R-:W-:Y:S04]  /*2af50*/  STL.64 [R1+0x910], R88 ;  /* 0x0009105801007387 */ /* 0x000fe80000100a00 */
[----:B------:R4:W-:Y:S01]  /*2af60*/  STL.64 [R1+0x918], R90 ;  /* 0x0009185a01007387 */ /* 0x0009e20000100a00 */
[C---:B---3--:R-:W-:Y:S08]  /*2af70*/  HMMA.1688.F32.TF32 R92, R236.reuse, R226, R104 ;  /* 0x000000e2ec5c723c */ /* 0x048ff00000081068 */
[----:B------:R-:W-:Y:S01]  /*2af80*/  STL.64 [R1+0xe00], R84 ;  /* 0x000e005401007387 */ /* 0x000fe20000100a00 */
[C---:B----4-:R-:W-:Y:S03]  /*2af90*/  HMMA.1688.F32.TF32 R88, R236.reuse, R230, R108 ;  /* 0x000000e6ec58723c */ /* 0x050fe6000008106c */
[----:B------:R3:W-:Y:S05]  /*2afa0*/  STL.64 [R1+0xe08], R86 ;  /* 0x000e085601007387 */ /* 0x0007ea0000100a00 */
[----:B---3--:R-:W-:Y:S06]  /*2afb0*/  HMMA.1688.F32.TF32 R84, R236, R234, R112 ;  /* 0x000000eaec54723c */ /* 0x008fec0000081070 */
[----:B------:R-:W-:Y:S04]  /*2afc0*/  STL.64 [R1+0xdf0], R92 ;  /* 0x000df05c01007387 */ /* 0x000fe80000100a00 */
[----:B------:R1:W-:Y:S05]  /*2afd0*/  STL.64 [R1+0xdf8], R94 ;  /* 0x000df85e01007387 */ /* 0x0003ea0000100a00 */
[----:B------:R-:W-:Y:S04]  /*2afe0*/  STL.64 [R1+0xde0], R88 ;  /* 0x000de05801007387 */ /* 0x000fe80000100a00 */
[----:B------:R3:W-:Y:S01]  /*2aff0*/  STL.64 [R1+0xde8], R90 ;  /* 0x000de85a01007387 */ /* 0x0007e20000100a00 */
[C---:B-1----:R-:W-:Y:S03]  /*2b000*/  HMMA.1688.F32.TF32 R92, R240.reuse, R174, R116 ;  /* 0x000000aef05c723c */ /* 0x042fe60000081074 */
[----:B------:R-:W-:Y:S04]  /*2b010*/  LDS R236, [R2+0xc580] ;  /* 0x00c5800002ec7984 */ /* 0x000fe80000000800 */
[----:B------:R-:W-:Y:S01]  /*2b020*/  LDS R238, [R2+0xe580] ;  /* 0x00e5800002ee7984 */ /* 0x000fe20000000800 */
[C---:B---3--:R-:W-:Y:S03]  /*2b030*/  HMMA.1688.F32.TF32 R88, R240.reuse, R178, R120 ;  /* 0x000000b2f058723c */ /* 0x048fe60000081078 */
[----:B------:R-:W-:Y:S04]  /*2b040*/  STL.64 [R1+0x940], R84 ;  /* 0x0009405401007387 */ /* 0x000fe80000100a00 */
[----:B------:R1:W-:Y:S04]  /*2b050*/  STL.64 [R1+0x948], R86 ;  /* 0x0009485601007387 */ /* 0x0003e80000100a00 */
[----:B------:R-:W-:Y:S04]  /*2b060*/  LDS R237, [R247+0xc580] ;  /* 0x00c58000f7ed7984 */ /* 0x000fe80000000800 */
[----:B------:R-:W3:Y:S01]  /*2b070*/  LDS R239, [R247+0xe580] ;  /* 0x00e58000f7ef7984 */ /* 0x000ee20000000800 */
[C---:B-1----:R-:W-:Y:S03]  /*2b080*/  HMMA.1688.F32.TF32 R84, R240.reuse, R182, R124 ;  /* 0x000000b6f054723c */ /* 0x042fe6000008107c */
[----:B------:R-:W-:Y:S04]  /*2b090*/  STL.64 [R1+0xdd0], R92 ;  /* 0x000dd05c01007387 */ /* 0x000fe80000100a00 */
[----:B------:R1:W-:Y:S04]  /*2b0a0*/  STL.64 [R1+0xdd8], R94 ;  /* 0x000dd85e01007387 */ /* 0x0003e80000100a00 */
[----:B------:R-:W-:Y:S04]  /*2b0b0*/  STL.64 [R1+0xdc0], R88 ;  /* 0x000dc05801007387 */ /* 0x000fe80000100a00 */
[----:B------:R4:W-:Y:S01]  /*2b0c0*/  STL.64 [R1+0xdc8], R90 ;  /* 0x000dc85a01007387 */ /* 0x0009e20000100a00 */
[C---:B-1----:R-:W-:Y:S07]  /*2b0d0*/  HMMA.1688.F32.TF32 R92, R240.reuse, R186, R128 ;  /* 0x000000baf05c723c */ /* 0x042fee0000081080 */
[----:B------:R-:W-:Y:S01]  /*2b0e0*/  STL.64 [R1+0xdb0], R84 ;  /* 0x000db05401007387 */ /* 0x000fe20000100a00 */
[C---:B----4-:R-:W-:Y:S03]  /*2b0f0*/  HMMA.1688.F32.TF32 R88, R240.reuse, R190, R132 ;  /* 0x000000bef058723c */ /* 0x050fe60000081084 */
[----:B------:R1:W-:Y:S05]  /*2b100*/  STL.64 [R1+0xdb8], R86 ;  /* 0x000db85601007387 */ /* 0x0003ea0000100a00 */
[C---:B-1----:R-:W-:Y:S07]  /*2b110*/  HMMA.1688.F32.TF32 R84, R240.reuse, R194, R136 ;  /* 0x000000c2f054723c */ /* 0x042fee0000081088 */
[----:B------:R-:W-:Y:S04]  /*2b120*/  STL.64 [R1+0xda0], R92 ;  /* 0x000da05c01007387 */ /* 0x000fe80000100a00 */
[----:B------:R1:W-:Y:S04]  /*2b130*/  STL.64 [R1+0xda8], R94 ;  /* 0x000da85e01007387 */ /* 0x0003e80000100a00 */
[----:B------:R-:W-:Y:S04]  /*2b140*/  STL.64 [R1+0xd90], R88 ;  /* 0x000d905801007387 */ /* 0x000fe80000100a00 */
[----:B------:R4:W-:Y:S01]  /*2b150*/  STL.64 [R1+0xd98], R90 ;  /* 0x000d985a01007387 */ /* 0x0009e20000100a00 */
[C---:B-1----:R-:W-:Y:S03]  /*2b160*/  HMMA.1688.F32.TF32 R92, R240.reuse, R198, R140 ;  /* 0x000000c6f05c723c */ /* 0x042fe6000008108c */
[----:B------:R-:W-:Y:S05]  /*2b170*/  STL.64 [R1+0xd80], R84 ;  /* 0x000d805401007387 */ /* 0x000fea0000100a00 */
[C---:B----4-:R-:W-:Y:S01]  /*2b180*/  HMMA.1688.F32.TF32 R88, R240.reuse, R202, R144 ;  /* 0x000000caf058723c */ /* 0x050fe20000081090 */
        /* <DEDUP_REMOVED lines=21> */
[----:B------:R-:W-:Y:S04]  /*2b2e0*/  STL.64 [R1+0xd18], R94 ;  /* 0x000d185e01007387 */ /* 0x000fe80000100a00 */
[----:B------:R-:W4:Y:S04]  /*2b2f0*/  LDL.LU R168, [R1+0x9f0] ;  /* 0x0009f00001a87983 */ /* 0x000f280000300800 */
[----:B------:R-:W-:Y:S04]  /*2b300*/  STL.64 [R1+0xd00], R88 ;  /* 0x000d005801007387 */ /* 0x000fe80000100a00 */
[----:B------:R-:W-:Y:S04]  /*2b310*/  STL.64 [R1+0xd08], R90 ;  /* 0x000d085a01007387 */ /* 0x000fe80000100a00 */
[----:B------:R1:W-:Y:S04]  /*2b320*/  STL.64 [R1+0xcf0], R84 ;  /* 0x000cf05401007387 */ /* 0x0003e80000100a00 */
        /* <DEDUP_REMOVED lines=92> */
[----:B--2---:R-:W-:Y:S03]  /*2b8f0*/  HMMA.1688.F32.TF32 R84, R240, R234, R84 ;  /* 0x000000eaf054723c */ /* 0x004fe60000081054 */
[----:B------:R-:W-:Y:S04]  /*2b900*/  LDS R240, [R2+0xc600] ;  /* 0x00c6000002f07984 */ /* 0x000fe80000000800 */
[----:B------:R-:W-:Y:S04]  /*2b910*/  LDS R242, [R2+0xe600] ;  /* 0x00e6000002f27984 */ /* 0x000fe80000000800 */
[----:B------:R-:W-:Y:S04]  /*2b920*/  LDS R241, [R247+0xc600] ;  /* 0x00c60000f7f17984 */ /* 0x000fe80000000800 */
[----:B------:R-:W1:Y:S08]  /*2b930*/  LDS R243, [R247+0xe600] ;  /* 0x00e60000f7f37984 */ /* 0x000e700000000800 */
[----:B------:R-:W-:Y:S04]  /*2b940*/  STL.64 [R1+0xbb0], R84 ;  /* 0x000bb05401007387 */ /* 0x000fe80000100a00 */
[----:B------:R3:W-:Y:S02]  /*2b950*/  STL.64 [R1+0xbb8], R86 ;  /* 0x000bb85601007387 */ /* 0x0007e40000100a00 */
[C---:B---3--:R-:W-:Y:S08]  /*2b960*/  HMMA.1688.F32.TF32 R84, R236.reuse, R174, R88 ;  /* 0x000000aeec54723c */ /* 0x048ff00000081058 */
[C---:B------:R-:W-:Y:S08]  /*2b970*/  HMMA.1688.F32.TF32 R92, R236.reuse, R178, R92 ;  /* 0x000000b2ec5c723c */ /* 0x040ff0000008105c */
[C---:B------:R-:W-:Y:S07]  /*2b980*/  HMMA.1688.F32.TF32 R88, R236.reuse, R182, R96 ;  /* 0x000000b6ec58723c */ /* 0x040fee0000081060 */
        /* <DEDUP_REMOVED lines=9> */
[C---:B----4-:R-:W-:Y:S03]  /*2ba20*/  HMMA.1688.F32.TF32 R88, R236.reuse, R194, R108 ;  /* 0x000000c2ec58723c */ /* 0x050fe6000008106c */
        /* <DEDUP_REMOVED lines=41> */
[C---:B-1----:R-:W-:Y:S03]  /*2bcc0*/  HMMA.1688.F32.TF32 R84, R240.reuse, R182, R160 ;  /* 0x000000b6f054723c */ /* 0x042fe600000810a0 */
[----:B------:R-:W-:Y:S04]  /*2bcd0*/  STL.64 [R1+0xcb0], R92 ;  /* 0x000cb05c01007387 */ /* 0x000fe80000100a00 */
[----:B------:R1:W-:Y:S04]  /*2bce0*/  STL.64 [R1+0xcb8], R94 ;  /* 0x000cb85e01007387 */ /* 0x0003e80000100a00 */
[----:B------:R-:W-:Y:S04]  /*2bcf0*/  STL.64 [R1+0xca0], R88 ;  /* 0x000ca05801007387 */ /* 0x000fe80000100a00 */
[----:B------:R3:W-:Y:S01]  /*2bd00*/  STL.64 [R1+0xca8], R90 ;  /* 0x000ca85a01007387 */ /* 0x0007e20000100a00 */
[C---:B-1----:R-:W-:Y:S07]  /*2bd10*/  HMMA.1688.F32.TF32 R92, R240.reuse, R186, R164 ;  /* 0x000000baf05c723c */ /* 0x042fee00000810a4 */
[----:B------:R-:W-:Y:S01]  /*2bd20*/  STL.64 [R1+0xc90], R84 ;  /* 0x000c905401007387 */ /* 0x000fe20000100a00 */
[C---:B---3--:R-:W-:Y:S03]  /*2bd30*/  HMMA.1688.F32.TF32 R88, R240.reuse, R190, R168 ;  /* 0x000000bef058723c */ /* 0x048fe600000810a8 */
[----:B------:R1:W-:Y:S05]  /*2bd40*/  STL.64 [R1+0xc98], R86 ;  /* 0x000c985601007387 */ /* 0x0003ea0000100a00 */
[C---:B-1----:R-:W-:Y:S07]  /*2bd50*/  HMMA.1688.F32.TF32 R84, R240.reuse, R194, R248 ;  /* 0x000000c2f054723c */ /* 0x042fee00000810f8 */
[----:B------:R-:W-:Y:S04]  /*2bd60*/  STL.64 [R1+0xc80], R92 ;  /* 0x000c805c01007387 */ /* 0x000fe80000100a00 */
[----:B------:R-:W-:Y:S04]  /*2bd70*/  STL.64 [R1+0xc88], R94 ;  /* 0x000c885e01007387 */ /* 0x000fe80000100a00 */
[----:B------:R-:W3:Y:S04]  /*2bd80*/  LDL.LU R168, [R1+0x1260] ;  /* 0x0012600001a87983 */ /* 0x000ee80000300800 */
[----:B------:R1:W-:Y:S04]  /*2bd90*/  STL.64 [R1+0xc70], R88 ;  /* 0x000c705801007387 */ /* 0x0003e80000100a00 */
[----:B------:R4:W-:Y:S04]  /*2bda0*/  STL.64 [R1+0xc78], R90 ;  /* 0x000c785a01007387 */ /* 0x0009e80000100a00 */
[----:B------:R1:W-:Y:S04]  /*2bdb0*/  STL.64 [R1+0xc60], R84 ;  /* 0x000c605401007387 */ /* 0x0003e80000100a00 */
[----:B------:R1:W-:Y:S04]  /*2bdc0*/  STL.64 [R1+0xc68], R86 ;  /* 0x000c685601007387 */ /* 0x0003e80000100a00 */
        /* <DEDUP_REMOVED lines=94> */
[C---:B----4-:R-:W-:Y:S08]  /*2c3b0*/  HMMA.1688.F32.TF32 R88, R240.reuse, R202, R88 ;  /* 0x000000caf058723c */ /* 0x050ff00000081058 */
[C---:B------:R-:W-:Y:S08]  /*2c3c0*/  HMMA.1688.F32.TF32 R84, R240.reuse, R198, R84 ;  /* 0x000000c6f054723c */ /* 0x040ff00000081054 */
[C---:B------:R-:W-:Y:S11]  /*2c3d0*/  HMMA.1688.F32.TF32 R92, R240.reuse, R206, R92 ;  /* 0x000000cef05c723c */ /* 0x040ff6000008105c */
[----:B------:R-:W-:Y:S04]  /*2c3e0*/  @!UPT UIADD3 URZ, URZ, URZ, URZ ;  /* 0x0000003f3f3ff290 */ /* 0x000fe8000fffe03f */
[----:B------:R-:W-:Y:S04]  /*2c3f0*/  STL.64 [R1+0xc50], R84 ;  /* 0x000c505401007387 */ /* 0x000fe80000100a00 */
[----:B------:R1:W-:Y:S04]  /*2c400*/  STL.64 [R1+0xc58], R86 ;  /* 0x000c585601007387 */ /* 0x0003e80000100a00 */
[----:B-1----:R1:W5:Y:S04]  /*2c410*/  LDL.LU.64 R86, [R1+0x1ac8] ;  /* 0x001ac80001567983 */ /* 0x0023680000300a00 */
[----:B------:R1:W5:Y:S04]  /*2c420*/  LDL.LU.64 R84, [R1+0x1ac0] ;  /* 0x001ac00001547983 */ /* 0x0003680000300a00 */
[----:B------:R-:W-:Y:S04]  /*2c430*/  STL.64 [R1+0xc40], R88 ;  /* 0x000c405801007387 */ /* 0x000fe80000100a00 */
[----:B------:R2:W-:Y:S04]  /*2c440*/  STL.64 [R1+0xc48], R90 ;  /* 0x000c485a01007387 */ /* 0x0005e80000100a00 */
[----:B--2---:R1:W5:Y:S04]  /*2c450*/  LDL.LU.64 R90, [R1+0x1ab8] ;  /* 0x001ab800015a7983 */ /* 0x0043680000300a00 */
        /* <DEDUP_REMOVED lines=14> */
[----:B------:R2:W-:Y:S02]  /*2c540*/  STL.64 [R1+0xc08], R106 ;  /* 0x000c086a01007387 */ /* 0x0005e40000100a00 */
[C---:B--2---:R-:W-:Y:S08]  /*2c550*/  HMMA.1688.F32.TF32 R104, R240.reuse, R222, R108 ;  /* 0x000000def068723c */ /* 0x044ff0000008106c */
[C---:B------:R-:W-:Y:S08]  /*2c560*/  HMMA.1688.F32.TF32 R112, R240.reuse, R226, R112 ;  /* 0x000000e2f070723c */ /* 0x040ff00000081070 */
[C---:B------:R-:W-:Y:S07]  /*2c570*/  HMMA.1688.F32.TF32 R108, R240.reuse, R230, R116 ;  /* 0x000000e6f06c723c */ /* 0x040fee0000081074 */
[----:B------:R-:W-:Y:S04]  /*2c580*/  STL.64 [R1+0xbf0], R104 ;  /* 0x000bf06801007387 */ /* 0x000fe80000100a00 */
[----:B------:R2:W-:Y:S02]  /*2c590*/  STL.64 [R1+0xbf8], R106 ;  /* 0x000bf86a01007387 */ /* 0x0005e40000100a00 */
[----:B--2---:R-:W-:Y:S02]  /*2c5a0*/  HMMA.1688.F32.TF32 R104, R240, R234, R120 ;  /* 0x000000eaf068723c */ /* 0x004fe40000081078 */
[----:B------:R-:W-:Y:S04]  /*2c5b0*/  STL.64 [R1+0xbe0], R112 ;  /* 0x000be07001007387 */ /* 0x000fe80000100a00 */
[----:B------:R-:W-:Y:S04]  /*2c5c0*/  STL.64 [R1+0xbe8], R114 ;  /* 0x000be87201007387 */ /* 0x000fe80000100a00 */
[----:B------:R-:W-:Y:S04]  /*2c5d0*/  STL.64 [R1+0xbd0], R108 ;  /* 0x000bd06c01007387 */ /* 0x000fe80000100a00 */
[----:B------:R-:W-:Y:S04]  /*2c5e0*/  STL.64 [R1+0xbd8], R110 ;  /* 0x000bd86e01007387 */ /* 0x000fe80000100a00 */
[----:B------:R-:W-:Y:S04]  /*2c5f0*/  LDS R240, [R2+0xc700] ;  /* 0x00c7000002f07984 */ /* 0x000fe80000000800 */
[----:B------:R-:W-:Y:S04]  /*2c600*/  LDS R242, [R2+0xe700] ;  /* 0x00e7000002f27984 */ /* 0x000fe80000000800 */
[----:B------:R-:W-:Y:S04]  /*2c610*/  STL.64 [R1+0xaa0], R104 ;  /* 0x000aa06801007387 */ /* 0x000fe80000100a00 */
[----:B------:R2:W-:Y:S04]  /*2c620*/  STL.64 [R1+0xaa8], R106 ;  /* 0x000aa86a01007387 */ /* 0x0005e80000100a00 */
[----:B------:R-:W-:Y:S04]  /*2c630*/  LDS R241, [R247+0xc700] ;  /* 0x00c70000f7f17984 */ /* 0x000fe80000000800 */
[----:B------:R-:W3:Y:S01]  /*2c640*/  LDS R243, [R247+0xe700] ;  /* 0x00e70000f7f37984 */ /* 0x000ee20000000800 */
[C---:B--2---:R-:W-:Y:S03]  /*2c650*/  HMMA.1688.F32.TF32 R104, R236.reuse, R174, R124 ;  /* 0x000000aeec68723c */ /* 0x044fe6000008107c */
[----:B------:R-:W2:Y:S05]  /*2c660*/  LDS R247, [R247+0xe780] ;  /* 0x00e78000f7f77984 */ /* 0x000eaa0000000800 */
[C---:B------:R-:W-:Y:S08]  /*2c670*/  HMMA.1688.F32.TF32 R112, R236.reuse, R178, R128 ;  /* 0x000000b2ec70723c */ /* 0x040ff00000081080 */
[C---:B------:R-:W-:Y:S07]  /*2c680*/  HMMA.1688.F32.TF32 R108, R236.reuse, R182, R132 ;  /* 0x000000b6ec6c723c */ /* 0x040fee0000081084 */
[----:B------:R-:W-:Y:S04]  /*2c690*/  STL.64 [R1+0xa90], R104 ;  /* 0x000a906801007387 */ /* 0x000fe80000100a00 */
[----:B------:R4:W-:Y:S02]  /*2c6a0*/  STL.64 [R1+0xa98], R106 ;  /* 0x000a986a01007387 */ /* 0x0009e40000100a00 */
[C---:B----4-:R-:W-:Y:S02]  /*2c6b0*/  HMMA.1688.F32.TF32 R104, R236.reuse, R186, R136 ;  /* 0x000000baec68723c */ /* 0x050fe40000081088 */
[----:B------:R-:W-:Y:S04]  /*2c6c0*/  STL.64 [R1+0xbc0], R112 ;  /* 0x000bc07001007387 */ /* 0x000fe80000100a00 */
[----:B------:R4:W-:Y:S04]  /*2c6d0*/  STL.64 [R1+0xbc8], R114 ;  /* 0x000bc87201007387 */ /* 0x0009e80000100a00 */
[----:B------:R-:W-:Y:S04]  /*2c6e0*/  STL.64 [R1+0xe30], R108 ;  /* 0x000e306c01007387 */ /* 0x000fe80000100a00 */
[----:B------:R1:W-:Y:S01]  /*2c6f0*/  STL.64 [R1+0xe38], R110 ;  /* 0x000e386e01007387 */ /* 0x0003e20000100a00 */
[C---:B----4-:R-:W-:Y:S08]  /*2c700*/  HMMA.1688.F32.TF32 R112, R236.reuse, R190, R140 ;  /* 0x000000beec70723c */ /* 0x050ff0000008108c */
[----:B------:R-:W-:Y:S01]  /*2c710*/  STL.64 [R1+0xe60], R104 ;  /* 0x000e606801007387 */ /* 0x000fe20000100a00 */
[C---:B-1----:R-:W-:Y:S03]  /*2c720*/  HMMA.1688.F32.TF32 R108, R236.reuse, R194, R144 ;  /* 0x000000c2ec6c723c */ /* 0x042fe60000081090 */
[----:B------:R1:W-:Y:S05]  /*2c730*/  STL.64 [R1+0xe68], R106 ;  /* 0x000e686a01007387 */ /* 0x0003ea0000100a00 */
[C---:B-1----:R-:W-:Y:S06]  /*2c740*/  HMMA.1688.F32.TF32 R104, R236.reuse, R198, R148 ;  /* 0x000000c6ec68723c */ /* 0x042fec0000081094 */
[----:B------:R-:W-:Y:S04]  /*2c750*/  STL.64 [R1+0xe90], R112 ;  /* 0x000e907001007387 */ /* 0x000fe80000100a00 */
[----:B------:R1:W-:Y:S05]  /*2c760*/  STL.64 [R1+0xe98], R114 ;  /* 0x000e987201007387 */ /* 0x0003ea0000100a00 */
        /* <DEDUP_REMOVED lines=19> */
[----:B------:R1:W-:Y:S04]  /*2c8a0*/  STL.64 [R1+0xfb0], R108 ;  /* 0x000fb06c01007387 */ /* 0x0003e80000100a00 */
[----:B------:R1:W-:Y:S04]  /*2c8b0*/  STL.64 [R1+0xfb8], R110 ;  /* 0x000fb86e01007387 */ /* 0x0003e80000100a00 */
        /* <DEDUP_REMOVED lines=75> */
[----:B----4-:R-:W-:Y:S11]  /*2cd70*/  HMMA.1688.F32.TF32 R236, R236, R234, R112 ;  /* 0x000000eaecec723c */ /* 0x010ff60000081070 */
        /* <DEDUP_REMOVED lines=9> */
[----:B------:R1:W5:Y:S04]  /*2ce10*/  LDL.LU.64 R114, [R1+0x1a58] ;  /* 0x001a580001727983 */ /* 0x0003680000300a00 */
[----:B------:R1:W5:Y:S04]  /*2ce20*/  LDL.LU.64 R112, [R1+0x1a50] ;  /* 0x001a500001707983 */ /* 0x0003680000300a00 */
[----:B------:R2:W-:Y:S04]  /*2ce30*/  STL.64 [R1+0x1020], R236 ;  /* 0x001020ec01007387 */ /* 0x0005e80000100a00 */
[----:B------:R3:W-:Y:S04]  /*2ce40*/  STL.64 [R1+0x1028], R238 ;  /* 0x001028ee01007387 */ /* 0x0007e80000100a00 */
[----:B--2---:R-:W2:Y:S04]  /*2ce50*/  LDL.LU R236, [R1+0x800] ;  /* 0x0008000001ec7983 */ /* 0x004ea80000300800 */
[----:B------:R-:W2:Y:S04]  /*2ce60*/  LDL.LU R237, [R1+0x804] ;  /* 0x0008040001ed7983 */ /* 0x000ea80000300800 */
[----:B---3--:R-:W2:Y:S04]  /*2ce70*/  LDL.LU R238, [R1+0x808] ;  /* 0x0008080001ee7983 */ /* 0x008ea80000300800 */
[----:B------:R-:W2:Y:S01]  /*2ce80*/  LDL.LU R239, [R1+0x80c] ;  /* 0x00080c0001ef7983 */ /* 0x000ea20000300800 */
[C---:B------:R-:W-:Y:S08]  /*2ce90*/  HMMA.1688.F32.TF32 R116, R240.reuse, R174, R116 ;  /* 0x000000aef074723c */ /* 0x040ff00000081074 */
[C---:B------:R-:W-:Y:S08]  /*2cea0*/  HMMA.1688.F32.TF32 R120, R240.reuse, R178, R120 ;  /* 0x000000b2f078723c */ /* 0x040ff00000081078 */
[C---:B------:R-:W-:Y:S08]  /*2ceb0*/  HMMA.1688.F32.TF32 R124, R240.reuse, R182, R124 ;  /* 0x000000b6f07c723c */ /* 0x040ff0000008107c */
[C---:B------:R-:W-:Y:S01]  /*2cec0*/  HMMA.1688.F32.TF32 R128, R240.reuse, R186, R128 ;  /* 0x000000baf080723c */ /* 0x040fe20000081080 */
[----:B------:R-:W-:Y:S07]  /*2ced0*/  STL.64 [R1+0x1100], R116 ;  /* 0x0011007401007387 */ /* 0x000fee0000100a00 */
[C---:B------:R-:W-:Y:S01]  /*2cee0*/  HMMA.1688.F32.TF32 R132, R240.reuse, R190, R132 ;  /* 0x000000bef084723c */ /* 0x040fe20000081084 */
[----:B------:R3:W-:Y:S07]  /*2cef0*/  STL.64 [R1+0x1108], R118 ;  /* 0x0011087601007387 */ /* 0x0007ee0000100a00 */
[C---:B------:R-:W-:Y:S01]  /*2cf00*/  HMMA.1688.F32.TF32 R136, R240.reuse, R194, R136 ;  /* 0x000000c2f088723c */ /* 0x040fe20000081088 */
[----:B---3--:R1:W5:Y:S07]  /*2cf10*/  LDL.LU.64 R118, [R1+0x1a48] ;  /* 0x001a480001767983 */ /* 0x00836e0000300a00 */
[C---:B------:R-:W-:Y:S01]  /*2cf20*/  HMMA.1688.F32.TF32 R140, R240.reuse, R198, R140 ;  /* 0x000000c6f08c723c */ /* 0x040fe2000008108c */
[----:B------:R1:W5:Y:S04]  /*2cf30*/  LDL.LU.64 R116, [R1+0x1a40] ;  /* 0x001a400001747983 */ /* 0x0003680000300a00 */
[----:B------:R-:W-:Y:S03]  /*2cf40*/  STL.64 [R1+0x10f0], R120 ;  /* 0x0010f07801007387 */ /* 0x000fe60000100a00 */
[C---:B------:R-:W-:Y:S01]  /*2cf50*/  HMMA.1688.F32.TF32 R144, R240.reuse, R202, R144 ;  /* 0x000000caf090723c */ /* 0x040fe20000081090 */
[----:B------:R3:W-:Y:S07]  /*2cf60*/  STL.64 [R1+0x10f8], R122 ;  /* 0x0010f87a01007387 */ /* 0x0007ee0000100a00 */
[C---:B------:R-:W-:Y:S01]  /*2cf70*/  HMMA.1688.F32.TF32 R148, R240.reuse, R210, R148 ;  /* 0x000000d2f094723c */ /* 0x040fe20000081094 */
[----:B---3--:R1:W5:Y:S04]  /*2cf80*/  LDL.LU.64 R122, [R1+0x1a38] ;  /* 0x001a3800017a7983 */ /* 0x0083680000300a00 */
[----:B------:R1:W5:Y:S04]  /*2cf90*/  LDL.LU.64 R120, [R1+0x1a30] ;  /* 0x001a300001787983 */ /* 0x0003680000300a00 */
[----:B------:R-:W-:Y:S04]  /*2cfa0*/  STL.64 [R1+0x10e0], R124 ;  /* 0x0010e07c01007387 */ /* 0x000fe80000100a00 */
[----:B------:R3:W-:Y:S01]  /*2cfb0*/  STL.64 [R1+0x10e8], R126 ;  /* 0x0010e87e01007387 */ /* 0x0007e20000100a00 */
[C---:B------:R-:W-:Y:S03]  /*2cfc0*/  HMMA.1688.F32.TF32 R248, R240.reuse, R214, R248 ;  /* 0x000000d6f0f8723c */ /* 0x040fe600000810f8 */
        /* <DEDUP_REMOVED lines=21> */
[----:B------:R1:W5:Y:S01]  /*2d120*/  LDL.LU.64 R144, [R1+0x19d0] ;  /* 0x0019d00001907983 */ /* 0x0003620000300a00 */
[C---:B--2---:R-:W-:Y:S11]  /*2d130*/  HMMA.1688.F32.TF32 R236, R240.reuse, R206, R236 ;  /* 0x000000cef0ec723c */ /* 0x044ff600000810ec */
[----:B------:R-:W-:Y:S11]  /*2d140*/  @!UPT UIADD3 URZ, URZ, URZ, URZ ;  /* 0x0000003f3f3ff290 */ /* 0x000ff6000fffe03f */
[----:B------:R-:W-:Y:S01]  /*2d150*/  @!UPT UIADD3 URZ, URZ, URZ, URZ ;  /* 0x0000003f3f3ff290 */ /* 0x000fe2000fffe03f */
[----:B------:R-:W-:Y:S04]  /*2d160*/  STL.64 [R1+0x1080], R236 ;  /* 0x001080ec01007387 */ /* 0x000fe80000100a00 */
[----:B------:R-:W-:Y:S04]  /*2d170*/  STL.64 [R1+0x1088], R238 ;  /* 0x001088ee01007387 */ /* 0x000fe80000100a00 */
[----:B------:R2:W-:Y:S04]  /*2d180*/  STL.64 [R1+0x1070], R148 ;  /* 0x0010709401007387 */ /* 0x0005e80000100a00 */
[----:B------:R3:W-:Y:S04]  /*2d190*/  STL.64 [R1+0x1078], R150 ;  /* 0x0010789601007387 */ /* 0x0007e80000100a00 */
[----:B--2---:R-:W2:Y:S04]  /*2d1a0*/  LDL.LU R148, [R1+0x750] ;  /* 0x0007500001947983 */ /* 0x004ea80000300800 */
        /* <DEDUP_REMOVED lines=8> */
[----:B------:R-:W3:Y:S01]  /*2d230*/  LDL.LU R251, [R1+0x73c] ;  /* 0x00073c0001fb7983 */ /* 0x000ee20000300800 */
[C---:B------:R-:W-:Y:S08]  /*2d240*/  HMMA.1688.F32.TF32 R152, R240.reuse, R218, R152 ;  /* 0x000000daf098723c */ /* 0x040ff00000081098 */
[C---:B------:R-:W-:Y:S11]  /*2d250*/  HMMA.1688.F32.TF32 R156, R240.reuse, R222, R156 ;  /* 0x000000def09c723c */ /* 0x040ff6000008109c */
[----:B------:R-:W-:Y:S04]  /*2d260*/  @!UPT UIADD3 URZ, URZ, URZ, URZ ;  /* 0x0000003f3f3ff290 */ /* 0x000fe8000fffe03f */
[----:B------:R-:W-:Y:S04]  /*2d270*/  STL.64 [R1+0x860], R152 ;  /* 0x0008609801007387 */ /* 0x000fe80000100a00 */
[----:B------:R1:W-:Y:S04]  /*2d280*/  STL.64 [R1+0x868], R154 ;  /* 0x0008689a01007387 */ /* 0x0003e80000100a00 */
[----:B------:R-:W-:Y:S04]  /*2d290*/  STL.64 [R1+0x1060], R156 ;  /* 0x0010609c01007387 */ /* 0x000fe80000100a00 */
[----:B------:R4:W-:Y:S01]  /*2d2a0*/  STL.64 [R1+0x1068], R158 ;  /* 0x0010689e01007387 */ /* 0x0009e20000100a00 */
[C---:B-1----:R-:W-:Y:S08]  /*2d2b0*/  HMMA.1688.F32.TF32 R152, R240.reuse, R226, R160 ;  /* 0x000000e2f098723c */ /* 0x042ff000000810a0 */
[C---:B------:R-:W-:Y:S08]  /*2d2c0*/  HMMA.1688.F32.TF32 R160, R240.reuse, R230, R164 ;  /* 0x000000e6f0a0723c */ /* 0x040ff000000810a4 */
[----:B----4-:R-:W-:Y:S07]  /*2d2d0*/  HMMA.1688.F32.TF32 R156, R240, R234, R168 ;  /* 0x000000eaf09c723c */ /* 0x010fee00000810a8 */
[----:B------:R1:W-:Y:S04]  /*2d2e0*/  STL.64 [R1+0x1050], R152 ;  /* 0x0010509801007387 */ /* 0x0003e80000100a00 */
[----:B------:R4:W-:Y:S04]  /*2d2f0*/  STL.64 [R1+0x1058], R154 ;  /* 0x0010589a01007387 */ /* 0x0009e80000100a00 */
[----:B-1----:R-:W3:Y:S04]  /*2d300*/  LDL.LU R152, [R1+0x710] ;  /* 0x0007100001987983 */ /* 0x002ee80000300800 */
[----:B------:R-:W-:Y:S04]  /*2d310*/  STL.64 [R1+0x1040], R160 ;  /* 0x001040a001007387 */ /* 0x000fe80000100a00 */
[----:B------:R-:W-:Y:S04]  /*2d320*/  STL.64 [R1+0x1048], R162 ;  /* 0x001048a201007387 */ /* 0x000fe80000100a00 */
[----:B------:R1:W-:Y:S04]  /*2d330*/  STL.64 [R1+0x1010], R156 ;  /* 0x0010109c01007387 */ /* 0x0003e80000100a00 */
[----:B------:R1:W-:Y:S04]  /*2d340*/  STL.64 [R1+0x1018], R158 ;  /* 0x0010189e01007387 */ /* 0x0003e80000100a00 */
[----:B------:R-:W3:Y:S04]  /*2d350*/  LDL.LU R153, [R1+0x714] ;  /* 0x0007140001997983 */ /* 0x000ee80000300800 */
[----:B----4-:R-:W4:Y:S04]  /*2d360*/  LDL.LU R154, [R1+0x718] ;  /* 0x00071800019a7983 */ /* 0x010f280000300800 */
        /* <DEDUP_REMOVED lines=18> */
[----:B---3--:R-:W-:Y:S11]  /*2d490*/  HMMA.1688.F32.TF32 R248, R244, R178, R248 ;  /* 0x000000b2f4f8723c */ /* 0x008ff600000810f8 */
[----:B------:R-:W-:Y:S04]  /*2d4a0*/  @!UPT UIADD3 URZ, URZ, URZ, URZ ;  /* 0x0000003f3f3ff290 */ /* 0x000fe8000fffe03f */
[----:B------:R-:W-:Y:S04]  /*2d4b0*/  STL.64 [R1+0xff0], R148 ;  /* 0x000ff09401007387 */ /* 0x000fe80000100a00 */
[----:B------:R1:W-:Y:S04]  /*2d4c0*/  STL.64 [R1+0xff8], R150 ;  /* 0x000ff89601007387 */ /* 0x0003e80000100a00 */
[----:B-1----:R1:W5:Y:S04]  /*2d4d0*/  LDL.LU.64 R150, [R1+0x19c8] ;  /* 0x0019c80001967983 */ /* 0x0023680000300a00 */
[----:B------:R1:W5:Y:S04]  /*2d4e0*/  LDL.LU.64 R148, [R1+0x19c0] ;  /* 0x0019c00001947983 */ /* 0x0003680000300a00 */
[----:B------:R2:W-:Y:S04]  /*2d4f0*/  STL.64 [R1+0xfe0], R248 ;  /* 0x000fe0f801007387 */ /* 0x0005e80000100a00 */
[----:B------:R3:W-:Y:S04]  /*2d500*/  STL.64 [R1+0xfe8], R250 ;  /* 0x000fe8fa01007387 */ /* 0x0007e80000100a00 */
[----:B--2---:R-:W2:Y:S04]  /*2d510*/  LDL.LU R248, [R1+0x6a0] ;  /* 0x0006a00001f87983 */ /* 0x004ea80000300800 */
[----:B------:R-:W2:Y:S01]  /*2d520*/  LDL.LU R249, [R1+0x6a4] ;  /* 0x0006a40001f97983 */ /* 0x000ea20000300800 */
[----:B---3--:R-:W-:-:S02]  /*2d530*/  IMAD.MOV.U32 R250, RZ, RZ, R0 ;  /* 0x000000fffffa7224 */ /* 0x008fc400078e0000 */
[----:B------:R-:W-:Y:S01]  /*2d540*/  IMAD.MOV.U32 R251, RZ, RZ, R252 ;  /* 0x000000fffffb7224 */ /* 0x000fe200078e00fc */
[----:B------:R-:W3:Y:S04]  /*2d550*/  LDL.LU R0, [R1+0x19bc] ;  /* 0x0019bc0001007983 */ /* 0x000ee80000300800 */
[----:B------:R-:W3:Y:S01]  /*2d560*/  LDL.LU R252, [R1+0x19b8] ;  /* 0x0019b80001fc7983 */ /* 0x000ee20000300800 */
[C---:B----4-:R-:W-:Y:S08]  /*2d570*/  HMMA.1688.F32.TF32 R152, R244.reuse, R182, R152 ;  /* 0x000000b6f498723c */ /* 0x050ff00000081098 */
[C---:B------:R-:W-:Y:S08]  /*2d580*/  HMMA.1688.F32.TF32 R156, R244.reuse, R186, R156 ;  /* 0x000000baf49c723c */ /* 0x040ff0000008109c */
[C---:B------:R-:W-:Y:S07]  /*2d590*/  HMMA.1688.F32.TF32 R160, R244.reuse, R190, R160 ;  /* 0x000000bef4a0723c */ /* 0x040fee00000810a0 */
[----:B------:R-:W-:Y:S01]  /*2d5a0*/  STL.64 [R1+0xfd0], R152 ;  /* 0x000fd09801007387 */ /* 0x000fe20000100a00 */
[----:B------:R-:W-:Y:S01]  /*2d5b0*/  HMMA.1688.F32.TF32 R164, R244, R194, R164 ;  /* 0x000000c2f4a4723c */ /* 0x000fe200000810a4 */
[----:B------:R-:W-:-:S02]  /*2d5c0*/  IMAD.MOV.U32 R191, RZ, RZ, R201 ;  /* 0x000000ffffbf7224 */ /* 0x000fc400078e00c9 */
[----:B------:R4:W-:Y:S04]  /*2d5d0*/  STL.64 [R1+0xfd8], R154 ;  /* 0x000fd89a01007387 */ /* 0x0009e80000100a00 */
[----:B------:R-:W-:Y:S01]  /*2d5e0*/  IMAD.MOV.U32 R194, RZ, RZ, R200 ;  /* 0x000000ffffc27224 */ /* 0x000fe200078e00c8 */
[----:B----4-:R1:W5:Y:S01]  /*2d5f0*/  LDL.LU.64 R154, [R1+0x19b0] ;  /* 0x0019b000019a7983 */ /* 0x0103620000300a00 */
[----:B------:R-:W-:Y:S03]  /*2d600*/  HMMA.1688.F32.TF32 R168, R244, R198, R168 ;  /* 0x000000c6f4a8723c */ /* 0x000fe600000810a8 */
[----:B------:R1:W5:Y:S04]  /*2d610*/  LDL.LU.64 R152, [R1+0x19a8] ;  /* 0x0019a80001987983 */ /* 0x0003680000300a00 */
[----:B------:R-:W-:Y:S04]  /*2d620*/  STL.64 [R1+0xfa0], R156 ;  /* 0x000fa09c01007387 */ /* 0x000fe80000100a00 */
[----:B------:R4:W-:Y:S01]  /*2d630*/  STL.64 [R1+0xfa8], R158 ;  /* 0x000fa89e01007387 */ /* 0x0009e20000100a00 */
[----:B------:R-:W-:-:S03]  /*2d640*/  IMAD.MOV.U32 R195, RZ, RZ, R197 ;  /* 0x000000ffffc37224 */ /* 0x000fc600078e00c5 */
[----:B----4-:R1:W5:Y:S04]  /*2d650*/  LDL.LU.64 R158, [R1+0x19a0] ;  /* 0x0019a000019e7983 */ /* 0x0103680000300a00 */
[----:B------:R1:W5:Y:S04]  /*2d660*/  LDL.LU.64 R156, [R1+0x1998] ;  /* 0x00199800019c7983 */ /* 0x0003680000300a00 */
[----:B------:R-:W-:Y:S04]  /*2d670*/  STL.64 [R1+0xf70], R160 ;  /* 0x000f70a001007387 */ /* 0x000fe80000100a00 */
[----:B------:R4:W-:Y:S01]  /*2d680*/  STL.64 [R1+0xf78], R162 ;  /* 0x000f78a201007387 */ /* 0x0009e20000100a00 */
[----:B------:R-:W-:-:S02]  /*2d690*/  IMAD.MOV.U32 R197, RZ, RZ, R173 ;  /* 0x000000ffffc57224 */ /* 0x000fc400078e00ad */
[----:B------:R-:W-:Y:S01]  /*2d6a0*/  IMAD.MOV.U32 R198, RZ, RZ, R172 ;  /* 0x000000ffffc67224 */ /* 0x000fe200078e00ac */
[----:B----4-:R1:W5:Y:S04]  /*2d6b0*/  LDL.LU.64 R162, [R1+0x1990] ;  /* 0x0019900001a27983 */ /* 0x0103680000300a00 */
[----:B------:R1:W5:Y:S04]  /*2d6c0*/  LDL.LU.64 R160, [R1+0x1988] ;  /* 0x0019880001a07983 */ /* 0x0003680000300a00 */
[----:B------:R-:W-:Y:S04]  /*2d6d0*/  STL.64 [R1+0xf50], R164 ;  /* 0x000f50a401007387 */ /* 0x000fe80000100a00 */
[----:B------:R4:W-:Y:S01]  /*2d6e0*/  STL.64 [R1+0xf58], R166 ;  /* 0x000f58a601007387 */ /* 0x0009e20000100a00 */
[----:B------:R-:W-:Y:S01]  /*2d6f0*/  IMAD.MOV.U32 R199, RZ, RZ, R3 ;  /* 0x000000ffffc77224 */ /* 0x000fe200078e0003 */
[----:B------:R-:W-:-:S02]  /*2d700*/  MOV R190, R204 ;  /* 0x000000cc00be7202 */ /* 0x000fc40000000f00 */
        /* <DEDUP_REMOVED lines=8> */
[----:B------:R-:W4:Y:S01]  /*2d790*/  LDL.LU R175, [R1+0x1338] ;  /* 0x0013380001af7983 */ /* 0x000f220000300800 */
[----:B------:R-:W-:-:S02]  /*2d7a0*/  IMAD.MOV.U32 R182, RZ, RZ, R212 ;  /* 0x000000ffffb67224 */ /* 0x000fc400078e00d4 */
[----:B------:R-:W-:Y:S02]  /*2d7b0*/  IMAD.MOV.U32 R183, RZ, RZ, R209 ;  /* 0x000000ffffb77224 */ /* 0x000fe400078e00d1 */
[----:B------:R-:W-:Y:S02]  /*2d7c0*/  IMAD.MOV.U32 R178, RZ, RZ, R216 ;  /* 0x000000ffffb27224 */ /* 0x000fe400078e00d8 */
[----:B------:R-:W-:Y:S02]  /*2d7d0*/  IMAD.MOV.U32 R179, RZ, RZ, R213 ;  /* 0x000000ffffb37224 */ /* 0x000fe400078e00d5 */
[----:B------:R-:W-:Y:S01]  /*2d7e0*/  IMAD.MOV.U32 R240, RZ, RZ, R224 ;  /* 0x000000fffff07224 */ /* 0x000fe200078e00e0 */
[C---:B--2---:R-:W-:Y:S01]  /*2d7f0*/  HMMA.1688.F32.TF32 R200, R244.reuse, R202, R248 ;  /* 0x000000caf4c8723c */ /* 0x044fe200000810f8 */
[----:B------:R1:W5:Y:S04]  /*2d800*/  LDL.LU.64 R250, [R1+0x1960] ;  /* 0x0019600001fa7983 */ /* 0x0003680000300a00 */
[----:B------:R1:W5:Y:S11]  /*2d810*/  LDL.LU.64 R248, [R1+0x1958] ;  /* 0x0019580001f87983 */ /* 0x0003760000300a00 */
[----:B------:R-:W-:Y:S07]  /*2d820*/  @!UPT UIADD3 URZ, URZ, URZ, URZ ;  /* 0x0000003f3f3ff290 */ /* 0x000fee000fffe03f */
        /* <DEDUP_REMOVED lines=9> */
[----:B------:R-:W-:Y:S01]  /*2d8c0*/  STL.64 [R1+0xea0], R196 ;  /* 0x000ea0c401007387 */ /* 0x000fe20000100a00 */
[----:B------:R-:W-:Y:S03]  /*2d8d0*/  HMMA.1688.F32.TF32 R180, R244, R226, R176 ;  /* 0x000000e2f4b4723c */ /* 0x000fe600000810b0 */
[----:B------:R-:W-:Y:S04]  /*2d8e0*/  STL.64 [R1+0xea8], R198 ;  /* 0x000ea8c601007387 */ /* 0x000fe80000100a00 */
[----:B------:R-:W-:Y:S04]  /*2d8f0*/  STL.64 [R1+0xe70], R192 ;  /* 0x000e70c001007387 */ /* 0x000fe80000100a00 */
[----:B------:R2:W-:Y:S04]  /*2d900*/  STL.64 [R1+0xe78], R194 ;  /* 0x000e78c201007387 */ /* 0x0005e80000100a00 */
[----:B------:R-:W-:Y:S04]  /*2d910*/  STL.64 [R1+0xe40], R188 ;  /* 0x000e40bc01007387 */ /* 0x000fe80000100a00 */
[----:B------:R1:W-:Y:S04]  /*2d920*/  STL.64 [R1+0xe48], R190 ;  /* 0x000e48be01007387 */ /* 0x0003e80000100a00 */
[----:B------:R-:W3:Y:S04]  /*2d930*/  LDL.LU R176, [R1+0x133c] ;  /* 0x00133c0001b07983 */ /* 0x000ee80000300800 */
[----:B------:R-:W-:Y:S04]  /*2d940*/  STL.64 [R1+0xe10], R184 ;  /* 0x000e10b801007387 */ /* 0x000fe80000100a00 */
[----:B------:R1:W-:Y:S04]  /*2d950*/  STL.64 [R1+0xe18], R186 ;  /* 0x000e18ba01007387 */ /* 0x0003e80000100a00 */
[----:B------:R-:W3:Y:S01]  /*2d960*/  LDL.LU R173, [R1+0x1340] ;  /* 0x0013400001ad7983 */ /* 0x000ee20000300800 */
[----:B------:R-:W-:-:S02]  /*2d970*/  IMAD.MOV.U32 R241, RZ, RZ, R221 ;  /* 0x000000fffff17224 */ /* 0x000fc400078e00dd */
[----:B------:R-:W-:Y:S02]  /*2d980*/  IMAD.MOV.U32 R242, RZ, RZ, R220 ;  /* 0x000000fffff27224 */ /* 0x000fe400078e00dc */
[----:B------:R-:W-:Y:S02]  /*2d990*/  IMAD.MOV.U32 R243, RZ, RZ, R217 ;  /* 0x000000fffff37224 */ /* 0x000fe400078e00d9 */
[----:B------:R-:W-:Y:S02]  /*2d9a0*/  IMAD.MOV.U32 R236, RZ, RZ, R232 ;  /* 0x000000ffffec7224 */ /* 0x000fe400078e00e8 */
[----:B------:R-:W-:Y:S02]  /*2d9b0*/  IMAD.MOV.U32 R237, RZ, RZ, R229 ;  /* 0x000000ffffed7224 */ /* 0x000fe400078e00e5 */
[----:B------:R-:W-:Y:S02]  /*2d9c0*/  IMAD.MOV.U32 R238, RZ, RZ, R228 ;  /* 0x000000ffffee7224 */ /* 0x000fe400078e00e4 */
[----:B------:R-:W-:Y:S01]  /*2d9d0*/  IMAD.MOV.U32 R239, RZ, RZ, R225 ;  /* 0x000000ffffef7224 */ /* 0x000fe200078e00e1 */
[C---:B--2---:R-:W-:Y:S01]  /*2d9e0*/  HMMA.1688.F32.TF32 R192, R244.reuse, R230, R240 ;  /* 0x000000e6f4c0723c */ /* 0x044fe200000810f0 */
[----:B------:R2:W-:Y:S04]  /*2d9f0*/  STL.64 [R1+0xaf0], R180 ;  /* 0x000af0b401007387 */ /* 0x0005e80000100a00 */
[----:B------:R-:W-:Y:S03]  /*2da00*/  STL.64 [R1+0xaf8], R182 ;  /* 0x000af8b601007387 */ /* 0x000fe60000100a00 */
[----:B-1----:R-:W-:Y:S01]  /*2da10*/  HMMA.1688.F32.TF32 R188, R244, R234, R236 ;  /* 0x000000eaf4bc723c */ /* 0x002fe200000810ec */
[----:B------:R-:W3:Y:S04]  /*2da20*/  LDL.LU R187, [R1+0x1344] ;  /* 0x0013440001bb7983 */ /* 0x000ee80000300800 */
[----:B------:R-:W3:Y:S04]  /*2da30*/  LDL.LU R184, [R1+0x1348] ;  /* 0x0013480001b87983 */ /* 0x000ee80000300800 */
[----:B--2---:R-:W2:Y:S04]  /*2da40*/  LDL.LU R181, [R1+0x134c] ;  /* 0x00134c0001b57983 */ /* 0x004ea80000300800 */
[----:B------:R-:W2:Y:S04]  /*2da50*/  LDL.LU R180, [R1+0x1350] ;  /* 0x0013500001b47983 */ /* 0x000ea80000300800 */
[----:B------:R-:W-:Y:S04]  /*2da60*/  STL.64 [R1+0xae0], R192 ;  /* 0x000ae0c001007387 */ /* 0x000fe80000100a00 */
[----:B------:R-:W-:Y:S04]  /*2da70*/  STL.64 [R1+0xae8], R194 ;  /* 0x000ae8c201007387 */ /* 0x000fe80000100a00 */
[----:B------:R1:W-:Y:S04]  /*2da80*/  STL.64 [R1+0xac0], R188 ;  /* 0x000ac0bc01007387 */ /* 0x0003e80000100a00 */
[----:B------:R-:W-:Y:S04]  /*2da90*/  STL.64 [R1+0xac8], R190 ;  /* 0x000ac8be01007387 */ /* 0x000fe80000100a00 */
[----:B-1----:R-:W2:Y:S04]  /*2daa0*/  LDL.LU R188, [R1+0x1354] ;  /* 0x0013540001bc7983 */ /* 0x002ea80000300800 */
[----:B------:R-:W2:Y:S04]  /*2dab0*/  LDL.LU R185, [R1+0x1358] ;  /* 0x0013580001b97983 */ /* 0x000ea80000300800 */
[----:B------:R-:W2:Y:S04]  /*2dac0*/  LDL.LU R179, [R1+0x1518] ;  /* 0x0015180001b37983 */ /* 0x000ea80000300800 */
[----:B------:R-:W2:Y:S01]  /*2dad0*/  LDL.LU R178, [R1+0x151c] ;  /* 0x00151c0001b27983 */ /* 0x000ea20000300800 */
[----:B------:R-:W-:-:S05]  /*2dae0*/  IMAD.MOV.U32 R172, RZ, RZ, 0x1f ;  /* 0x0000001fffac7424 */ /* 0x000fca00078e00ff */
[----:B------:R-:W-:-:S04]  /*2daf0*/  IADD3 R172, R172, c[0x0][0x180], RZ ;  /* 0x00006000acac7a10 */ /* 0x000fc80007ffe0ff */
[----:B------:R-:W-:-:S04]  /*2db00*/  SHF.R.S32.HI R177, RZ, 0x1f, R172 ;  /* 0x0000001fffb17819 */ /* 0x000fc800000114ac */
[----:B------:R-:W-:-:S04]  /*2db10*/  LEA.HI R177, R177, R172, RZ, 0x5 ;  /* 0x000000acb1b17211 */ /* 0x000fc800078f28ff */
[----:B------:R-:W-:Y:S01]  /*2db20*/  SHF.R.S32.HI R177, RZ, 0x5, R177 ;  /* 0x00000005ffb17819 */ /* 0x000fe200000114b1 */
[----:B------:R-:W-:-:S03]  /*2db30*/  IMAD.MOV.U32 R172, RZ, RZ, c[0x0][0x188] ;  /* 0x00006200ffac7624 */ /* 0x000fc600078e00ff */
[----:B------:R-:W-:Y:S01]  /*2db40*/  IADD3 R177, R177, -0x1, RZ ;  /* 0xffffffffb1b17810 */ /* 0x000fe20007ffe0ff */
[----:B------:R-:W-:Y:S01]  /*2db50*/  IMAD.MOV.U32 R3, RZ, RZ, c[0x0][0x180] ;  /* 0x00006000ff037624 */ /* 0x000fe200078e00ff */
[C---:B----4-:R-:W-:Y:S01]  /*2db60*/  IADD3 R174, R175.reuse, 0x1, RZ ;  /* 0x00000001afae7810 */ /* 0x050fe20007ffe0ff */
[----:B------:R-:W-:Y:S01]  /*2db70*/  BAR.SYNC.DEFER_BLOCKING 0x0 ;  /* 0x0000000000007b1d */ /* 0x000fe20000010000 */
[----:B------:R-:W-:Y:S01]  /*2db80*/  ISETP.GE.AND P0, PT, R175, R177, PT ;  /* 0x000000b1af00720c */ /* 0x000fe20003f06270 */
[----:B------:R-:W-:Y:S02]  /*2db90*/  IMAD.SHL.U32 R175, R172, 0x20, RZ ;  /* 0x00000020acaf7824 */ /* 0x000fe400078e00ff */
[----:B------:R-:W-:Y:S02]  /*2dba0*/  IMAD R3, R174, -0x20, R3 ;  /* 0xffffffe0ae037824 */ /* 0x000fe400078e0203 */
[----:B------:R-:W1:Y:S01]  /*2dbb0*/  S2R R177, SR_TID.X ;  /* 0x0000000000b17919 */ /* 0x000e620000002100 */
[----:B------:R-:W-:-:S02]  /*2dbc0*/  IMAD.SHL.U32 R175, R175, 0x4, RZ ;  /* 0x00000004afaf7824 */ /* 0x000fc400078e00ff */
[----:B------:R-:W-:-:S04]  /*2dbd0*/  ISETP.GT.AND P1, PT, R3, RZ, PT ;  /* 0x000000ff0300720c */ /* 0x000fc80003f24270 */
[----:B------:R-:W-:-:S04]  /*2dbe0*/  SEL R172, RZ, 0x4, !P1 ;  /* 0x00000004ffac7807 */ /* 0x000fc80004800000 */
[----:B------:R-:W-:-:S04]  /*2dbf0*/  SEL R172, R172, RZ, !P0 ;  /* 0x000000ffacac7207 */ /* 0x000fc80004000000 */
[----:B------:R-:W-:Y:S02]  /*2dc00*/  ISETP.NE.U32.AND P1, PT, R172, RZ, PT ;  /* 0x000000ffac00720c */ /* 0x000fe40003f25070 */
[----:B-1----:R-:W-:-:S05]  /*2dc10*/  LOP3.LUT R193, R177, 0x7f, RZ, 0xc0, !PT ;  /* 0x0000007fb1c17812 */ /* 0x002fca00078ec0ff */
[----:B------:R-:W-:Y:S01]  /*2dc20*/  IMAD.SHL.U32 R177, R193, 0x4, RZ ;  /* 0x00000004c1b17824 */ /* 0x000fe200078e00ff */
[----:B---3--:R-:W-:-:S05]  /*2dc30*/  IADD3 R173, P2, R173, R175, RZ ;  /* 0x000000afadad7210 */ /* 0x008fca0007f5e0ff */
[----:B------:R-:W-:Y:S01]  /*2dc40*/  IMAD.X R176, R176, 0x1, R0, P2 ;  /* 0x00000001b0b07824 */ /* 0x000fe200010e0600 */
[----:B------:R1:W-:Y:S01]  /*2dc50*/  STL [R1+0x1340], R173 ;  /* 0x001340ad01007387 */ /* 0x0003e20000100800 */
[----:B------:R-:W-:-:S03]  /*2dc60*/  IMAD.MOV.U32 R172, RZ, RZ, R173 ;  /* 0x000000ffffac7224 */ /* 0x000fc600078e00ad */
[----:B------:R3:W-:Y:S04]  /*2dc70*/  STL [R1+0x133c], R176 ;  /* 0x00133cb001007387 */ /* 0x0007e80000100800 */
[----:B------:R-:W4:Y:S01]  /*2dc80*/  LDL.LU R186, [R1+0x1520] ;  /* 0x0015200001ba7983 */ /* 0x000f220000300800 */
[----:B-1----:R-:W-:-:S03]  /*2dc90*/  IMAD.MOV.U32 R173, RZ, RZ, R176 ;  /* 0x000000ffffad7224 */ /* 0x002fc600078e00b0 */
[----:B------:R-:W4:Y:S04]  /*2dca0*/  LDL.LU R183, [R1+0x1524] ;  /* 0x0015240001b77983 */ /* 0x000f280000300800 */
[----:B------:R-:W4:Y:S04]  /*2dcb0*/  LDL.LU R182, [R1+0x1528] ;  /* 0x0015280001b67983 */ /* 0x000f280000300800 */
[----:B---3--:R-:W3:Y:S01]  /*2dcc0*/  LDL.LU R176, [R1+0x152c] ;  /* 0x00152c0001b07983 */ /* 0x008ee20000300800 */
[----:B------:R-:W-:-:S03]  /*2dcd0*/  IADD3 R184, P2, R184, R175, RZ ;  /* 0x000000afb8b87210 */ /* 0x000fc60007f5e0ff */
[----:B------:R-:W-:Y:S01]  /*2dce0*/  @!PT LDS RZ, [RZ] ;  /* 0x00000000fffff984 */ /* 0x000fe20000000800 */
[----:B------:R-:W-:Y:S01]  /*2dcf0*/  @!PT LDS RZ, [RZ] ;  /* 0x00000000fffff984 */ /* 0x000fe20000000800 */
[----:B------:R-:W-:Y:S01]  /*2dd00*/  @!PT LDS RZ, [RZ] ;  /* 0x00000000fffff984 */ /* 0x000fe20000000800 */
[----:B------:R1:W-:Y:S02]  /*2dd10*/  LDGSTS.E [R177], [R172.64], P1 ;  /* 0x00000000acb17fae */ /* 0x0003e40008921846 */
[--C-:B------:R-:W-:Y:S01]  /*2dd20*/  IMAD.X R187, R187, 0x1, R0.reuse, P2 ;  /* 0x00000001bbbb7824 */ /* 0x100fe200010e0600 */
[----:B--2---:R-:W-:Y:S01]  /*2dd30*/  IADD3 R180, P3, R180, R175, RZ ;  /* 0x000000afb4b47210 */ /* 0x004fe20007f7e0ff */
[----:B------:R-:W-:Y:S04]  /*2dd40*/  STL [R1+0x1348], R184 ;  /* 0x001348b801007387 */ /* 0x000fe80000100800 */
[----:B------:R-:W-:Y:S01]  /*2dd50*/  IMAD.X R181, R181, 0x1, R0, P3 ;  /* 0x00000001b5b57824 */ /* 0x000fe200018e0600 */
[----:B------:R2:W-:Y:S01]  /*2dd60*/  STL [R1+0x1344], R187 ;  /* 0x001344bb01007387 */ /* 0x0005e20000100800 */
[----:B-1----:R-:W-:-:S02]  /*2dd70*/  IMAD.MOV.U32 R172, RZ, RZ, R184 ;  /* 0x000000ffffac7224 */ /* 0x002fc400078e00b8 */
[----:B------:R-:W-:Y:S01]  /*2dd80*/  IMAD.MOV.U32 R173, RZ, RZ, R187 ;  /* 0x000000ffffad7224 */ /* 0x000fe200078e00bb */
[----:B------:R-:W-:Y:S04]  /*2dd90*/  STL [R1+0x1350], R180 ;  /* 0x001350b401007387 */ /* 0x000fe80000100800 */
[----:B------:R1:W-:Y:S04]  /*2dda0*/  STL [R1+0x134c], R181 ;  /* 0x00134cb501007387 */ /* 0x0003e80000100800 */
[----:B--2---:R-:W2:Y:S04]  /*2ddb0*/  LDL.LU R187, [R1+0x1530] ;  /* 0x0015300001bb7983 */ /* 0x004ea80000300800 */
[----:B------:R1:W-:Y:S04]  /*2ddc0*/  LDGSTS.E [R177+0x200], [R172.64], P1 ;  /* 0x00200000acb17fae */ /* 0x0003e80008921846 */
[----:B------:R-:W2:Y:S01]  /*2ddd0*/  LDL.LU R184, [R1+0x1534] ;  /* 0x0015340001b87983 */ /* 0x000ea20000300800 */
[----:B------:R-:W-:Y:S01]  /*2dde0*/  ISETP.GT.AND P2, PT, R3, 0x4, PT ;  /* 0x000000040300780c */ /* 0x000fe20003f44270 */
[----:B-1----:R-:W-:Y:S01]  /*2ddf0*/  IMAD.MOV.U32 R173, RZ, RZ, R181 ;  /* 0x000000ffffad7224 */ /* 0x002fe200078e00b5 */
[----:B------:R-:W-:Y:S01]  /*2de00*/  MOV R172, R180 ;  /* 0x000000b400ac7202 */ /* 0x000fe20000000f00 */
[----:B------:R-:W2:Y:S04]  /*2de10*/  LDL.LU R181, [R1+0x1598] ;  /* 0x0015980001b57983 */ /* 0x000ea80000300800 */
[----:B------:R-:W2:Y:S01]  /*2de20*/  LDL.LU R180, [R1+0x159c] ;  /* 0x00159c0001b47983 */ /* 0x000ea20000300800 */
[----:B------:R-:W-:-:S03]  /*2de30*/  IADD3 R185, P3, R185, R175, RZ ;  /* 0x000000afb9b97210 */ /* 0x000fc60007f7e0ff */
[----:B------:R1:W-:Y:S01]  /*2de40*/  LDGSTS.E [R177+0x400], [R172.64], P1 ;  /* 0x00400000acb17fae */ /* 0x0003e20008921846 */
[----:B------:R-:W-:Y:S01]  /*2de50*/  IADD3 R178, P4, R178, R175, RZ ;  /* 0x000000afb2b27210 */ /* 0x000fe20007f9e0ff */
[----:B------:R-:W-:Y:S01]  /*2de60*/  IMAD.X R188, R188, 0x1, R0, P3 ;  /* 0x00000001bcbc7824 */ /* 0x000fe200018e0600 */
[----:B-1----:R-:W-:-:S04]  /*2de70*/  SEL R172, RZ, 0x4, !P2 ;  /* 0x00000004ffac7807 */ /* 0x002fc80005000000 */
[----:B------:R-:W-:Y:S01]  /*2de80*/  SEL R172, R172, RZ, !P0 ;  /* 0x000000ffacac7207 */ /* 0x000fe20004000000 */
[----:B------:R-:W-:Y:S01]  /*2de90*/  IMAD.X R179, R179, 0x1, R0, P4 ;  /* 0x00000001b3b37824 */ /* 0x000fe200020e0600 */
[----:B------:R-:W-:Y:S01]  /*2dea0*/  STL [R1+0x1358], R185 ;  /* 0x001358b901007387 */ /* 0x000fe20000100800 */
[----:B------:R-:W-:Y:S01]  /*2deb0*/  IMAD.MOV.U32 R173, RZ, RZ, R188 ;  /* 0x000000ffffad7224 */ /* 0x000fe200078e00bc */
[----:B------:R-:W-:Y:S01]  /*2dec0*/  ISETP.NE.U32.AND P2, PT, R172, RZ, PT ;  /* 0x000000ffac00720c */ /* 0x000fe20003f45070 */
[----:B------:R-:W-:Y:S01]  /*2ded0*/  IMAD.MOV.U32 R172, RZ, RZ, R185 ;  /* 0x000000ffffac7224 */ /* 0x000fe200078e00b9 */
[----:B------:R1:W-:Y:S04]  /*2dee0*/  STL [R1+0x1354], R188 ;  /* 0x001354bc01007387 */ /* 0x0003e80000100800 */
[----:B------:R-:W-:Y:S04]  /*2def0*/  STL [R1+0x151c], R178 ;  /* 0x00151cb201007387 */ /* 0x000fe80000100800 */
[----:B------:R1:W-:Y:S04]  /*2df00*/  STL [R1+0x1518], R179 ;  /* 0x001518b301007387 */ /* 0x0003e80000100800 */
[----:B------:R1:W-:Y:S04]  /*2df10*/  LDGSTS.E [R177+0x600], [R172.64], P1 ;  /* 0x00600000acb17fae */ /* 0x0003e80008921846 */
[----:B-1----:R-:W2:Y:S04]  /*2df20*/  LDL.LU R188, [R1+0x15a0] ;  /* 0x0015a00001bc7983 */ /* 0x002ea80000300800 */
[----:B------:R-:W2:Y:S01]  /*2df30*/  LDL.LU R185, [R1+0x15a4] ;  /* 0x0015a40001b97983 */ /* 0x000ea20000300800 */
[----:B------:R-:W-:-:S02]  /*2df40*/  IMAD.MOV.U32 R173, RZ, RZ, R179 ;  /* 0x000000ffffad7224 */ /* 0x000fc400078e00b3 */
[----:B------:R-:W-:Y:S01]  /*2df50*/  IMAD.MOV.U32 R172, RZ, RZ, R178 ;  /* 0x000000ffffac7224 */ /* 0x000fe200078e00b2 */
[----:B------:R-:W2:Y:S04]  /*2df60*/  LDL.LU R179, [R1+0x15a8] ;  /* 0x0015a80001b37983 */ /* 0x000ea80000300800 */
[----:B------:R-:W2:Y:S04]  /*2df70*/  LDL.LU R178, [R1+0x15ac] ;  /* 0x0015ac0001b27983 */ /* 0x000ea80000300800 */
[----:B------:R1:W-:Y:S01]  /*2df80*/  LDGSTS.E [R177+0x2000], [R172.64], P2 ;  /* 0x02000000acb17fae */ /* 0x0003e20009121846 */
[----:B----4-:R-:W-:-:S05]  /*2df90*/  IADD3 R183, P1, R183, R175, RZ ;  /* 0x000000afb7b77210 */ /* 0x010fca0007f3e0ff */
[----:B------:R-:W-:Y:S01]  /*2dfa0*/  IMAD.X R186, R186, 0x1, R0, P1 ;  /* 0x00000001baba7824 */ /* 0x000fe200008e0600 */
[----:B---3--:R-:W-:Y:S01]  /*2dfb0*/  IADD3 R176, P3, R176, R175, RZ ;  /* 0x000000afb0b07210 */ /* 0x008fe20007f7e0ff */
[----:B------:R-:W-:Y:S01]  /*2dfc0*/  STL [R1+0x1524], R183 ;  /* 0x001524b701007387 */ /* 0x000fe20000100800 */
[----:B-1----:R-:W-:-:S03]  /*2dfd0*/  IMAD.MOV.U32 R172, RZ, RZ, R183 ;  /* 0x000000ffffac7224 */ /* 0x002fc600078e00b7 */
[----:B------:R-:W-:Y:S01]  /*2dfe0*/  IMAD.X R182, R182, 0x1, R0, P3 ;  /* 0x00000001b6b67824 */ /* 0x000fe200018e0600 */
[----:B------:R1:W-:Y:S01]  /*2dff0*/  STL [R1+0x1520], R186 ;  /* 0x001520ba01007387 */ /* 0x0003e20000100800 */
[----:B------:R-:W-:-:S03]  /*2e000*/  IMAD.MOV.U32 R173, RZ, RZ, R186 ;  /* 0x000000ffffad7224 */ /* 0x000fc600078e00ba */
[----:B------:R-:W-:Y:S04]  /*2e010*/  STL [R1+0x152c], R176 ;  /* 0x00152cb001007387 */ /* 0x000fe80000100800 */
[----:B------:R3:W-:Y:S04]  /*2e020*/  STL [R1+0x1528], R182 ;  /* 0x001528b601007387 */ /* 0x0007e80000100800 */
[----:B-1----:R-:W4:Y:S04]  /*2e030*/  LDL.LU R186, [R1+0x15b0] ;  /* 0x0015b00001ba7983 */ /* 0x002f280000300800 */
[----:B------:R1:W-:Y:S04]  /*2e040*/  LDGSTS.E [R177+0x2200], [R172.64], P2 ;  /* 0x02200000acb17fae */ /* 0x0003e80009121846 */
[----:B------:R-:W4:Y:S01]  /*2e050*/  LDL.LU R183, [R1+0x15b4] ;  /* 0x0015b40001b77983 */ /* 0x000f220000300800 */
[----:B------:R-:W-:Y:S01]  /*2e060*/  ISETP.GT.AND P1, PT, R3, 0x8, PT ;  /* 0x000000080300780c */ /* 0x000fe20003f24270 */
[----:B-1----:R-:W-:-:S02]  /*2e070*/  IMAD.MOV.U32 R173, RZ, RZ, R182 ;  /* 0x000000ffffad7224 */ /* 0x002fc400078e00b6 */
[----:B------:R-:W-:Y:S01]  /*2e080*/  IMAD.MOV.U32 R172, RZ, RZ, R176 ;  /* 0x000000ffffac7224 */ /* 0x000fe200078e00b0 */
[----:B---3--:R-:W3:Y:S04]  /*2e090*/  LDL.LU R182, [R1+0x1618] ;  /* 0x0016180001b67983 */ /* 0x008ee80000300800 */
[----:B------:R-:W3:Y:S01]  /*2e0a0*/  LDL.LU R176, [R1+0x161c] ;  /* 0x00161c0001b07983 */ /* 0x000ee20000300800 */
[----:B--2---:R-:W-:-:S03]  /*2e0b0*/  IADD3 R184, P3, R184, R175, RZ ;  /* 0x000000afb8b87210 */ /* 0x004fc60007f7e0ff */
[----:B------:R1:W-:Y:S02]  /*2e0c0*/  LDGSTS.E [R177+0x2400], [R172.64], P2 ;  /* 0x02400000acb17fae */ /* 0x0003e40009121846 */
[----:B------:R-:W-:Y:S01]  /*2e0d0*/  IMAD.X R187, R187, 0x1, R0, P3 ;  /* 0x00000001bbbb7824 */ /* 0x000fe200018e0600 */
[----:B------:R-:W-:Y:S02]  /*2e0e0*/  IADD3 R180, P4, R180, R175, RZ ;  /* 0x000000afb4b47210 */ /* 0x000fe40007f9e0ff */
        /* <DEDUP_REMOVED lines=11> */
[----:B-1----:R-:W3:Y:S04]  /*2e1a0*/  LDL.LU R187, [R1+0x1620] ;  /* 0x0016200001bb7983 */ /* 0x002ee80000300800 */
[----:B------:R-:W3:Y:S01]  /*2e1b0*/  LDL.LU R184, [R1+0x1624] ;  /* 0x0016240001b87983 */ /* 0x000ee20000300800 */
[----:B--2---:R-:W-:-:S02]  /*2e1c0*/  IMAD.MOV.U32 R173, RZ, RZ, R181 ;  /* 0x000000ffffad7224 */ /* 0x004fc400078e00b5 */
[----:B------:R-:W-:Y:S01]  /*2e1d0*/  IMAD.MOV.U32 R172, RZ, RZ, R180 ;  /* 0x000000ffffac7224 */ /* 0x000fe200078e00b4 */
[----:B------:R-:W3:Y:S04]  /*2e1e0*/  LDL.LU R181, [R1+0x1628] ;  /* 0x0016280001b57983 */ /* 0x000ee80000300800 */
[----:B------:R-:W3:Y:S01]  /*2e1f0*/  LDL.LU R180, [R1+0x162c] ;  /* 0x00162c0001b47983 */ /* 0x000ee20000300800 */
[----:B------:R-:W-:-:S03]  /*2e200*/  IADD3 R185, P2, R185, R175, RZ ;  /* 0x000000afb9b97210 */ /* 0x000fc60007f5e0ff */
[----:B------:R1:W-:Y:S01]  /*2e210*/  LDGSTS.E [R177+0x4000], [R172.64], P1 ;  /* 0x04000000acb17fae */ /* 0x0003e20008921846 */
[----:B------:R-:W-:Y:S02]  /*2e220*/  IADD3.X R188, R188, R0, RZ, P2, !PT ;  /* 0x00000000bcbc7210 */ /* 0x000fe400017fe4ff */
[----:B------:R-:W-:Y:S01]  /*2e230*/  IADD3 R178, P3, R178, R175, RZ ;  /* 0x000000afb2b27210 */ /* 0x000fe20007f7e0ff */
[----:B------:R-:W-:Y:S04]  /*2e240*/  STL [R1+0x15a4], R185 ;  /* 0x0015a4b901007387 */ /* 0x000fe80000100800 */
[----:B------:R-:W-:Y:S01]  /*2e250*/  IMAD.X R179, R179, 0x1, R0, P3 ;  /* 0x00000001b3b37824 */ /* 0x000fe200018e0600 */
[----:B------:R1:W-:Y:S02]  /*2e260*/  STL [R1+0x15a0], R188 ;  /* 0x0015a0bc01007387 */ /* 0x0003e40000100800 */
[----:B-1----:R-:W-:-:S02]  /*2e270*/  IMAD.MOV.U32 R172, RZ, RZ, R185 ;  /* 0x000000ffffac7224 */ /* 0x002fc400078e00b9 */
[----:B------:R-:W-:Y:S01]  /*2e280*/  IMAD.MOV.U32 R173, RZ, RZ, R188 ;  /* 0x000000ffffad7224 */ /* 0x000fe200078e00bc */
[----:B------:R-:W-:Y:S04]  /*2e290*/  STL [R1+0x15ac], R178 ;  /* 0x0015acb201007387 */ /* 0x000fe80000100800 */
[----:B------:R1:W-:Y:S04]  /*2e2a0*/  STL [R1+0x15a8], R179 ;  /* 0x0015a8b301007387 */ /* 0x0003e80000100800 */
[----:B------:R-:W3:Y:S04]  /*2e2b0*/  LDL.LU R188, [R1+0x1630] ;  /* 0x0016300001bc7983 */ /* 0x000ee80000300800 */
[----:B------:R1:W-:Y:S04]  /*2e2c0*/  LDGSTS.E [R177+0x4200], [R172.64], P1 ;  /* 0x04200000acb17fae */ /* 0x0003e80008921846 */
[----:B------:R-:W3:Y:S01]  /*2e2d0*/  LDL.LU R185, [R1+0x1634] ;  /* 0x0016340001b97983 */ /* 0x000ee20000300800 */
[----:B-1----:R-:W-:-:S02]  /*2e2e0*/  IMAD.MOV.U32 R173, RZ, RZ, R179 ;  /* 0x000000ffffad7224 */ /* 0x002fc400078e00b3 */
[----:B------:R-:W-:Y:S01]  /*2e2f0*/  IMAD.MOV.U32 R172, RZ, RZ, R178 ;  /* 0x000000ffffac7224 */ /* 0x000fe200078e00b2 */
[----:B------:R-:W3:Y:S04]  /*2e300*/  LDL.LU R179, [R1+0x1698] ;  /* 0x0016980001b37983 */ /* 0x000ee80000300800 */
[----:B------:R-:W3:Y:S01]  /*2e310*/  LDL.LU R178, [R1+0x169c] ;  /* 0x00169c0001b27983 */ /* 0x000ee20000300800 */
[----:B------:R-:W-:-:S03]  /*2e320*/  ISETP.GT.AND P2, PT, R3, 0xc, PT ;  /* 0x0000000c0300780c */ /* 0x000fc60003f44270 */
[----:B------:R1:W-:Y:S02]  /*2e330*/  LDGSTS.E [R177+0x4400], [R172.64], P1 ;  /* 0x04400000acb17fae */ /* 0x0003e40008921846 */
[----:B-1----:R-:W-:-:S04]  /*2e340*/  SEL R172, RZ, 0x4, !P2 ;  /* 0x00000004ffac7807 */ /* 0x002fc80005000000 */
[----:B------:R-:W-:-:S04]  /*2e350*/  SEL R172, R172, RZ, !P0 ;  /* 0x000000ffacac7207 */ /* 0x000fc80004000000 */
[----:B------:R-:W-:Y:S02]  /*2e360*/  ISETP.NE.U32.AND P2, PT, R172, RZ, PT ;  /* 0x000000ffac00720c */ /* 0x000fe40003f45070 */
[----:B----4-:R-:W-:-:S05]  /*2e370*/  IADD3 R183, P3, R183, R175, RZ ;  /* 0x000000afb7b77210 */ /* 0x010fca0007f7e0ff */
[----:B------:R-:W-:Y:S01]  /*2e380*/  IMAD.X R186, R186, 0x1, R0, P3 ;  /* 0x00000001baba7824 */ /* 0x000fe200018e0600 */
[----:B------:R-:W-:Y:S01]  /*2e390*/  STL [R1+0x15b4], R183 ;  /* 0x0015b4b701007387 */ /* 0x000fe20000100800 */
[----:B------:R-:W-:Y:S02]  /*2e3a0*/  IMAD.MOV.U32 R172, RZ, RZ, R183 ;  /* 0x000000ffffac7224 */ /* 0x000fe400078e00b7 */
[----:B------:R-:W-:Y:S01]  /*2e3b0*/  IMAD.MOV.U32 R173, RZ, RZ, R186 ;  /* 0x000000ffffad7224 */ /* 0x000fe200078e00ba */
[----:B---3--:R-:W-:Y:S01]  /*2e3c0*/  IADD3 R176, P4, R176, R175, RZ ;  /* 0x000000afb0b07210 */ /* 0x008fe20007f9e0ff */
[----:B------:R1:W-:Y:S04]  /*2e3d0*/  STL [R1+0x15b0], R186 ;  /* 0x0015b0ba01007387 */ /* 0x0003e80000100800 */
[----:B------:R-:W-:Y:S01]  /*2e3e0*/  IMAD.X R182, R182, 0x1, R0, P4 ;  /* 0x00000001b6b67824 */ /* 0x000fe200020e0600 */
[----:B------:R-:W-:Y:S04]  /*2e3f0*/  STL [R1+0x161c], R176 ;  /* 0x00161cb001007387 */ /* 0x000fe80000100800 */
[----:B------:R3:W-:Y:S04]  /*2e400*/  STL [R1+0x1618], R182 ;  /* 0x001618b601007387 */ /* 0x0007e80000100800 */
[----:B------:R4:W-:Y:S04]  /*2e410*/  LDGSTS.E [R177+0x4600], [R172.64], P1 ;  /* 0x04600000acb17fae */ /* 0x0009e80008921846 */
[----:B-1----:R-:W2:Y:S04]  /*2e420*/  LDL.LU R186, [R1+0x16a0] ;  /* 0x0016a00001ba7983 */ /* 0x002ea80000300800 */
[----:B------:R-:W2:Y:S01]  /*2e430*/  LDL.LU R183, [R1+0x16a4] ;  /* 0x0016a40001b77983 */ /* 0x000ea20000300800 */
[----:B----4-:R-:W-:-:S02]  /*2e440*/  IMAD.MOV.U32 R173, RZ, RZ, R182 ;  /* 0x000000ffffad7224 */ /* 0x010fc400078e00b6 */
[----:B------:R-:W-:Y:S01]  /*2e450*/  IMAD.MOV.U32 R172, RZ, RZ, R176 ;  /* 0x000000ffffac7224 */ /* 0x000fe200078e00b0 */
[----:B---3--:R-:W3:Y:S04]  /*2e460*/  LDL.LU R182, [R1+0x16a8] ;  /* 0x0016a80001b67983 */ /* 0x008ee80000300800 */
[----:B------:R-:W4:Y:S04]  /*2e470*/  LDL.LU R176, [R1+0x16ac] ;  /* 0x0016ac0001b07983 */ /* 0x000f280000300800 */
[----:B------:R1:W-:Y:S01]  /*2e480*/  LDGSTS.E [R177+0x6000], [R172.64], P2 ;  /* 0x06000000acb17fae */ /* 0x0003e20009121846 */
[----:B------:R-:W-:-:S05]  /*2e490*/  IADD3 R184, P1, R184, R175, RZ ;  /* 0x000000afb8b87210 */ /* 0x000fca0007f3e0ff */
[----:B------:R-:W-:Y:S01]  /*2e4a0*/  IMAD.X R187, R187, 0x1, R0, P1 ;  /* 0x00000001bbbb7824 */ /* 0x000fe200008e0600 */
[----:B------:R-:W-:Y:S01]  /*2e4b0*/  IADD3 R180, P3, R180, R175, RZ ;  /* 0x000000afb4b47210 */ /* 0x000fe20007f7e0ff */
[----:B------:R-:W-:Y:S01]  /*2e4c0*/  STL [R1+0x1624], R184 ;  /* 0x001624b801007387 */ /* 0x000fe20000100800 */
[----:B-1----:R-:W-:-:S03]  /*2e4d0*/  IMAD.MOV.U32 R172, RZ, RZ, R184 ;  /* 0x000000ffffac7224 */ /* 0x002fc600078e00b8 */
[----:B------:R-:W-:Y:S01]  /*2e4e0*/  IMAD.X R181, R181, 0x1, R0, P3 ;  /* 0x00000001b5b57824 */ /* 0x000fe200018e0600 */
[----:B------:R1:W-:Y:S01]  /*2e4f0*/  STL [R1+0x1620], R187 ;  /* 0x001620bb01007387 */ /* 0x0003e20000100800 */
[----:B------:R-:W-:-:S03]  /*2e500*/  IMAD.MOV.U32 R173, RZ, RZ, R187 ;  /* 0x000000ffffad7224 */ /* 0x000fc600078e00bb */
[----:B------:R-:W-:Y:S04]  /*2e510*/  STL [R1+0x162c], R180 ;  /* 0x00162cb401007387 */ /* 0x000fe80000100800 */
[----:B------:R1:W-:Y:S04]  /*2e520*/  STL [R1+0x1628], R181 ;  /* 0x001628b501007387 */ /* 0x0003e80000100800 */
[----:B-1----:R-:W3:Y:S04]  /*2e530*/  LDL.LU R187, [R1+0x16b0] ;  /* 0x0016b00001bb7983 */ /* 0x002ee80000300800 */
[----:B------:R1:W-:Y:S04]  /*2e540*/  LDGSTS.E [R177+0x6200], [R172.64], P2 ;  /* 0x06200000acb17fae */ /* 0x0003e80009121846 */
[----:B------:R-:W3:Y:S01]  /*2e550*/  LDL.LU R184, [R1+0x16b4] ;  /* 0x0016b40001b87983 */ /* 0x000ee20000300800 */
[----:B------:R-:W-:Y:S01]  /*2e560*/  ISETP.GT.AND P1, PT, R3, 0x10, PT ;  /* 0x000000100300780c */ /* 0x000fe20003f24270 */
[----:B-1----:R-:W-:-:S02]  /*2e570*/  IMAD.MOV.U32 R173, RZ, RZ, R181 ;  /* 0x000000ffffad7224 */ /* 0x002fc400078e00b5 */
[----:B------:R-:W-:Y:S01]  /*2e580*/  IMAD.MOV.U32 R172, RZ, RZ, R180 ;  /* 0x000000ffffac7224 */ /* 0x000fe200078e00b4 */
[----:B------:R-:W3:Y:S04]  /*2e590*/  LDL.LU R181, [R1+0x1718] ;  /* 0x0017180001b57983 */ /* 0x000ee80000300800 */
[----:B------:R-:W3:Y:S01]  /*2e5a0*/  LDL.LU R180, [R1+0x171c] ;  /* 0x00171c0001b47983 */ /* 0x000ee20000300800 */
[----:B------:R-:W-:-:S03]  /*2e5b0*/  IADD3 R185, P3, R185, R175, RZ ;  /* 0x000000afb9b97210 */ /* 0x000fc60007f7e0ff */
        /* <DEDUP_REMOVED lines=8> */
[----:B------:R-:W-:Y:S02]  /*2e640*/  ISETP.NE.U32.AND P1, PT, R172, RZ, PT ;  /* 0x000000ffac00720c */ /* 0x000fe40003f25070 */
[----:B------:R-:W-:Y:S01]  /*2e650*/  MOV R172, R185 ;  /* 0x000000b900ac7202 */ /* 0x000fe20000000f00 */
[----:B------:R1:W-:Y:S04]  /*2e660*/  STL [R1+0x1630], R188 ;  /* 0x001630bc01007387 */ /* 0x0003e80000100800 */
[----:B------:R-:W-:Y:S04]  /*2e670*/  STL [R1+0x169c], R178 ;  /* 0x00169cb201007387 */ /* 0x000fe80000100800 */
[----:B------:R1:W-:Y:S04]  /*2e680*/  STL [R1+0x1698], R179 ;  /* 0x001698b301007387 */ /* 0x0003e80000100800 */
[----:B------:R1:W-:Y:S04]  /*2e690*/  LDGSTS.E [R177+0x6600], [R172.64], P2 ;  /* 0x06600000acb17fae */ /* 0x0003e80009121846 */
[----:B-1----:R-:W3:Y:S04]  /*2e6a0*/  LDL.LU R188, [R1+0x1720] ;  /* 0x0017200001bc7983 */ /* 0x002ee80000300800 */
[----:B------:R-:W3:Y:S01]  /*2e6b0*/  LDL.LU R185, [R1+0x1724] ;  /* 0x0017240001b97983 */ /* 0x000ee20000300800 */
[----:B------:R-:W-:-:S02]  /*2e6c0*/  IMAD.MOV.U32 R173, RZ, RZ, R179 ;  /* 0x000000ffffad7224 */ /* 0x000fc400078e00b3 */
[----:B------:R-:W-:Y:S01]  /*2e6d0*/  IMAD.MOV.U32 R172, RZ, RZ, R178 ;  /* 0x000000ffffac7224 */ /* 0x000fe200078e00b2 */
[----:B------:R-:W3:Y:S04]  /*2e6e0*/  LDL.LU R179, [R1+0x1728] ;  /* 0x0017280001b37983 */ /* 0x000ee80000300800 */
[----:B------:R-:W3:Y:S04]  /*2e6f0*/  LDL.LU R178, [R1+0x172c] ;  /* 0x00172c0001b27983 */ /* 0x000ee80000300800 */
[----:B------:R1:W-:Y:S01]  /*2e700*/  LDGSTS.E [R177+0x8000], [R172.64], P1 ;  /* 0x08000000acb17fae */ /* 0x0003e20008921846 */
[----:B--2---:R-:W-:-:S05]  /*2e710*/  IADD3 R183, P2, R183, R175, RZ ;  /* 0x000000afb7b77210 */ /* 0x004fca0007f5e0ff */
[----:B------:R-:W-:Y:S01]  /*2e720*/  IMAD.X R186, R186, 0x1, R0, P2 ;  /* 0x00000001baba7824 */ /* 0x000fe200010e0600 */
[----:B----4-:R-:W-:Y:S01]  /*2e730*/  IADD3 R176, P3, R176, R175, RZ ;  /* 0x000000afb0b07210 */ /* 0x010fe20007f7e0ff */
[----:B------:R-:W-:Y:S01]  /*2e740*/  STL [R1+0x16a4], R183 ;  /* 0x0016a4b701007387 */ /* 0x000fe20000100800 */
[----:B-1----:R-:W-:-:S03]  /*2e750*/  IMAD.MOV.U32 R172, RZ, RZ, R183 ;  /* 0x000000ffffac7224 */ /* 0x002fc600078e00b7 */
[----:B---3--:R-:W-:Y:S01]  /*2e760*/  IMAD.X R182, R182, 0x1, R0, P3 ;  /* 0x00000001b6b67824 */ /* 0x008fe200018e0600 */
[----:B------:R1:W-:Y:S01]  /*2e770*/  STL [R1+0x16a0], R186 ;  /* 0x0016a0ba01007387 */ /* 0x0003e20000100800 */
[----:B------:R-:W-:-:S03]  /*2e780*/  IMAD.MOV.U32 R173, RZ, RZ, R186 ;  /* 0x000000ffffad7224 */ /* 0x000fc600078e00ba */
[----:B------:R-:W-:Y:S04]  /*2e790*/  STL [R1+0x16ac], R176 ;  /* 0x0016acb001007387 */ /* 0x000fe80000100800 */
[----:B------:R2:W-:Y:S04]  /*2e7a0*/  STL [R1+0x16a8], R182 ;  /* 0x0016a8b601007387 */ /* 0x0005e80000100800 */
[----:B-1----:R-:W3:Y:S04]  /*2e7b0*/  LDL.LU R186, [R1+0x1730] ;  /* 0x0017300001ba7983 */ /* 0x002ee80000300800 */
[----:B------:R1:W-:Y:S04]  /*2e7c0*/  LDGSTS.E [R177+0x8200], [R172.64], P1 ;  /* 0x08200000acb17fae */ /* 0x0003e80008921846 */
[----:B------:R-:W4:Y:S01]  /*2e7d0*/  LDL.LU R183, [R1+0x1734] ;  /* 0x0017340001b77983 */ /* 0x000f220000300800 */
[----:B------:R-:W-:Y:S01]  /*2e7e0*/  ISETP.GT.AND P2, PT, R3, 0x14, PT ;  /* 0x000000140300780c */ /* 0x000fe20003f44270 */
[----:B-1----:R-:W-:-:S02]  /*2e7f0*/  IMAD.MOV.U32 R173, RZ, RZ, R182 ;  /* 0x000000ffffad7224 */ /* 0x002fc400078e00b6 */
[----:B------:R-:W-:Y:S01]  /*2e800*/  IMAD.MOV.U32 R172, RZ, RZ, R176 ;  /* 0x000000ffffac7224 */ /* 0x000fe200078e00b0 */
[----:B--2---:R-:W2:Y:S04]  /*2e810*/  LDL.LU R182, [R1+0x1798] ;  /* 0x0017980001b67983 */ /* 0x004ea80000300800 */
[----:B------:R-:W2:Y:S04]  /*2e820*/  LDL.LU R176, [R1+0x179c] ;  /* 0x00179c0001b07983 */ /* 0x000ea80000300800 */
[----:B------:R1:W-:Y:S01]  /*2e830*/  LDGSTS.E [R177+0x8400], [R172.64], P1 ;  /* 0x08400000acb17fae */ /* 0x0003e20008921846 */
[----:B------:R-:W-:-:S02]  /*2e840*/  IADD3 R184, P3, R184, R175, RZ ;  /* 0x000000afb8b87210 */ /* 0x000fc40007f7e0ff */
[----:B-1----:R-:W-:-:S03]  /*2e850*/  SEL R172, RZ, 0x4, !P2 ;  /* 0x00000004ffac7807 */ /* 0x002fc60005000000 */
[----:B------:R-:W-:Y:S01]  /*2e860*/  IMAD.X R187, R187, 0x1, R0, P3 ;  /* 0x00000001bbbb7824 */ /* 0x000fe200018e0600 */
[----:B------:R-:W-:Y:S02]  /*2e870*/  SEL R172, R172, RZ, !P0 ;  /* 0x000000ffacac7207 */ /* 0x000fe40004000000 */
[----:B------:R-:W-:Y:S01]  /*2e880*/  IADD3 R180, P4, R180, R175, RZ ;  /* 0x000000afb4b47210 */ /* 0x000fe20007f9e0ff */
[----:B------:R-:W-:Y:S01]  /*2e890*/  IMAD.MOV.U32 R173, RZ, RZ, R187 ;  /* 0x000000ffffad7224 */ /* 0x000fe200078e00bb */
[----:B------:R-:W-:Y:S01]  /*2e8a0*/  ISETP.NE.U32.AND P2, PT, R172, RZ, PT ;  /* 0x000000ffac00720c */ /* 0x000fe20003f45070 */
[----:B------:R-:W-:Y:S02]  /*2e8b0*/  IMAD.MOV.U32 R172, RZ, RZ, R184 ;  /* 0x000000ffffac7224 */ /* 0x000fe400078e00b8 */
[----:B------:R-:W-:Y:S01]  /*2e8c0*/  IMAD.X R181, R181, 0x1, R0, P4 ;  /* 0x00000001b5b57824 */ /* 0x000fe200020e0600 */
[----:B------:R-:W-:Y:S04]  /*2e8d0*/  STL [R1+0x16b4], R184 ;  /* 0x0016b4b801007387 */ /* 0x000fe80000100800 */
        /* <DEDUP_REMOVED lines=21> */
[----:B-1----:R-:W2:Y:S04]  /*2ea30*/  LDL.LU R188, [R1+0x17b0] ;  /* 0x0017b00001bc7983 */ /* 0x002ea80000300800 */
[----:B------:R1:W-:Y:S04]  /*2ea40*/  LDGSTS.E [R177+0xa200], [R172.64], P2 ;  /* 0x0a200000acb17fae */ /* 0x0003e80009121846 */
[----:B------:R-:W2:Y:S01]  /*2ea50*/  LDL.LU R185, [R1+0x17b4] ;  /* 0x0017b40001b97983 */ /* 0x000ea20000300800 */
[----:B-1----:R-:W-:Y:S01]  /*2ea60*/  IMAD.MOV.U32 R173, RZ, RZ, R179 ;  /* 0x000000ffffad7224 */ /* 0x002fe200078e00b3 */
[----:B------:R-:W-:-:S02]  /*2ea70*/  MOV R172, R178 ;  /* 0x000000b200ac7202 */ /* 0x000fc40000000f00 */
[----:B------:R-:W2:Y:S04]  /*2ea80*/  LDL.LU R179, [R1+0x1818] ;  /* 0x0018180001b37983 */ /* 0x000ea80000300800 */
[----:B------:R-:W2:Y:S01]  /*2ea90*/  LDL.LU R178, [R1+0x181c] ;  /* 0x00181c0001b27983 */ /* 0x000ea20000300800 */
[----:B------:R-:W-:-:S03]  /*2eaa0*/  ISETP.GT.AND P1, PT, R3, 0x18, PT ;  /* 0x000000180300780c */ /* 0x000fc60003f24270 */
[----:B------:R1:W-:Y:S02]  /*2eab0*/  LDGSTS.E [R177+0xa400], [R172.64], P2 ;  /* 0x0a400000acb17fae */ /* 0x0003e40009121846 */
[----:B-1----:R-:W-:-:S04]  /*2eac0*/  SEL R172, RZ, 0x4, !P1 ;  /* 0x00000004ffac7807 */ /* 0x002fc80004800000 */
[----:B------:R-:W-:-:S04]  /*2ead0*/  SEL R172, R172, RZ, !P0 ;  /* 0x000000ffacac7207 */ /* 0x000fc80004000000 */
[----:B------:R-:W-:Y:S02]  /*2eae0*/  ISETP.NE.U32.AND P1, PT, R172, RZ, PT ;  /* 0x000000ffac00720c */ /* 0x000fe40003f25070 */
[----:B----4-:R-:W-:-:S05]  /*2eaf0*/  IADD3 R183, P3, R183, R175, RZ ;  /* 0x000000afb7b77210 */ /* 0x010fca0007f7e0ff */
[----:B---3--:R-:W-:Y:S01]  /*2eb00*/  IMAD.X R186, R186, 0x1, R0, P3 ;  /* 0x00000001baba7824 */ /* 0x008fe200018e0600 */
[----:B------:R-:W-:Y:S01]  /*2eb10*/  STL [R1+0x1734], R183 ;  /* 0x001734b701007387 */ /* 0x000fe20000100800 */
[----:B------:R-:W-:Y:S02]  /*2eb20*/  IMAD.MOV.U32 R172, RZ, RZ, R183 ;  /* 0x000000ffffac7224 */ /* 0x000fe400078e00b7 */
[----:B------:R-:W-:Y:S01]  /*2eb30*/  IMAD.MOV.U32 R173, RZ, RZ, R186 ;  /* 0x000000ffffad7224 */ /* 0x000fe200078e00ba */
[----:B--2---:R-:W-:Y:S01]  /*2eb40*/  IADD3 R176, P4, R176, R175, RZ ;  /* 0x000000afb0b07210 */ /* 0x004fe20007f9e0ff */
[----:B------:R1:W-:Y:S04]  /*2eb50*/  STL [R1+0x1730], R186 ;  /* 0x001730ba01007387 */ /* 0x0003e80000100800 */
[----:B------:R-:W-:Y:S01]  /*2eb60*/  IMAD.X R182, R182, 0x1, R0, P4 ;  /* 0x00000001b6b67824 */ /* 0x000fe200020e0600 */
[----:B------:R-:W-:Y:S04]  /*2eb70*/  STL [R1+0x179c], R176 ;  /* 0x00179cb001007387 */ /* 0x000fe80000100800 */
[----:B------:R2:W-:Y:S04]  /*2eb80*/  STL [R1+0x1798], R182 ;  /* 0x001798b601007387 */ /* 0x0005e80000100800 */
[----:B------:R3:W-:Y:S04]  /*2eb90*/  LDGSTS.E [R177+0xa600], [R172.64], P2 ;  /* 0x0a600000acb17fae */ /* 0x0007e80009121846 */
[----:B-1----:R-:W4:Y:S04]  /*2eba0*/  LDL.LU R186, [R1+0x1820] ;  /* 0x0018200001ba7983 */ /* 0x002f280000300800 */
[----:B------:R-:W4:Y:S01]  /*2ebb0*/  LDL.LU R183, [R1+0x1824] ;  /* 0x0018240001b77983 */ /* 0x000f220000300800 */
[----:B---3--:R-:W-:-:S02]  /*2ebc0*/  IMAD.MOV.U32 R173, RZ, RZ, R182 ;  /* 0x000000ffffad7224 */ /* 0x008fc400078e00b6 */
[----:B------:R-:W-:Y:S01]  /*2ebd0*/  IMAD.MOV.U32 R172, RZ, RZ, R176 ;  /* 0x000000ffffac7224 */ /* 0x000fe200078e00b0 */
[----:B--2---:R-:W2:Y:S04]  /*2ebe0*/  LDL.LU R182, [R1+0x1828] ;  /* 0x0018280001b67983 */ /* 0x004ea80000300800 */
[----:B------:R-:W3:Y:S04]  /*2ebf0*/  LDL.LU R176, [R1+0x182c] ;  /* 0x00182c0001b07983 */ /* 0x000ee80000300800 */
        /* <DEDUP_REMOVED lines=14> */
[----:B------:R-:W-:Y:S01]  /*2ece0*/  ISETP.GT.AND P2, PT, R3, 0x1c, PT ;  /* 0x0000001c0300780c */ /* 0x000fe20003f44270 */
[----:B-1----:R-:W-:-:S02]  /*2ecf0*/  IMAD.MOV.U32 R173, RZ, RZ, R181 ;  /* 0x000000ffffad7224 */ /* 0x002fc400078e00b5 */
[----:B------:R-:W-:Y:S01]  /*2ed00*/  IMAD.MOV.U32 R172, RZ, RZ, R180 ;  /* 0x000000ffffac7224 */ /* 0x000fe200078e00b4 */
[----:B------:R-:W2:Y:S04]  /*2ed10*/  LDL.LU R181, [R1+0x18b8] ;  /* 0x0018b80001b57983 */ /* 0x000ea80000300800 */
[----:B------:R-:W2:Y:S01]  /*2ed20*/  LDL.LU R180, [R1+0x18bc] ;  /* 0x0018bc0001b47983 */ /* 0x000ea20000300800 */
[----:B------:R-:W-:-:S03]  /*2ed30*/  IADD3 R185, P3, R185, R175, RZ ;  /* 0x000000afb9b97210 */ /* 0x000fc60007f7e0ff */
[----:B------:R1:W-:Y:S02]  /*2ed40*/  LDGSTS.E [R177+0xc400], [R172.64], P1 ;  /* 0x0c400000acb17fae */ /* 0x0003e40008921846 */
[----:B------:R-:W-:Y:S01]  /*2ed50*/  IMAD.X R188, R188, 0x1, R0, P3 ;  /* 0x00000001bcbc7824 */ /* 0x000fe200018e0600 */
[----:B-1----:R-:W-:Y:S02]  /*2ed60*/  SEL R172, RZ, 0x4, !P2 ;  /* 0x00000004ffac7807 */ /* 0x002fe40005000000 */
[----:B------:R-:W-:Y:S02]  /*2ed70*/  IADD3 R178, P4, R178, R175, RZ ;  /* 0x000000afb2b27210 */ /* 0x000fe40007f9e0ff */
[----:B------:R-:W-:Y:S01]  /*2ed80*/  SEL R172, R172, RZ, !P0 ;  /* 0x000000ffacac7207 */ /* 0x000fe20004000000 */
[----:B------:R-:W-:Y:S02]  /*2ed90*/  IMAD.MOV.U32 R173, RZ, RZ, R188 ;  /* 0x000000ffffad7224 */ /* 0x000fe400078e00bc */
[----:B------:R-:W-:Y:S01]  /*2eda0*/  IMAD.X R179, R179, 0x1, R0, P4 ;  /* 0x00000001b3b37824 */ /* 0x000fe200020e0600 */
[----:B------:R-:W-:Y:S01]  /*2edb0*/  ISETP.NE.U32.AND P2, PT, R172, RZ, PT ;  /* 0x000000ffac00720c */ /* 0x000fe20003f45070 */
[----:B------:R-:W-:Y:S01]  /*2edc0*/  IMAD.MOV.U32 R172, RZ, RZ, R185 ;  /* 0x000000ffffac7224 */ /* 0x000fe200078e00b9 */
[----:B------:R1:W-:Y:S04]  /*2edd0*/  STL [R1+0x17b4], R185 ;  /* 0x0017b4b901007387 */ /* 0x0003e80000100800 */
[----:B------:R-:W-:Y:S04]  /*2ede0*/  STL [R1+0x17b0], R188 ;  /* 0x0017b0bc01007387 */ /* 0x000fe80000100800 */
[----:B------:R-:W-:Y:S04]  /*2edf0*/  STL [R1+0x181c], R178 ;  /* 0x00181cb201007387 */ /* 0x000fe80000100800 */
[----:B------:R1:W-:Y:S04]  /*2ee00*/  STL [R1+0x1818], R179 ;  /* 0x001818b301007387 */ /* 0x0003e80000100800 */
[----:B------:R1:W-:Y:S04]  /*2ee10*/  LDGSTS.E [R177+0xc600], [R172.64], P1 ;  /* 0x0c600000acb17fae */ /* 0x0003e80008921846 */
[----:B------:R-:W2:Y:S04]  /*2ee20*/  LDL.LU R189, [R1+0x18c0] ;  /* 0x0018c00001bd7983 */ /* 0x000ea80000300800 */
[----:B-1----:R-:W2:Y:S01]  /*2ee30*/  LDL.LU R185, [R1+0x18c4] ;  /* 0x0018c40001b97983 */ /* 0x002ea20000300800 */
[----:B------:R-:W-:-:S02]  /*2ee40*/  IMAD.MOV.U32 R173, RZ, RZ, R179 ;  /* 0x000000ffffad7224 */ /* 0x000fc400078e00b3 */
[----:B------:R-:W-:Y:S01]  /*2ee50*/  IMAD.MOV.U32 R172, RZ, RZ, R178 ;  /* 0x000000ffffac7224 */ /* 0x000fe200078e00b2 */
[----:B------:R-:W2:Y:S04]  /*2ee60*/  LDL.LU R179, [R1+0x18c8] ;  /* 0x0018c80001b37983 */ /* 0x000ea80000300800 */
[----:B------:R-:W2:Y:S04]  /*2ee70*/  LDL.LU R178, [R1+0x18cc] ;  /* 0x0018cc0001b27983 */ /* 0x000ea80000300800 */
[----:B------:R1:W-:Y:S01]  /*2ee80*/  LDGSTS.E [R177+0xe000], [R172.64], P2 ;  /* 0x0e000000acb17fae */ /* 0x0003e20009121846 */
[----:B------:R-:W-:Y:S01]  /*2ee90*/  IMAD.SHL.U32 R193, R193, 0x4, RZ ;  /* 0x00000004c1c17824 */ /* 0x000fe200078e00ff */
[----:B----4-:R-:W-:-:S04]  /*2eea0*/  IADD3 R183, P1, R183, R175, RZ ;  /* 0x000000afb7b77210 */ /* 0x010fc80007f3e0ff */
[----:B------:R-:W-:Y:S02]  /*2eeb0*/  IADD3.X R186, R186, R0, RZ, P1, !PT ;  /* 0x00000000baba7210 */ /* 0x000fe40000ffe4ff */
[----:B---3--:R-:W-:Y:S01]  /*2eec0*/  IADD3 R176, P3, R176, R175, RZ ;  /* 0x000000afb0b07210 */ /* 0x008fe20007f7e0ff */
[----:B------:R-:W-:Y:S01]  /*2eed0*/  STL [R1+0x1824], R183 ;  /* 0x001824b701007387 */ /* 0x000fe20000100800 */
[----:B-1----:R-:W-:-:S03]  /*2eee0*/  IMAD.MOV.U32 R172, RZ, RZ, R183 ;  /* 0x000000ffffac7224 */ /* 0x002fc600078e00b7 */
[----:B--2---:R-:W-:Y:S01]  /*2eef0*/  IMAD.X R182, R182, 0x1, R0, P3 ;  /* 0x00000001b6b67824 */ /* 0x004fe200018e0600 */
[----:B------:R1:W-:Y:S01]  /*2ef00*/  STL [R1+0x1820], R186 ;  /* 0x001820ba01007387 */ /* 0x0003e20000100800 */
[----:B------:R-:W-:-:S03]  /*2ef10*/  IMAD.MOV.U32 R173, RZ, RZ, R186 ;  /* 0x000000ffffad7224 */ /* 0x000fc600078e00ba */
[----:B------:R-:W-:Y:S04]  /*2ef20*/  STL [R1+0x182c], R176 ;  /* 0x00182cb001007387 */ /* 0x000fe80000100800 */
[----:B------:R2:W-:Y:S04]  /*2ef30*/  STL [R1+0x1828], R182 ;  /* 0x001828b601007387 */ /* 0x0005e80000100800 */
[----:B------:R-:W3:Y:S04]  /*2ef40*/  LDL.LU R188, [R1+0x18d0] ;  /* 0x0018d00001bc7983 */ /* 0x000ee80000300800 */
[----:B------:R4:W-:Y:S04]  /*2ef50*/  LDGSTS.E [R177+0xe200], [R172.64], P2 ;  /* 0x0e200000acb17fae */ /* 0x0009e80009121846 */
[----:B-1----:R-:W3:Y:S01]  /*2ef60*/  LDL.LU R186, [R1+0x18d4] ;  /* 0x0018d40001ba7983 */ /* 0x002ee20000300800 */
[----:B------:R-:W-:Y:S01]  /*2ef70*/  ISETP.GT.AND P1, PT, R3, 0x1, PT ;  /* 0x000000010300780c */ /* 0x000fe20003f24270 */
[----:B----4-:R-:W-:-:S02]  /*2ef80*/  IMAD.MOV.U32 R173, RZ, RZ, R182 ;  /* 0x000000ffffad7224 */ /* 0x010fc400078e00b6 */
[----:B------:R-:W-:Y:S01]  /*2ef90*/  IMAD.MOV.U32 R172, RZ, RZ, R176 ;  /* 0x000000ffffac7224 */ /* 0x000fe200078e00b0 */
[----:B--2---:R-:W2:Y:S04]  /*2efa0*/  LDL.LU R182, [R1+0x1538] ;  /* 0x0015380001b67983 */ /* 0x004ea80000300800 */
[----:B------:R-:W4:Y:S04]  /*2efb0*/  LDL.LU R176, [R1+0x153c] ;  /* 0x00153c0001b07983 */ /* 0x000f280000300800 */
[----:B------:R1:W-:Y:S02]  /*2efc0*/  LDGSTS.E [R177+0xe400], [R172.64], P2 ;  /* 0x0e400000acb17fae */ /* 0x0003e40009121846 */
[----:B-1----:R-:W-:-:S02]  /*2efd0*/  SEL R172, RZ, 0x4, !P1 ;  /* 0x00000004ffac7807 */ /* 0x002fc40004800000 */
[----:B------:R-:W-:Y:S02]  /*2efe0*/  IADD3 R184, P4, R184, R175, RZ ;  /* 0x000000afb8b87210 */ /* 0x000fe40007f9e0ff */
[----:B------:R-:W-:-:S03]  /*2eff0*/  SEL R172, R172, RZ, !P0 ;  /* 0x000000ffacac7207 */ /* 0x000fc60004000000 */
[----:B------:R-:W-:Y:S01]  /*2f000*/  IMAD.X R187, R187, 0x1, R0, P4 ;  /* 0x00000001bbbb7824 */ /* 0x000fe200020e0600 */
[----:B------:R-:W-:Y:S01]  /*2f010*/  ISETP.NE.U32.AND P1, PT, R172, RZ, PT ;  /* 0x000000ffac00720c */ /* 0x000fe20003f25070 */
[----:B------:R-:W-:Y:S01]  /*2f020*/  IMAD.MOV.U32 R172, RZ, RZ, R184 ;  /* 0x000000ffffac7224 */ /* 0x000fe200078e00b8 */
[----:B------:R-:W-:Y:S01]  /*2f030*/  IADD3 R180, P3, R180, R175, RZ ;  /* 0x000000afb4b47210 */ /* 0x000fe20007f7e0ff */
[----:B------:R-:W-:Y:S01]  /*2f040*/  IMAD.MOV.U32 R173, RZ, RZ, R187 ;  /* 0x000000ffffad7224 */ /* 0x000fe200078e00bb */
[----:B------:R-:W-:Y:S03]  /*2f050*/  STL [R1+0x1834], R184 ;  /* 0x001834b801007387 */ /* 0x000fe60000100800 */
[----:B------:R-:W-:Y:S01]  /*2f060*/  IMAD.X R181, R181, 0x1, R0, P3 ;  /* 0x00000001b5b57824 */ /* 0x000fe200018e0600 */
        /* <DEDUP_REMOVED lines=9> */
[----:B------:R-:W2:Y:S01]  /*2f100*/  LDL.LU R180, [R1+0x154c] ;  /* 0x00154c0001b47983 */ /* 0x000ea20000300800 */
[----:B------:R-:W-:-:S05]  /*2f110*/  LOP3.LUT R183, R193, 0x20, RZ, 0x3c, !PT ;  /* 0x00000020c1b77812 */ /* 0x000fca00078e3cff */
        /* <DEDUP_REMOVED lines=14> */
[----:B-1----:R-:W-:-:S02]  /*2f200*/  IMAD.MOV.U32 R173, RZ, RZ, R179 ;  /* 0x000000ffffad7224 */ /* 0x002fc400078e00b3 */
[----:B------:R-:W-:Y:S01]  /*2f210*/  IMAD.MOV.U32 R172, RZ, RZ, R178 ;  /* 0x000000ffffac7224 */ /* 0x000fe200078e00b2 */
[----:B------:R-:W2:Y:S04]  /*2f220*/  LDL.LU R179, [R1+0x15b8] ;  /* 0x0015b80001b37983 */ /* 0x000ea80000300800 */
[----:B------:R-:W2:Y:S01]  /*2f230*/  LDL.LU R178, [R1+0x15bc] ;  /* 0x0015bc0001b27983 */ /* 0x000ea20000300800 */
[----:B------:R-:W-:-:S03]  /*2f240*/  ISETP.GT.AND P2, PT, R3, 0x5, PT ;  /* 0x000000050300780c */ /* 0x000fc60003f44270 */
[----:B------:R1:W-:Y:S02]  /*2f250*/  LDGSTS.E [R183+0xc00], [R172.64], P1 ;  /* 0x00c00000acb77fae */ /* 0x0003e40008921846 */
[----:B-1----:R-:W-:-:S04]  /*2f260*/  SEL R172, RZ, 0x4, !P2 ;  /* 0x00000004ffac7807 */ /* 0x002fc80005000000 */
[----:B------:R-:W-:-:S04]  /*2f270*/  SEL R172, R172, RZ, !P0 ;  /* 0x000000ffacac7207 */ /* 0x000fc80004000000 */
[----:B------:R-:W-:Y:S02]  /*2f280*/  ISETP.NE.U32.AND P2, PT, R172, RZ, PT ;  /* 0x000000ffac00720c */ /* 0x000fe40003f45070 */
[----:B---3--:R-:W-:-:S05]  /*2f290*/  IADD3 R186, P3, R186, R175, RZ ;  /* 0x000000afbaba7210 */ /* 0x008fca0007f7e0ff */
[----:B------:R-:W-:Y:S01]  /*2f2a0*/  IMAD.X R188, R188, 0x1, R0, P3 ;  /* 0x00000001bcbc7824 */ /* 0x000fe200018e0600 */
[----:B------:R-:W-:Y:S01]  /*2f2b0*/  STL [R1+0x18d4], R186 ;  /* 0x0018d4ba01007387 */ /* 0x000fe20000100800 */
[----:B------:R-:W-:Y:S02]  /*2f2c0*/  IMAD.MOV.U32 R172, RZ, RZ, R186 ;  /* 0x000000ffffac7224 */ /* 0x000fe400078e00ba */
[----:B------:R-:W-:Y:S01]  /*2f2d0*/  IMAD.MOV.U32 R173, RZ, RZ, R188 ;  /* 0x000000ffffad7224 */ /* 0x000fe200078e00bc */
[----:B----4-:R-:W-:Y:S01]  /*2f2e0*/  IADD3 R176, P4, R176, R175, RZ ;  /* 0x000000afb0b07210 */ /* 0x010fe20007f9e0ff */
[----:B------:R1:W-:Y:S03]  /*2f2f0*/  STL [R1+0x18d0], R188 ;  /* 0x0018d0bc01007387 */ /* 0x0003e60000100800 */
[----:B--2---:R-:W-:Y:S01]  /*2f300*/  IADD3.X R182, R182, R0, RZ, P4, !PT ;  /* 0x00000000b6b67210 */ /* 0x004fe200027fe4ff */
[----:B------:R-:W-:Y:S04]  /*2f310*/  STL [R1+0x153c], R176 ;  /* 0x00153cb001007387 */ /* 0x000fe80000100800 */
[----:B------:R2:W-:Y:S04]  /*2f320*/  STL [R1+0x1538], R182 ;  /* 0x001538b601007387 */ /* 0x0005e80000100800 */
[----:B-1----:R-:W3:Y:S04]  /*2f330*/  LDL.LU R188, [R1+0x15c0] ;  /* 0x0015c00001bc7983 */ /* 0x002ee80000300800 */
[----:B------:R1:W-:Y:S04]  /*2f340*/  LDGSTS.E [R183+0xe00], [R172.64], P1 ;  /* 0x00e00000acb77fae */ /* 0x0003e80008921846 */
[----:B------:R-:W4:Y:S01]  /*2f350*/  LDL.LU R186, [R1+0x15c4] ;  /* 0x0015c40001ba7983 */ /* 0x000f220000300800 */
[----:B-1----:R-:W-:-:S02]  /*2f360*/  IMAD.MOV.U32 R173, RZ, RZ, R182 ;  /* 0x000000ffffad7224 */ /* 0x002fc400078e00b6 */
[----:B------:R-:W-:Y:S01]  /*2f370*/  IMAD.MOV.U32 R172, RZ, RZ, R176 ;  /* 0x000000ffffac7224 */ /* 0x000fe200078e00b0 */
[----:B--2---:R-:W2:Y:S04]  /*2f380*/  LDL.LU R182, [R1+0x15c8] ;  /* 0x0015c80001b67983 */ /* 0x004ea80000300800 */
        /* <DEDUP_REMOVED lines=19> */
[----:B------:R-:W2:Y:S04]  /*2f4c0*/  LDL.LU R180, [R1+0x163c] ;  /* 0x00163c0001b47983 */ /* 0x000ea80000300800 */
[----:B------:R1:W-:Y:S01]  /*2f4d0*/  LDGSTS.E [R183+0x2c00], [R172.64], P2 ;  /* 0x02c00000acb77fae */ /* 0x0003e20009121846 */
[----:B------:R-:W-:-:S02]  /*2f4e0*/  IADD3 R185, P3, R185, R175, RZ ;  /* 0x000000afb9b97210 */ /* 0x000fc40007f7e0ff */
[----:B-1----:R-:W-:-:S03]  /*2f4f0*/  SEL R172, RZ, 0x4, !P1 ;  /* 0x00000004ffac7807 */ /* 0x002fc60004800000 */
[--C-:B------:R-:W-:Y:S01]  /*2f500*/  IMAD.X R189, R189, 0x1, R0.reuse, P3 ;  /* 0x00000001bdbd7824 */ /* 0x100fe200018e0600 */
        /* <DEDUP_REMOVED lines=19> */
[----:B---3--:R-:W-:Y:S01]  /*2f640*/  IMAD.X R188, R188, 0x1, R0, P2 ;  /* 0x00000001bcbc7824 */ /* 0x008fe200010e0600 */
[----:B------:R-:W-:Y:S01]  /*2f650*/  STL [R1+0x15c4], R186 ;  /* 0x0015c4ba01007387 */ /* 0x000fe20000100800 */
[----:B-1----:R-:W-:Y:S01]  /*2f660*/  IMAD.MOV.U32 R172, RZ, RZ, R186 ;  /* 0x000000ffffac7224 */ /* 0x002fe200078e00ba */
[----:B--2---:R-:W-:Y:S02]  /*2f670*/  IADD3 R176, P3, R176, R175, RZ ;  /* 0x000000afb0b07210 */ /* 0x004fe40007f7e0ff */
[----:B------:R1:W-:Y:S01]  /*2f680*/  STL [R1+0x15c0], R188 ;  /* 0x0015c0bc01007387 */ /* 0x0003e20000100800 */
[----:B------:R-:W-:Y:S02]  /*2f690*/  MOV R173, R188 ;  /* 0x000000bc00ad7202 */ /* 0x000fe40000000f00 */
[----:B------:R-:W-:Y:S01]  /*2f6a0*/  IMAD.X R182, R182, 0x1, R0, P3 ;  /* 0x00000001b6b67824 */ /* 0x000fe200018e0600 */
        /* <DEDUP_REMOVED lines=10> */
[----:B------:R1:W-:Y:S02]  /*2f750*/  LDGSTS.E [R183+0x4c00], [R172.64], P1 ;  /* 0x04c00000acb77fae */ /* 0x0003e40008921846 */
[----:B-1----:R-:W-:-:S02]  /*2f760*/  SEL R172, RZ, 0x4, !P2 ;  /* 0x00000004ffac7807 */ /* 0x002fc40005000000 */
[----:B------:R-:W-:Y:S02]  /*2f770*/  IADD3 R184, P3, R184, R175, RZ ;  /* 0x000000afb8b87210 */ /* 0x000fe40007f7e0ff */
[----:B------:R-:W-:-:S03]  /*2f780*/  SEL R172, R172, RZ, !P0 ;  /* 0x000000ffacac7207 */ /* 0x000fc60004000000 */
[----:B------:R-:W-:Y:S01]  /*2f790*/  IMAD.X R187, R187, 0x1, R0, P3 ;  /* 0x00000001bbbb7824 */ /* 0x000fe200018e0600 */
[----:B------:R-:W-:Y:S01]  /*2f7a0*/  ISETP.NE.U32.AND P2, PT, R172, RZ, PT ;  /* 0x000000ffac00720c */ /* 0x000fe20003f45070 */
[----:B------:R-:W-:Y:S01]  /*2f7b0*/  IMAD.MOV.U32 R172, RZ, RZ, R184 ;  /* 0x000000ffffac7224 */ /* 0x000fe200078e00b8 */
[----:B------:R-:W-:Y:S01]  /*2f7c0*/  STL [R1+0x15d4], R184 ;  /* 0x0015d4b801007387 */ /* 0x000fe20000100800 */
[----:B------:R-:W-:Y:S01]  /*2f7d0*/  IMAD.MOV.U32 R173, RZ, RZ, R187 ;  /* 0x000000ffffad7224 */ /* 0x000fe200078e00bb */
[----:B------:R-:W-:Y:S02]  /*2f7e0*/  IADD3 R180, P4, R180, R175, RZ ;  /* 0x000000afb4b47210 */ /* 0x000fe40007f9e0ff */
[----:B------:R1:W-:Y:S03]  /*2f7f0*/  STL [R1+0x15d0], R187 ;  /* 0x0015d0bb01007387 */ /* 0x0003e60000100800 */
[----:B------:R-:W-:Y:S01]  /*2f800*/  IMAD.X R181, R181, 0x1, R0, P4 ;  /* 0x00000001b5b57824 */ /* 0x000fe200020e0600 */
        /* <DEDUP_REMOVED lines=45> */
[----:B---3--:R-:W-:Y:S01]  /*2fae0*/  MOV R173, R182 ;  /* 0x000000b600ad7202 */ /* 0x008fe20000000f00 */
[----:B------:R-:W-:-:S02]  /*2faf0*/  IMAD.MOV.U32 R172, RZ, RZ, R176 ;  /* 0x000000ffffac7224 */ /* 0x000fc400078e00b0 */
        /* <DEDUP_REMOVED lines=21> */
[----:B------:R1:W-:Y:S02]  /*2fc50*/  LDGSTS.E [R183+0x8c00], [R172.64], P1 ;  /* 0x08c00000acb77fae */ /* 0x0003e40008921846 */
[----:B-1----:R-:W-:-:S02]  /*2fc60*/  SEL R172, RZ, 0x4, !P2 ;  /* 0x00000004ffac7807 */ /* 0x002fc40005000000 */
[----:B------:R-:W-:Y:S02]  /*2fc70*/  IADD3 R185, P3, R185, R175, RZ ;  /* 0x000000afb9b97210 */ /* 0x000fe40007f7e0ff */
[----:B------:R-:W-:-:S03]  /*2fc80*/  SEL R172, R172, RZ, !P0 ;  /* 0x000000ffacac7207 */ /* 0x000fc60004000000 */
[--C-:B------:R-:W-:Y:S01]  /*2fc90*/  IMAD.X R189, R189, 0x1, R0.reuse, P3 ;  /* 0x00000001bdbd7824 */ /* 0x100fe200018e0600 */
        /* <DEDUP_REMOVED lines=41> */
[----:B------:R-:W-:Y:S01]  /*2ff30*/  STL [R1+0x1754], R184 ;  /* 0x001754b801007387 */ /* 0x000fe20000100800 */
[----:B------:R-:W-:Y:S01]  /*2ff40*/  IMAD.MOV.U32 R172, RZ, RZ, R184 ;  /* 0x000000ffffac7224 */ /* 0x000fe200078e00b8 */
[----:B------:R-:W-:Y:S01]  /*2ff50*/  IADD3 R180, P4, R180, R175, RZ ;  /* 0x000000afb4b47210 */ /* 0x000fe20007f9e0ff */
[----:B------:R-:W-:-:S03]  /*2ff60*/  IMAD.MOV.U32 R173, RZ, RZ, R187 ;  /* 0x000000ffffad7224 */ /* 0x000fc600078e00bb */
[----:B------:R-:W-:Y:S01]  /*2ff70*/  IADD3.X R181, R181, R0, RZ, P4, !PT ;  /* 0x00000000b5b57210 */ /* 0x000fe200027fe4ff */
[----:B------:R1:W-:Y:S04]  /*2ff80*/  STL [R1+0x1750], R187 ;  /* 0x001750bb01007387 */ /* 0x0003e80000100800 */
        /* <DEDUP_REMOVED lines=8> */
[----:B------:R-:W2:Y:S04]  /*30010*/  LDL.LU R180, [R1+0x184c] ;  /* 0x00184c0001b47983 */ /* 0x000ea80000300800 */
[----:B------:R1:W-:Y:S01]  /*30020*/  LDGSTS.E [R183+0xc800], [R172.64], P1 ;  /* 0x0c800000acb77fae */ /* 0x0003e20008921846 */
[----:B------:R-:W-:-:S05]  /*30030*/  IADD3 R185, P2, R185, R175, RZ ;  /* 0x000000afb9b97210 */ /* 0x000fca0007f5e0ff */
[--C-:B------:R-:W-:Y:S01]  /*30040*/  IMAD.X R189, R189, 0x1, R0.reuse, P2 ;  /* 0x00000001bdbd7824 */ /* 0x100fe200010e0600 */
[----:B------:R-:W-:Y:S01]  /*30050*/  IADD3 R178, P3, R178, R175, RZ ;  /* 0x000000afb2b27210 */ /* 0x000fe20007f7e0ff */
[----:B------:R1:W-:Y:S02]  /*30060*/  STL [R1+0x17c4], R185 ;  /* 0x0017c4b901007387 */ /* 0x0003e40000100800 */
[----:B-1----:R-:W-:Y:S02]  /*30070*/  IMAD.MOV.U32 R172, RZ, RZ, R185 ;  /* 0x000000ffffac7224 */ /* 0x002fe400078e00b9 */
[----:B------:R-:W-:Y:S01]  /*30080*/  IMAD.X R179, R179, 0x1, R0, P3 ;  /* 0x00000001b3b37824 */ /* 0x000fe200018e0600 */
[----:B------:R-:W-:Y:S01]  /*30090*/  STL [R1+0x17c0], R189 ;  /* 0x0017c0bd01007387 */ /* 0x000fe20000100800 */
[----:B------:R-:W-:-:S03]  /*300a0*/  IMAD.MOV.U32 R173, RZ, RZ, R189 ;  /* 0x000000ffffad7224 */ /* 0x000fc600078e00bd */
[----:B------:R-:W-:Y:S04]  /*300b0*/  STL [R1+0x17cc], R178 ;  /* 0x0017ccb201007387 */ /* 0x000fe80000100800 */
[----:B------:R1:W-:Y:S04]  /*300c0*/  STL [R1+0x17c8], R179 ;  /* 0x0017c8b301007387 */ /* 0x0003e80000100800 */
[----:B------:R-:W2:Y:S04]  /*300d0*/  LDL.LU R190, [R1+0x1850] ;  /* 0x0018500001be7983 */ /* 0x000ea80000300800 */
        /* <DEDUP_REMOVED lines=13> */
[----:B------:R1:W-:Y:S01]  /*301b0*/  STL [R1+0x17d4], R186 ;  /* 0x0017d4ba01007387 */ /* 0x0003e20000100800 */
[----:B------:R-:W-:Y:S02]  /*301c0*/  IMAD.MOV.U32 R172, RZ, RZ, R186 ;  /* 0x000000ffffac7224 */ /* 0x000fe400078e00ba */
[----:B------:R-:W-:Y:S01]  /*301d0*/  IMAD.MOV.U32 R173, RZ, RZ, R188 ;  /* 0x000000ffffad7224 */ /* 0x000fe200078e00bc */
[----:B--2---:R-:W-:Y:S01]  /*301e0*/  IADD3 R176, P4, R176, R175, RZ ;  /* 0x000000afb0b07210 */ /* 0x004fe20007f9e0ff */
[----:B------:R-:W-:Y:S04]  /*301f0*/  STL [R1+0x17d0], R188 ;  /* 0x0017d0bc01007387 */ /* 0x000fe80000100800 */
[----:B------:R-:W-:Y:S01]  /*30200*/  IMAD.X R182, R182, 0x1, R0, P4 ;  /* 0x00000001b6b67824 */ /* 0x000fe200020e0600 */
[----:B------:R-:W-:Y:S04]  /*30210*/  STL [R1+0x183c], R176 ;  /* 0x00183cb001007387 */ /* 0x000fe80000100800 */
[----:B------:R2:W-:Y:S04]  /*30220*/  STL [R1+0x1838], R182 ;  /* 0x001838b601007387 */ /* 0x0005e80000100800 */
[----:B------:R3:W-:Y:S04]  /*30230*/  LDGSTS.E [R183+0xce00], [R172.64], P1 ;  /* 0x0ce00000acb77fae */ /* 0x0007e80008921846 */
[----:B------:R-:W4:Y:S04]  /*30240*/  LDL.LU R189, [R1+0x18a8] ;  /* 0x0018a80001bd7983 */ /* 0x000f280000300800 */
[----:B-1----:R-:W4:Y:S01]  /*30250*/  LDL.LU R186, [R1+0x18b4] ;  /* 0x0018b40001ba7983 */ /* 0x002f220000300800 */
[----:B---3--:R-:W-:-:S02]  /*30260*/  IMAD.MOV.U32 R173, RZ, RZ, R182 ;  /* 0x000000ffffad7224 */ /* 0x008fc400078e00b6 */
[----:B------:R-:W-:Y:S01]  /*30270*/  IMAD.MOV.U32 R172, RZ, RZ, R176 ;  /* 0x000000ffffac7224 */ /* 0x000fe200078e00b0 */
[----:B--2---:R-:W2:Y:S04]  /*30280*/  LDL.LU R182, [R1+0x18a0] ;  /* 0x0018a00001b67983 */ /* 0x004ea80000300800 */
[----:B------:R-:W3:Y:S04]  /*30290*/  LDL.LU R176, [R1+0x18ac] ;  /* 0x0018ac0001b07983 */ /* 0x000ee80000300800 */
[----:B------:R1:W-:Y:S01]  /*302a0*/  LDGSTS.E [R183+0xe800], [R172.64], P2 ;  /* 0x0e800000acb77fae */ /* 0x0003e20009121846 */
[----:B------:R-:W-:-:S05]  /*302b0*/  IADD3 R184, P1, R184, R175, RZ ;  /* 0x000000afb8b87210 */ /* 0x000fca0007f3e0ff */
[----:B------:R-:W-:Y:S01]  /*302c0*/  IMAD.X R187, R187, 0x1, R0, P1 ;  /* 0x00000001bbbb7824 */ /* 0x000fe200008e0600 */
[----:B------:R-:W-:Y:S01]  /*302d0*/  STL [R1+0x1844], R184 ;  /* 0x001844b801007387 */ /* 0x000fe20000100800 */
[----:B-1----:R-:W-:Y:S01]  /*302e0*/  IMAD.MOV.U32 R172, RZ, RZ, R184 ;  /* 0x000000ffffac7224 */ /* 0x002fe200078e00b8 */
[----:B------:R-:W-:Y:S02]  /*302f0*/  IADD3 R180, P3, R180, R175, RZ ;  /* 0x000000afb4b47210 */ /* 0x000fe40007f7e0ff */
[----:B------:R1:W-:Y:S01]  /*30300*/  STL [R1+0x1840], R187 ;  /* 0x001840bb01007387 */ /* 0x0003e20000100800 */
[----:B------:R-:W-:Y:S02]  /*30310*/  MOV R173, R187 ;  /* 0x000000bb00ad7202 */ /* 0x000fe40000000f00 */
[----:B------:R-:W-:Y:S01]  /*30320*/  IMAD.X R181, R181, 0x1, R0, P3 ;  /* 0x00000001b5b57824 */ /* 0x000fe200018e0600 */
[----:B------:R-:W-:Y:S04]  /*30330*/  STL [R1+0x184c], R180 ;  /* 0x00184cb401007387 */ /* 0x000fe80000100800 */
[----:B------:R1:W-:Y:S04]  /*30340*/  STL [R1+0x1848], R181 ;  /* 0x001848b501007387 */ /* 0x0003e80000100800 */
[----:B------:R-:W2:Y:S04]  /*30350*/  LDL.LU R188, [R1+0x1898] ;  /* 0x0018980001bc7983 */ /* 0x000ea80000300800 */
[----:B------:R1:W-:Y:S04]  /*30360*/  LDGSTS.E [R183+0xea00], [R172.64], P2 ;  /* 0x0ea00000acb77fae */ /* 0x0003e80009121846 */
[----:B-1----:R-:W2:Y:S01]  /*30370*/  LDL.LU R187, [R1+0x18a4] ;  /* 0x0018a40001bb7983 */ /* 0x002ea20000300800 */
[----:B------:R-:W-:Y:S01]  /*30380*/  ISETP.GT.AND P1, PT, R3, 0x2, PT ;  /* 0x000000020300780c */ /* 0x000fe20003f24270 */
[----:B------:R-:W-:-:S02]  /*30390*/  IMAD.MOV.U32 R173, RZ, RZ, R181 ;  /* 0x000000ffffad7224 */ /* 0x000fc400078e00b5 */
[----:B------:R-:W-:Y:S01]  /*303a0*/  IMAD.MOV.U32 R172, RZ, RZ, R180 ;  /* 0x000000ffffac7224 */ /* 0x000fe200078e00b4 */
[----:B------:R-:W2:Y:S04]  /*303b0*/  LDL.LU R181, [R1+0x1558] ;  /* 0x0015580001b57983 */ /* 0x000ea80000300800 */
        /* <DEDUP_REMOVED lines=8> */
[----:B------:R1:W-:Y:S01]  /*30440*/  STL [R1+0x1854], R185 ;  /* 0x001854b901007387 */ /* 0x0003e20000100800 */
[----:B------:R-:W-:Y:S01]  /*30450*/  IMAD.MOV.U32 R173, RZ, RZ, R190 ;  /* 0x000000ffffad7224 */ /* 0x000fe200078e00be */
[----:B------:R-:W-:Y:S02]  /*30460*/  IADD3 R178, P3, R178, R175, RZ ;  /* 0x000000afb2b27210 */ /* 0x000fe40007f7e0ff */
[----:B------:R-:W-:Y:S03]  /*30470*/  STL [R1+0x1850], R190 ;  /* 0x001850be01007387 */ /* 0x000fe60000100800 */
[----:B------:R-:W-:Y:S01]  /*30480*/  IMAD.X R179, R179, 0x1, R0, P3 ;  /* 0x00000001b3b37824 */ /* 0x000fe200018e0600 */
[----:B------:R-:W-:Y:S04]  /*30490*/  STL [R1+0x18d8], R178 ;  /* 0x0018d8b201007387 */ /* 0x000fe80000100800 */
[----:B------:R1:W-:Y:S04]  /*304a0*/  STL [R1+0x18b0], R179 ;  /* 0x0018b0b301007387 */ /* 0x0003e80000100800 */
[----:B------:R1:W-:Y:S04]  /*304b0*/  LDGSTS.E [R183+0xee00], [R172.64], P2 ;  /* 0x0ee00000acb77fae */ /* 0x0003e80009121846 */
[----:B-1----:R-:W2:Y:S01]  /*304c0*/  LDL.LU R185, [R1+0x1560] ;  /* 0x0015600001b97983 */ /* 0x002ea20000300800 */
[----:B------:R-:W-:-:S03]  /*304d0*/  IMAD.MOV.U32 R173, RZ, RZ, R179 ;  /* 0x000000ffffad7224 */ /* 0x000fc600078e00b3 */
[----:B------:R-:W2:Y:S01]  /*304e0*/  LDL.LU R183, [R1+0x1564] ;  /* 0x0015640001b77983 */ /* 0x000ea20000300800 */
[----:B------:R-:W-:-:S03]  /*304f0*/  IMAD.MOV.U32 R172, RZ, RZ, R178 ;  /* 0x000000ffffac7224 */ /* 0x000fc600078e00b2 */
[----:B------:R-:W2:Y:S04]  /*30500*/  LDL.LU R179, [R1+0x1568] ;  /* 0x0015680001b37983 */ /* 0x000ea80000300800 */
[----:B------:R-:W2:Y:S01]  /*30510*/  LDL.LU R178, [R1+0x156c] ;  /* 0x00156c0001b27983 */ /* 0x000ea20000300800 */
[----:B------:R-:W-:-:S05]  /*30520*/  LOP3.LUT R184, R177, 0x40, RZ, 0x3c, !PT ;  /* 0x00000040b1b87812 */ /* 0x000fca00078e3cff */
        /* <DEDUP_REMOVED lines=20> */
[----:B-1----:R-:W-:-:S04]  /*30670*/  SEL R172, RZ, 0x4, !P2 ;  /* 0x00000004ffac7807 */ /* 0x002fc80005000000 */
[----:B------:R-:W-:Y:S02]  /*30680*/  SEL R172, R172, RZ, !P0 ;  /* 0x000000ffacac7207 */ /* 0x000fe40004000000 */
[----:B------:R-:W-:Y:S02]  /*30690*/  IADD3 R187, P3, R187, R175, RZ ;  /* 0x000000afbbbb7210 */ /* 0x000fe40007f7e0ff */
[----:B------:R-:W-:-:S03]  /*306a0*/  ISETP.NE.U32.AND P2, PT, R172, RZ, PT ;  /* 0x000000ffac00720c */ /* 0x000fc60003f45070 */
[----:B------:R-:W-:Y:S01]  /*306b0*/  IMAD.X R188, R188, 0x1, R0, P3 ;  /* 0x00000001bcbc7824 */ /* 0x000fe200018e0600 */
[----:B------:R-:W-:Y:S01]  /*306c0*/  STL [R1+0x18a4], R187 ;  /* 0x0018a4bb01007387 */ /* 0x000fe20000100800 */
[----:B------:R-:W-:Y:S02]  /*306d0*/  IMAD.MOV.U32 R172, RZ, RZ, R187 ;  /* 0x000000ffffac7224 */ /* 0x000fe400078e00bb */
[----:B------:R-:W-:Y:S01]  /*306e0*/  IMAD.MOV.U32 R173, RZ, RZ, R188 ;  /* 0x000000ffffad7224 */ /* 0x000fe200078e00bc */
[----:B------:R-:W-:Y:S01]  /*306f0*/  IADD3 R180, P4, R180, R175, RZ ;  /* 0x000000afb4b47210 */ /* 0x000fe20007f9e0ff */
[----:B------:R1:W-:Y:S04]  /*30700*/  STL [R1+0x1898], R188 ;  /* 0x001898bc01007387 */ /* 0x0003e80000100800 */
[----:B------:R-:W-:Y:S01]  /*30710*/  IMAD.X R181, R181, 0x1, R0, P4 ;  /* 0x00000001b5b57824 */ /* 0x000fe200020e0600 */
[----:B------:R-:W-:Y:S04]  /*30720*/  STL [R1+0x155c], R180 ;  /* 0x00155cb401007387 */ /* 0x000fe80000100800 */
[----:B------:R1:W-:Y:S04]  /*30730*/  STL [R1+0x1558], R181 ;  /* 0x001558b501007387 */ /* 0x0003e80000100800 */
[----:B------:R1:W-:Y:S04]  /*30740*/  LDGSTS.E [R184+0x1600], [R172.64], P1 ;  /* 0x01600000acb87fae */ /* 0x0003e80008921846 */
[----:B-1----:R-:W2:Y:S04]  /*30750*/  LDL.LU R188, [R1+0x15e0] ;  /* 0x0015e00001bc7983 */ /* 0x002ea80000300800 */
[----:B------:R-:W2:Y:S01]  /*30760*/  LDL.LU R187, [R1+0x15e4] ;  /* 0x0015e40001bb7983 */ /* 0x000ea20000300800 */
[----:B------:R-:W-:Y:S01]  /*30770*/  MOV R173, R181 ;  /* 0x000000b500ad7202 */ /* 0x000fe20000000f00 */
[----:B------:R-:W-:-:S02]  /*30780*/  IMAD.MOV.U32 R172, RZ, RZ, R180 ;  /* 0x000000ffffac7224 */ /* 0x000fc400078e00b4 */
        /* <DEDUP_REMOVED lines=69> */
[----:B------:R-:W-:Y:S02]  /*30be0*/  IADD3 R178, P4, R178, R175, RZ ;  /* 0x000000afb2b27210 */ /* 0x000fe40007f9e0ff */
[----:B------:R1:W-:Y:S02]  /*30bf0*/  STL [R1+0x15f0], R185 ;  /* 0x0015f0b901007387 */ /* 0x0003e40000100800 */
[----:B------:R-:W-:Y:S01]  /*30c00*/  IADD3.X R179, R179, R0, RZ, P4, !PT ;  /* 0x00000000b3b37210 */ /* 0x000fe200027fe4ff */
[----:B------:R-:W-:Y:S01]  /*30c10*/  IMAD.MOV.U32 R173, RZ, RZ, R185 ;  /* 0x000000ffffad7224 */ /* 0x000fe200078e00b9 */
[----:B------:R-:W-:Y:S04]  /*30c20*/  STL [R1+0x165c], R178 ;  /* 0x00165cb201007387 */ /* 0x000fe80000100800 */
[----:B------:R1:W-:Y:S04]  /*30c30*/  STL [R1+0x1658], R179 ;  /* 0x001658b301007387 */ /* 0x0003e80000100800 */
[----:B-1----:R-:W2:Y:S04]  /*30c40*/  LDL.LU R185, [R1+0x16e0] ;  /* 0x0016e00001b97983 */ /* 0x002ea80000300800 */
[----:B------:R-:W2:Y:S04]  /*30c50*/  LDL.LU R183, [R1+0x16e4] ;  /* 0x0016e40001b77983 */ /* 0x000ea80000300800 */
[----:B------:R1:W-:Y:S02]  /*30c60*/  LDGSTS.E [R184+0x5600], [R172.64], P1 ;  /* 0x05600000acb87fae */ /* 0x0003e40008921846 */
[----:B-1----:R-:W-:-:S02]  /*30c70*/  IMAD.MOV.U32 R173, RZ, RZ, R179 ;  /* 0x000000ffffad7224 */ /* 0x002fc400078e00b3 */
        /* <DEDUP_REMOVED lines=46> */
[----:B------:R-:W-:Y:S01]  /*30f60*/  STL [R1+0x16e4], R183 ;  /* 0x0016e4b701007387 */ /* 0x000fe20000100800 */
[----:B-1----:R-:W-:-:S03]  /*30f70*/  IMAD.MOV.U32 R172, RZ, RZ, R183 ;  /* 0x000000ffffac7224 */ /* 0x002fc600078e00b7 */
[----:B------:R-:W-:Y:S01]  /*30f80*/  MOV R173, R185 ;  /* 0x000000b900ad7202 */ /* 0x000fe20000000f00 */
[----:B------:R1:W-:Y:S04]  /*30f90*/  STL [R1+0x16e0], R185 ;  /* 0x0016e0b901007387 */ /* 0x0003e80000100800 */
[----:B------:R1:W-:Y:S01]  /*30fa0*/  LDGSTS.E [R184+0x9200], [R172.64], P1 ;  /* 0x09200000acb87fae */ /* 0x0003e20008921846 */
[----:B------:R-:W-:-:S05]  /*30fb0*/  IADD3 R178, P3, R178, R175, RZ ;  /* 0x000000afb2b27210 */ /* 0x000fca0007f7e0ff */
[----:B------:R-:W-:Y:S01]  /*30fc0*/  IMAD.X R179, R179, 0x1, R0, P3 ;  /* 0x00000001b3b37824 */ /* 0x000fe200018e0600 */
[----:B------:R-:W-:Y:S01]  /*30fd0*/  STL [R1+0x16ec], R178 ;  /* 0x0016ecb201007387 */ /* 0x000fe20000100800 */
[----:B-1----:R-:W-:-:S03]  /*30fe0*/  IMAD.MOV.U32 R172, RZ, RZ, R178 ;  /* 0x000000ffffac7224 */ /* 0x002fc600078e00b2 */
[----:B------:R1:W-:Y:S01]  /*30ff0*/  STL [R1+0x16e8], R179 ;  /* 0x0016e8b301007387 */ /* 0x0003e20000100800 */
[----:B------:R-:W-:-:S03]  /*31000*/  IMAD.MOV.U32 R173, RZ, RZ, R179 ;  /* 0x000000ffffad7224 */ /* 0x000fc600078e00b3 */
[----:B------:R-:W2:Y:S04]  /*31010*/  LDL.LU R185, [R1+0x1770] ;  /* 0x0017700001b97983 */ /* 0x000ea80000300800 */
[----:B------:R-:W2:Y:S04]  /*31020*/  LDL.LU R183, [R1+0x1774] ;  /* 0x0017740001b77983 */ /* 0x000ea80000300800 */
[----:B-1----:R-:W2:Y:S04]  /*31030*/  LDL.LU R179, [R1+0x17d8] ;  /* 0x0017d80001b37983 */ /* 0x002ea80000300800 */
        /* <DEDUP_REMOVED lines=47> */
[----:B------:R-:W-:Y:S01]  /*31330*/  IADD3 R178, P4, R178, R175, RZ ;  /* 0x000000afb2b27210 */ /* 0x000fe20007f9e0ff */
[----:B------:R-:W-:Y:S01]  /*31340*/  STL [R1+0x1774], R183 ;  /* 0x001774b701007387 */ /* 0x000fe20000100800 */
[----:B------:R-:W-:Y:S01]  /*31350*/  ISETP.NE.U32.AND P1, PT, R172, RZ, PT ;  /* 0x000000ffac00720c */ /* 0x000fe20003f25070 */
[----:B------:R-:W-:Y:S02]  /*31360*/  IMAD.MOV.U32 R172, RZ, RZ, R183 ;  /* 0x000000ffffac7224 */ /* 0x000fe400078e00b7 */
        /* <DEDUP_REMOVED lines=8> */
[----:B-1----:R-:W-:Y:S01]  /*313f0*/  MOV R173, R179 ;  /* 0x000000b300ad7202 */ /* 0x002fe20000000f00 */
[----:B------:R-:W-:-:S02]  /*31400*/  IMAD.MOV.U32 R172, RZ, RZ, R178 ;  /* 0x000000ffffac7224 */ /* 0x000fc400078e00b2 */
        /* <DEDUP_REMOVED lines=14> */
[----:B------:R-:W4:Y:S01]  /*314f0*/  LDL.LU R186, [R1+0x1874] ;  /* 0x0018740001ba7983 */ /* 0x000f220000300800 */
[----:B------:R-:W-:-:S03]  /*31500*/  ISETP.GT.AND P2, PT, R3, 0x1e, PT ;  /* 0x0000001e0300780c */ /* 0x000fc60003f44270 */
[----:B------:R1:W-:Y:S02]  /*31510*/  LDGSTS.E [R184+0xd200], [R172.64], P1 ;  /* 0x0d200000acb87fae */ /* 0x0003e40008921846 */
[----:B-1----:R-:W-:Y:S02]  /*31520*/  IMAD.MOV.U32 R172, RZ, RZ, R176 ;  /* 0x000000ffffac7224 */ /* 0x002fe400078e00b0 */
[----:B------:R-:W-:Y:S02]  /*31530*/  IMAD.MOV.U32 R173, RZ, RZ, R182 ;  /* 0x000000ffffad7224 */ /* 0x000fe400078e00b6 */
        /* <DEDUP_REMOVED lines=25> */
[--C-:B------:R-:W-:Y:S01]  /*316d0*/  IMAD.X R185, R185, 0x1, R0.reuse, P1 ;  /* 0x00000001b9b97824 */ /* 0x100fe200008e0600 */
[----:B------:R-:W-:Y:S01]  /*316e0*/  STL [R1+0x1864], R183 ;  /* 0x001864b701007387 */ /* 0x000fe20000100800 */
[----:B-1----:R-:W-:Y:S01]  /*316f0*/  IMAD.MOV.U32 R172, RZ, RZ, R183 ;  /* 0x000000ffffac7224 */ /* 0x002fe200078e00b7 */
[----:B------:R-:W-:Y:S01]  /*31700*/  IADD3 R178, P3, R178, R175, RZ ;  /* 0x000000afb2b27210 */ /* 0x000fe20007f7e0ff */
[----:B------:R-:W-:Y:S01]  /*31710*/  IMAD.MOV.U32 R173, RZ, RZ, R185 ;  /* 0x000000ffffad7224 */ /* 0x000fe200078e00b9 */
        /* <DEDUP_REMOVED lines=16> */
[----:B------:R-:W-:Y:S02]  /*31820*/  LOP3.LUT R177, R177, 0x60, RZ, 0x3c, !PT ;  /* 0x00000060b1b17812 */ /* 0x000fe400078e3cff */
[----:B----4-:R-:W-:-:S05]  /*31830*/  IADD3 R186, P4, R186, R175, RZ ;  /* 0x000000afbaba7210 */ /* 0x010fca0007f9e0ff */
[----:B---3--:R-:W-:Y:S01]  /*31840*/  IMAD.X R189, R189, 0x1, R0, P4 ;  /* 0x00000001bdbd7824 */ /* 0x008fe200020e0600 */
[----:B------:R1:W-:Y:S01]  /*31850*/  STL [R1+0x1874], R186 ;  /* 0x001874ba01007387 */ /* 0x0003e20000100800 */
[----:B------:R-:W-:Y:S02]  /*31860*/  IMAD.MOV.U32 R172, RZ, RZ, R186 ;  /* 0x000000ffffac7224 */ /* 0x000fe400078e00ba */
[----:B------:R-:W-:Y:S01]  /*31870*/  IMAD.MOV.U32 R173, RZ, RZ, R189 ;  /* 0x000000ffffad7224 */ /* 0x000fe200078e00bd */
[----:B------:R-:W-:Y:S04]  /*31880*/  STL [R1+0x1870], R189 ;  /* 0x001870bd01007387 */ /* 0x000fe80000100800 */
[----:B------:R3:W-:Y:S01]  /*31890*/  LDGSTS.E [R184+0xf600], [R172.64], P2 ;  /* 0x0f600000acb87fae */ /* 0x0007e20009121846 */
[----:B--2---:R-:W-:-:S04]  /*318a0*/  IADD3 R176, P3, R176, R175, RZ ;  /* 0x000000afb0b07210 */ /* 0x004fc80007f7e0ff */
[----:B------:R-:W-:Y:S01]  /*318b0*/  IADD3.X R182, R182, R0, RZ, P3, !PT ;  /* 0x00000000b6b67210 */ /* 0x000fe20001ffe4ff */
[----:B------:R-:W-:Y:S04]  /*318c0*/  STL [R1+0x189c], R176 ;  /* 0x00189cb001007387 */ /* 0x000fe80000100800 */
[----:B------:R2:W-:Y:S04]  /*318d0*/  STL [R1+0x14fc], R182 ;  /* 0x0014fcb601007387 */ /* 0x0005e80000100800 */
[----:B-1----:R-:W4:Y:S04]  /*318e0*/  LDL.LU R186, [R1+0x1580] ;  /* 0x0015800001ba7983 */ /* 0x002f280000300800 */
[----:B---3--:R-:W3:Y:S01]  /*318f0*/  LDL.LU R184, [R1+0x1584] ;  /* 0x0015840001b87983 */ /* 0x008ee20000300800 */
[----:B------:R-:W-:-:S02]  /*31900*/  IMAD.MOV.U32 R173, RZ, RZ, R182 ;  /* 0x000000ffffad7224 */ /* 0x000fc400078e00b6 */
        /* <DEDUP_REMOVED lines=44> */
[----:B---3--:R-:W-:-:S05]  /*31bd0*/  IADD3 R184, P1, R184, R175, RZ ;  /* 0x000000afb8b87210 */ /* 0x008fca0007f3e0ff */
[----:B----4-:R-:W-:Y:S01]  /*31be0*/  IMAD.X R186, R186, 0x1, R0, P1 ;  /* 0x00000001baba7824 */ /* 0x010fe200008e0600 */
[----:B--2---:R-:W-:Y:S01]  /*31bf0*/  IADD3 R176, P3, R176, R175, RZ ;  /* 0x000000afb0b07210 */ /* 0x004fe20007f7e0ff */
[----:B-1----:R-:W-:-:S03]  /*31c00*/  IMAD.MOV.U32 R172, RZ, RZ, R184 ;  /* 0x000000ffffac7224 */ /* 0x002fc600078e00b8 */
[----:B------:R-:W-:Y:S01]  /*31c10*/  MOV R173, R186 ;  /* 0x000000ba00ad7202 */ /* 0x000fe20000000f00 */
[----:B------:R-:W-:Y:S01]  /*31c20*/  STL [R1+0x1584], R184 ;  /* 0x001584b801007387 */ /* 0x000fe20000100800 */
[----:B------:R-:W-:-:S03]  /*31c30*/  IMAD.X R182, R182, 0x1, R0, P3 ;  /* 0x00000001b6b67824 */ /* 0x000fc600018e0600 */
[----:B------:R1:W-:Y:S01]  /*31c40*/  STL [R1+0x1580], R186 ;  /* 0x001580ba01007387 */ /* 0x0003e20000100800 */
[----:B------:R-:W-:-:S03]  /*31c50*/  ISETP.GT.AND P1, PT, R3, 0xb, PT ;  /* 0x0000000b0300780c */ /* 0x000fc60003f24270 */
[----:B------:R2:W-:Y:S04]  /*31c60*/  LDGSTS.E [R177+0x3a00], [R172.64], P2 ;  /* 0x03a00000acb17fae */ /* 0x0005e80009121846 */
[----:B------:R-:W-:Y:S04]  /*31c70*/  STL [R1+0x158c], R176 ;  /* 0x00158cb001007387 */ /* 0x000fe80000100800 */
[----:B------:R3:W-:Y:S01]  /*31c80*/  STL [R1+0x1588], R182 ;  /* 0x001588b601007387 */ /* 0x0007e20000100800 */
[----:B--2---:R-:W-:-:S03]  /*31c90*/  IMAD.MOV.U32 R172, RZ, RZ, R176 ;  /* 0x000000ffffac7224 */ /* 0x004fc600078e00b0 */
[----:B-1----:R-:W2:Y:S01]  /*31ca0*/  LDL.LU R186, [R1+0x1610] ;  /* 0x0016100001ba7983 */ /* 0x002ea20000300800 */
[----:B------:R-:W-:-:S03]  /*31cb0*/  IMAD.MOV.U32 R173, RZ, RZ, R182 ;  /* 0x000000ffffad7224 */ /* 0x000fc600078e00b6 */
[----:B------:R-:W4:Y:S04]  /*31cc0*/  LDL.LU R184, [R1+0x1614] ;  /* 0x0016140001b87983 */ /* 0x000f280000300800 */
[----:B---3--:R-:W3:Y:S04]  /*31cd0*/  LDL.LU R182, [R1+0x1678] ;  /* 0x0016780001b67983 */ /* 0x008ee80000300800 */
[----:B------:R-:W3:Y:S04]  /*31ce0*/  LDL.LU R176, [R1+0x167c] ;  /* 0x00167c0001b07983 */ /* 0x000ee80000300800 */
[----:B------:R1:W-:Y:S02]  /*31cf0*/  LDGSTS.E [R177+0x3c00], [R172.64], P2 ;  /* 0x03c00000acb17fae */ /* 0x0003e40009121846 */
[----:B-1----:R-:W-:-:S04]  /*31d00*/  SEL R172, RZ, 0x4, !P1 ;  /* 0x00000004ffac7807 */ /* 0x002fc80004800000 */
[----:B------:R-:W-:-:S04]  /*31d10*/  SEL R172, R172, RZ, !P0 ;  /* 0x000000ffacac7207 */ /* 0x000fc80004000000 */
[----:B------:R-:W-:Y:S02]  /*31d20*/  ISETP.NE.U32.AND P1, PT, R172, RZ, PT ;  /* 0x000000ffac00720c */ /* 0x000fe40003f25070 */
[----:B------:R-:W-:-:S05]  /*31d30*/  IADD3 R187, P3, R187, R175, RZ ;  /* 0x000000afbbbb7210 */ /* 0x000fca0007f7e0ff */
        /* <DEDUP_REMOVED lines=17> */
[----:B------:R-:W-:-:S05]  /*31e50*/  IADD3 R183, P2, R183, R175, RZ ;  /* 0x000000afb7b77210 */ /* 0x000fca0007f5e0ff */
[--C-:B------:R-:W-:Y:S01]  /*31e60*/  IMAD.X R185, R185, 0x1, R0.reuse, P2 ;  /* 0x00000001b9b97824 */ /* 0x100fe200010e0600 */
[----:B------:R-:W-:Y:S01]  /*31e70*/  STL [R1+0x1604], R183 ;  /* 0x001604b701007387 */ /* 0x000fe20000100800 */
[----:B-1----:R-:W-:Y:S02]  /*31e80*/  IMAD.MOV.U32 R172, RZ, RZ, R183 ;  /* 0x000000ffffac7224 */ /* 0x002fe400078e00b7 */
        /* <DEDUP_REMOVED lines=19> */
[--C-:B--2---:R-:W-:Y:S01]  /*31fc0*/  IMAD.X R186, R186, 0x1, R0.reuse, P3 ;  /* 0x00000001baba7824 */ /* 0x104fe200018e0600 */
[-C--:B---3--:R-:W-:Y:S01]  /*31fd0*/  IADD3 R176, P4, R176, R175.reuse, RZ ;  /* 0x000000afb0b07210 */ /* 0x088fe20007f9e0ff */
[----:B------:R-:W-:Y:S04]  /*31fe0*/  STL [R1+0x1614], R184 ;  /* 0x001614b801007387 */ /* 0x000fe80000100800 */
[----:B------:R-:W-:Y:S01]  /*31ff0*/  IMAD.X R182, R182, 0x1, R0, P4 ;  /* 0x00000001b6b67824 */ /* 0x000fe200020e0600 */
[----:B------:R1:W-:Y:S01]  /*32000*/  STL [R1+0x1610], R186 ;  /* 0x001610ba01007387 */ /* 0x0003e20000100800 */
[----:B------:R-:W-:Y:S02]  /*32010*/  IMAD.MOV.U32 R172, RZ, RZ, R184 ;  /* 0x000000ffffac7224 */ /* 0x000fe400078e00b8 */
[----:B------:R-:W-:Y:S01]  /*32020*/  IMAD.MOV.U32 R173, RZ, RZ, R186 ;  /* 0x000000ffffad7224 */ /* 0x000fe200078e00ba */
[----:B------:R-:W-:Y:S04]  /*32030*/  STL [R1+0x167c], R176 ;  /* 0x00167cb001007387 */ /* 0x000fe80000100800 */
[----:B------:R2:W-:Y:S04]  /*32040*/  STL [R1+0x1678], R182 ;  /* 0x001678b601007387 */ /* 0x0005e80000100800 */
[----:B-1----:R-:W3:Y:S04]  /*32050*/  LDL.LU R186, [R1+0x1700] ;  /* 0x0017000001ba7983 */ /* 0x002ee80000300800 */
[----:B------:R-:W4:Y:S04]  /*32060*/  LDL.LU R184, [R1+0x1704] ;  /* 0x0017040001b87983 */ /* 0x000f280000300800 */
[----:B------:R1:W-:Y:S02]  /*32070*/  LDGSTS.E [R177+0x5e00], [R172.64], P1 ;  /* 0x05e00000acb17fae */ /* 0x0003e40008921846 */
[----:B-1----:R-:W-:Y:S01]  /*32080*/  MOV R173, R182 ;  /* 0x000000b600ad7202 */ /* 0x002fe20000000f00 */
        /* <DEDUP_REMOVED lines=27> */
[----:B------:R-:W-:Y:S01]  /*32240*/  IADD3 R178, P4, R178, R175, RZ ;  /* 0x000000afb2b27210 */ /* 0x000fe20007f9e0ff */
[----:B------:R-:W-:Y:S01]  /*32250*/  STL [R1+0x1694], R183 ;  /* 0x001694b701007387 */ /* 0x000fe20000100800 */
[----:B------:R-:W-:-:S03]  /*32260*/  ISETP.NE.U32.AND P1, PT, R172, RZ, PT ;  /* 0x000000ffac00720c */ /* 0x000fc60003f25070 */
[----:B------:R-:W-:Y:S01]  /*32270*/  IMAD.X R179, R179, 0x1, R0, P4 ;  /* 0x00000001b3b37824 */ /* 0x000fe200020e0600 */
[----:B------:R1:W-:Y:S01]  /*32280*/  STL [R1+0x1690], R185 ;  /* 0x001690b901007387 */ /* 0x0003e20000100800 */
[----:B------:R-:W-:Y:S02]  /*32290*/  IMAD.MOV.U32 R172, RZ, RZ, R183 ;  /* 0x000000ffffac7224 */ /* 0x000fe400078e00b7 */
        /* <DEDUP_REMOVED lines=12> */
[----:B---3--:R-:W-:Y:S02]  /*32360*/  IMAD.X R186, R186, 0x1, R0, P2 ;  /* 0x00000001baba7824 */ /* 0x008fe400010e0600 */
[----:B-1----:R-:W-:Y:S02]  /*32370*/  IMAD.MOV.U32 R172, RZ, RZ, R184 ;  /* 0x000000ffffac7224 */ /* 0x002fe400078e00b8 */
[----:B------:R-:W-:Y:S01]  /*32380*/  IMAD.MOV.U32 R173, RZ, RZ, R186 ;  /* 0x000000ffffad7224 */ /* 0x000fe200078e00ba */
[----:B------:R-:W-:Y:S04]  /*32390*/  STL [R1+0x1704], R184 ;  /* 0x001704b801007387 */ /* 0x000fe80000100800 */
[----:B------:R1:W-:Y:S01]  /*323a0*/  STL [R1+0x1700], R186 ;  /* 0x001700ba01007387 */ /* 0x0003e20000100800 */
[----:B--2---:R-:W-:-:S03]  /*323b0*/  IADD3 R176, P3, R176, R175, RZ ;  /* 0x000000afb0b07210 */ /* 0x004fc60007f7e0ff */
[----:B------:R2:W-:Y:S02]  /*323c0*/  LDGSTS.E [R177+0x9a00], [R172.64], P1 ;  /* 0x09a00000acb17fae */ /* 0x0005e40008921846 */
[----:B------:R-:W-:Y:S02]  /*323d0*/  IMAD.X R182, R182, 0x1, R0, P3 ;  /* 0x00000001b6b67824 */ /* 0x000fe400018e0600 */
[----:B------:R-:W-:Y:S01]  /*323e0*/  STL [R1+0x170c], R176 ;  /* 0x00170cb001007387 */ /* 0x000fe20000100800 */
[----:B------:R-:W-:-:S03]  /*323f0*/  ISETP.GT.AND P2, PT, R3, 0x17, PT ;  /* 0x000000170300780c */ /* 0x000fc60003f44270 */
[----:B------:R3:W-:Y:S01]  /*32400*/  STL [R1+0x1708], R182 ;  /* 0x001708b601007387 */ /* 0x0007e20000100800 */
[----:B--2---:R-:W-:-:S03]  /*32410*/  IMAD.MOV.U32 R172, RZ, RZ, R176 ;  /* 0x000000ffffac7224 */ /* 0x004fc600078e00b0 */
[----:B-1----:R-:W2:Y:S01]  /*32420*/  LDL.LU R186, [R1+0x1790] ;  /* 0x0017900001ba7983 */ /* 0x002ea20000300800 */
[----:B------:R-:W-:-:S03]  /*32430*/  IMAD.MOV.U32 R173, RZ, RZ, R182 ;  /* 0x000000ffffad7224 */ /* 0x000fc600078e00b6 */
[----:B------:R-:W4:Y:S04]  /*32440*/  LDL.LU R184, [R1+0x1794] ;  /* 0x0017940001b87983 */ /* 0x000f280000300800 */
[----:B------:R1:W-:Y:S04]  /*32450*/  LDGSTS.E [R177+0x9c00], [R172.64], P1 ;  /* 0x09c00000acb17fae */ /* 0x0003e80008921846 */
[----:B---3--:R-:W3:Y:S04]  /*32460*/  LDL.LU R182, [R1+0x17f8] ;  /* 0x0017f80001b67983 */ /* 0x008ee80000300800 */
[----:B------:R-:W3:Y:S01]  /*32470*/  LDL.LU R176, [R1+0x17fc] ;  /* 0x0017fc0001b07983 */ /* 0x000ee20000300800 */
[----:B-1----:R-:W-:-:S04]  /*32480*/  SEL R172, RZ, 0x4, !P2 ;  /* 0x00000004ffac7807 */ /* 0x002fc80005000000 */
[----:B------:R-:W-:-:S04]  /*32490*/  SEL R172, R172, RZ, !P0 ;  /* 0x000000ffacac7207 */ /* 0x000fc80004000000 */
[----:B------:R-:W-:Y:S02]  /*324a0*/  ISETP.NE.U32.AND P2, PT, R172, RZ, PT ;  /* 0x000000ffac00720c */ /* 0x000fe40003f45070 */
[----:B------:R-:W-:-:S05]  /*324b0*/  IADD3 R187, P3, R187, R175, RZ ;  /* 0x000000afbbbb7210 */ /* 0x000fca0007f7e0ff */
[----:B------:R-:W-:Y:S01]  /*324c0*/  IMAD.X R188, R188, 0x1, R0, P3 ;  /* 0x00000001bcbc7824 */ /* 0x000fe200018e0600 */
[----:B------:R-:W-:Y:S01]  /*324d0*/  STL [R1+0x1714], R187 ;  /* 0x001714bb01007387 */ /* 0x000fe20000100800 */
[----:B------:R-:W-:-:S03]  /*324e0*/  IADD3 R180, P4, R180, R175, RZ ;  /* 0x000000afb4b47210 */ /* 0x000fc60007f9e0ff */
[----:B------:R1:W-:Y:S01]  /*324f0*/  STL [R1+0x1710], R188 ;  /* 0x001710bc01007387 */ /* 0x0003e20000100800 */
[----:B------:R-:W-:-:S03]  /*32500*/  IADD3.X R181, R181, R0, RZ, P4, !PT ;  /* 0x00000000b5b57210 */ /* 0x000fc600027fe4ff */
[----:B------:R-:W-:Y:S01]  /*32510*/  STL [R1+0x177c], R180 ;  /* 0x00177cb401007387 */ /* 0x000fe20000100800 */
[----:B------:R-:W-:Y:S02]  /*32520*/  IMAD.MOV.U32 R172, RZ, RZ, R187 ;  /* 0x000000ffffac7224 */ /* 0x000fe400078e00bb */
[----:B------:R-:W-:Y:S01]  /*32530*/  IMAD.MOV.U32 R173, RZ, RZ, R188 ;  /* 0x000000ffffad7224 */ /* 0x000fe200078e00bc */
[----:B------:R1:W-:Y:S04]  /*32540*/  STL [R1+0x1778], R181 ;  /* 0x001778b501007387 */ /* 0x0003e80000100800 */
[----:B-1----:R-:W3:Y:S04]  /*32550*/  LDL.LU R188, [R1+0x1800] ;  /* 0x0018000001bc7983 */ /* 0x002ee80000300800 */
[----:B------:R-:W3:Y:S04]  /*32560*/  LDL.LU R187, [R1+0x1804] ;  /* 0x0018040001bb7983 */ /* 0x000ee80000300800 */
[----:B------:R1:W-:Y:S02]  /*32570*/  LDGSTS.E [R177+0x9e00], [R172.64], P1 ;  /* 0x09e00000acb17fae */ /* 0x0003e40008921846 */
[----:B-1----:R-:W-:-:S02]  /*32580*/  IMAD.MOV.U32 R173, RZ, RZ, R181 ;  /* 0x000000ffffad7224 */ /* 0x002fc400078e00b5 */
[----:B------:R-:W-:Y:S01]  /*32590*/  IMAD.MOV.U32 R172, RZ, RZ, R180 ;  /* 0x000000ffffac7224 */ /* 0x000fe200078e00b4 */
[----:B------:R-:W3:Y:S04]  /*325a0*/  LDL.LU R181, [R1+0x1808] ;  /* 0x0018080001b57983 */ /* 0x000ee80000300800 */
[----:B------:R-:W3:Y:S04]  /*325b0*/  LDL.LU R180, [R1+0x180c] ;  /* 0x00180c0001b47983 */ /* 0x000ee80000300800 */
[----:B------:R1:W-:Y:S01]  /*325c0*/  LDGSTS.E [R177+0xb800], [R172.64], P2 ;  /* 0x0b800000acb17fae */ /* 0x0003e20009121846 */
[----:B------:R-:W-:-:S05]  /*325d0*/  IADD3 R183, P1, R183, R175, RZ ;  /* 0x000000afb7b77210 */ /* 0x000fca0007f3e0ff */
[----:B------:R-:W-:Y:S02]  /*325e0*/  IMAD.X R185, R185, 0x1, R0, P1 ;  /* 0x00000001b9b97824 */ /* 0x000fe400008e0600 */
[----:B-1----:R-:W-:Y:S02]  /*325f0*/  IMAD.MOV.U32 R172, RZ, RZ, R183 ;  /* 0x000000ffffac7224 */ /* 0x002fe400078e00b7 */
[----:B------:R-:W-:Y:S01]  /*32600*/  IMAD.MOV.U32 R173, RZ, RZ, R185 ;  /* 0x000000ffffad7224 */ /* 0x000fe200078e00b9 */
[----:B------:R1:W-:Y:S04]  /*32610*/  STL [R1+0x1784], R183 ;  /* 0x001784b701007387 */ /* 0x0003e80000100800 */
[----:B------:R-:W-:Y:S04]  /*32620*/  STL [R1+0x1780], R185 ;  /* 0x001780b901007387 */ /* 0x000fe80000100800 */
[----:B------:R1:W-:Y:S01]  /*32630*/  LDGSTS.E [R177+0xba00], [R172.64], P2 ;  /* 0x0ba00000acb17fae */ /* 0x0003e20009121846 */
[----:B------:R-:W-:-:S05]  /*32640*/  IADD3 R178, P3, R178, R175, RZ ;  /* 0x000000afb2b27210 */ /* 0x000fca0007f7e0ff */
[----:B------:R-:W-:Y:S01]  /*32650*/  IMAD.X R179, R179, 0x1, R0, P3 ;  /* 0x00000001b3b37824 */ /* 0x000fe200018e0600 */
[----:B------:R-:W-:Y:S03]  /*32660*/  STL [R1+0x178c], R178 ;  /* 0x00178cb201007387 */ /* 0x000fe60000100800 */
[----:B-1----:R-:W-:Y:S01]  /*32670*/  IMAD.MOV.U32 R173, RZ, RZ, R179 ;  /* 0x000000ffffad7224 */ /* 0x002fe200078e00b3 */
[----:B------:R1:W-:Y:S04]  /*32680*/  STL [R1+0x1788], R179 ;  /* 0x001788b301007387 */ /* 0x0003e80000100800 */
[----:B------:R-:W3:Y:S04]  /*32690*/  LDL.LU R183, [R1+0x1810] ;  /* 0x0018100001b77983 */ /* 0x000ee80000300800 */
[----:B-1----:R-:W3:Y:S01]  /*326a0*/  LDL.LU R179, [R1+0x1814] ;  /* 0x0018140001b37983 */ /* 0x002ee20000300800 */
[----:B------:R-:W-:Y:S01]  /*326b0*/  IMAD.MOV.U32 R172, RZ, RZ, R178 ;  /* 0x000000ffffac7224 */ /* 0x000fe200078e00b2 */
[----:B------:R-:W-:-:S02]  /*326c0*/  ISETP.GT.AND P1, PT, R3, 0x1b, PT ;  /* 0x0000001b0300780c */ /* 0x000fc40003f24270 */
[----:B------:R-:W3:Y:S04]  /*326d0*/  LDL.LU R185, [R1+0x187c] ;  /* 0x00187c0001b97983 */ /* 0x000ee80000300800 */
[----:B------:R1:W-:Y:S04]  /*326e0*/  LDGSTS.E [R177+0xbc00], [R172.64], P2 ;  /* 0x0bc00000acb17fae */ /* 0x0003e80009121846 */
[----:B------:R-:W3:Y:S01]  /*326f0*/  LDL.LU R178, [R1+0x1884] ;  /* 0x0018840001b27983 */ /* 0x000ee20000300800 */
[----:B-1----:R-:W-:-:S04]  /*32700*/  SEL R172, RZ, 0x4, !P1 ;  /* 0x00000004ffac7807 */ /* 0x002fc80004800000 */
[----:B------:R-:W-:-:S04]  /*32710*/  SEL R172, R172, RZ, !P0 ;  /* 0x000000ffacac7207 */ /* 0x000fc80004000000 */
[----:B------:R-:W-:Y:S02]  /*32720*/  ISETP.NE.U32.AND P1, PT, R172, RZ, PT ;  /* 0x000000ffac00720c */ /* 0x000fe40003f25070 */
[----:B----4-:R-:W-:-:S05]  /*32730*/  IADD3 R184, P3, R184, R175, RZ ;  /* 0x000000afb8b87210 */ /* 0x010fca0007f7e0ff */
[----:B--2---:R-:W-:Y:S02]  /*32740*/  IMAD.X R186, R186, 0x1, R0, P3 ;  /* 0x00000001baba7824 */ /* 0x004fe400018e0600 */
[----:B------:R-:W-:Y:S02]  /*32750*/  IMAD.MOV.U32 R172, RZ, RZ, R184 ;  /* 0x000000ffffac7224 */ /* 0x000fe400078e00b8 */
[----:B------:R-:W-:Y:S01]  /*32760*/  IMAD.MOV.U32 R173, RZ, RZ, R186 ;  /* 0x000000ffffad7224 */ /* 0x000fe200078e00ba */
[----:B---3--:R-:W-:Y:S01]  /*32770*/  IADD3 R176, P4, R176, R175, RZ ;  /* 0x000000afb0b07210 */ /* 0x008fe20007f9e0ff */
[----:B------:R-:W-:Y:S04]  /*32780*/  STL [R1+0x1794], R184 ;  /* 0x001794b801007387 */ /* 0x000fe80000100800 */
[----:B------:R1:W-:Y:S01]  /*32790*/  LDGSTS.E [R177+0xbe00], [R172.64], P2 ;  /* 0x0be00000acb17fae */ /* 0x0003e20009121846 */
[----:B------:R-:W-:-:S03]  /*327a0*/  IMAD.X R182, R182, 0x1, R0, P4 ;  /* 0x00000001b6b67824 */ /* 0x000fc600020e0600 */
[----:B------:R2:W-:Y:S04]  /*327b0*/  STL [R1+0x1790], R186 ;  /* 0x001790ba01007387 */ /* 0x0005e80000100800 */
[----:B------:R-:W-:Y:S01]  /*327c0*/  STL [R1+0x17fc], R176 ;  /* 0x0017fcb001007387 */ /* 0x000fe20000100800 */
[----:B-1----:R-:W-:-:S03]  /*327d0*/  IMAD.MOV.U32 R172, RZ, RZ, R176 ;  /* 0x000000ffffac7224 */ /* 0x002fc600078e00b0 */
[----:B--2---:R-:W2:Y:S01]  /*327e0*/  LDL.LU R186, [R1+0x1878] ;  /* 0x0018780001ba7983 */ /* 0x004ea20000300800 */
[----:B------:R-:W-:-:S03]  /*327f0*/  IMAD.MOV.U32 R173, RZ, RZ, R182 ;  /* 0x000000ffffad7224 */ /* 0x000fc600078e00b6 */
[----:B------:R1:W-:Y:S04]  /*32800*/  STL [R1+0x17f8], R182 ;  /* 0x0017f8b601007387 */ /* 0x0003e80000100800 */
[----:B------:R-:W3:Y:S04]  /*32810*/  LDL.LU R184, [R1+0x1880] ;  /* 0x0018800001b87983 */ /* 0x000ee80000300800 */
[----:B------:R4:W-:Y:S04]  /*32820*/  LDGSTS.E [R177+0xd800], [R172.64], P1 ;  /* 0x0d800000acb17fae */ /* 0x0009e80008921846 */
[----:B-1----:R-:W3:Y:S04]  /*32830*/  LDL.LU R182, [R1+0x1888] ;  /* 0x0018880001b67983 */ /* 0x002ee80000300800 */
[----:B------:R-:W3:Y:S01]  /*32840*/  LDL.LU R176, [R1+0x188c] ;  /* 0x00188c0001b07983 */ /* 0x000ee20000300800 */
[----:B------:R-:W-:-:S05]  /*32850*/  IADD3 R187, P2, R187, R175, RZ ;  /* 0x000000afbbbb7210 */ /* 0x000fca0007f5e0ff */
[----:B------:R-:W-:Y:S02]  /*32860*/  IMAD.X R188, R188, 0x1, R0, P2 ;  /* 0x00000001bcbc7824 */ /* 0x000fe400010e0600 */
[----:B----4-:R-:W-:-:S03]  /*32870*/  IMAD.MOV.U32 R172, RZ, RZ, R187 ;  /* 0x000000ffffac7224 */ /* 0x010fc600078e00bb */
[----:B------:R-:W-:Y:S01]  /*32880*/  MOV R173, R188 ;  /* 0x000000bc00ad7202 */ /* 0x000fe20000000f00 */
[----:B------:R-:W-:Y:S04]  /*32890*/  STL [R1+0x1804], R187 ;  /* 0x001804bb01007387 */ /* 0x000fe80000100800 */
[----:B------:R-:W-:Y:S04]  /*328a0*/  STL [R1+0x1800], R188 ;  /* 0x001800bc01007387 */ /* 0x000fe80000100800 */
[----:B------:R1:W-:Y:S01]  /*328b0*/  LDGSTS.E [R177+0xda00], [R172.64], P1 ;  /* 0x0da00000acb17fae */ /* 0x0003e20008921846 */
[----:B------:R-:W-:-:S05]  /*328c0*/  IADD3 R180, P3, R180, R175, RZ ;  /* 0x000000afb4b47210 */ /* 0x000fca0007f7e0ff */
[----:B------:R-:W-:Y:S01]  /*328d0*/  IMAD.X R181, R181, 0x1, R0, P3 ;  /* 0x00000001b5b57824 */ /* 0x000fe200018e0600 */
[----:B------:R-:W-:Y:S01]  /*328e0*/  STL [R1+0x180c], R180 ;  /* 0x00180cb401007387 */ /* 0x000fe20000100800 */
[----:B-1----:R-:W-:-:S03]  /*328f0*/  IMAD.MOV.U32 R172, RZ, RZ, R180 ;  /* 0x000000ffffac7224 */ /* 0x002fc600078e00b4 */
[----:B------:R1:W-:Y:S01]  /*32900*/  STL [R1+0x1808], R181 ;  /* 0x001808b501007387 */ /* 0x0003e20000100800 */
[----:B------:R-:W-:Y:S01]  /*32910*/  IMAD.MOV.U32 R173, RZ, RZ, R181 ;  /* 0x000000ffffad7224 */ /* 0x000fe200078e00b5 */
[----:B------:R-:W-:-:S04]  /*32920*/  ISETP.GT.AND P2, PT, R3, 0x1f, PT ;  /* 0x0000001f0300780c */ /* 0x000fc80003f44270 */
[----:B------:R4:W-:Y:S04]  /*32930*/  LDGSTS.E [R177+0xdc00], [R172.64], P1 ;  /* 0x0dc00000acb17fae */ /* 0x0009e80008921846 */
[----:B-1----:R-:W3:Y:S04]  /*32940*/  LDL.LU R181, [R1+0x1890] ;  /* 0x0018900001b57983 */ /* 0x002ee80000300800 */
[----:B------:R-:W3:Y:S01]  /*32950*/  LDL.LU R180, [R1+0x1894] ;  /* 0x0018940001b47983 */ /* 0x000ee20000300800 */
[----:B----4-:R-:W-:-:S04]  /*32960*/  SEL R172, RZ, 0x4, !P2 ;  /* 0x00000004ffac7807 */ /* 0x010fc80005000000 */
[----:B------:R-:W-:-:S04]  /*32970*/  SEL R172, R172, RZ, !P0 ;  /* 0x000000ffacac7207 */ /* 0x000fc80004000000 */
[----:B------:R-:W-:Y:S02]  /*32980*/  ISETP.NE.U32.AND P2, PT, R172, RZ, PT ;  /* 0x000000ffac00720c */ /* 0x000fe40003f45070 */
[----:B------:R-:W-:-:S05]  /*32990*/  IADD3 R179, P3, R179, R175, RZ ;  /* 0x000000afb3b37210 */ /* 0x000fca0007f7e0ff */
[----:B------:R-:W-:Y:S01]  /*329a0*/  IMAD.X R183, R183, 0x1, R0, P3 ;  /* 0x00000001b7b77824 */ /* 0x000fe200018e0600 */
[----:B------:R-:W-:Y:S01]  /*329b0*/  STL [R1+0x1814], R179 ;  /* 0x001814b301007387 */ /* 0x000fe20000100800 */
[----:B------:R-:W-:Y:S02]  /*329c0*/  IMAD.MOV.U32 R172, RZ, RZ, R179 ;  /* 0x000000ffffac7224 */ /* 0x000fe400078e00b3 */
[----:B------:R-:W-:Y:S01]  /*329d0*/  IMAD.MOV.U32 R173, RZ, RZ, R183 ;  /* 0x000000ffffad7224 */ /* 0x000fe200078e00b7 */
[----:B------:R1:W-:Y:S04]  /*329e0*/  STL [R1+0x1810], R183 ;  /* 0x001810b701007387 */ /* 0x0003e80000100800 */
[----:B------:R4:W-:Y:S04]  /*329f0*/  LDGSTS.E [R177+0xde00], [R172.64], P1 ;  /* 0x0de00000acb17fae */ /* 0x0009e80008921846 */
[----:B-1----:R-:W3:Y:S04]  /*32a00*/  LDL.LU R183, [R1+0x135c] ;  /* 0x00135c0001b77983 */ /* 0x002ee80000300800 */
[----:B------:R-:W3:Y:S04]  /*32a10*/  LDL.LU R179, [R1+0x1360] ;  /* 0x0013600001b37983 */ /* 0x000ee80000300800 */
[----:B------:R-:W3:Y:S04]  /*32a20*/  LDL.LU R188, [R1+0x136c] ;  /* 0x00136c0001bc7983 */ /* 0x000ee80000300800 */
[----:B------:R-:W3:Y:S01]  /*32a30*/  LDL.LU R187, [R1+0x1370] ;  /* 0x0013700001bb7983 */ /* 0x000ee20000300800 */
[----:B------:R-:W-:-:S05]  /*32a40*/  IADD3 R185, P1, R185, R175, RZ ;  /* 0x000000afb9b97210 */ /* 0x000fca0007f3e0ff */
[----:B------:R1:W-:Y:S01]  /*32a50*/  STL [R1+0x187c], R185 ;  /* 0x00187cb901007387 */ /* 0x0003e20000100800 */
[----:B----4-:R-:W-:-:S03]  /*32a60*/  IMAD.MOV.U32 R172, RZ, RZ, R185 ;  /* 0x000000ffffac7224 */ /* 0x010fc600078e00b9 */
[----:B-1----:R-:W1:Y:S01]  /*32a70*/  S2R R185, SR_TID.X ;  /* 0x0000000000b97919 */ /* 0x002e620000002100 */
[----:B------:R-:W-:Y:S02]  /*32a80*/  IADD3 R178, P3, R178, R175, RZ ;  /* 0x000000afb2b27210 */ /* 0x000fe40007f7e0ff */
[----:B-1----:R-:W-:Y:S01]  /*32a90*/  LOP3.LUT R185, R185, 0x1f, RZ, 0xc0, !PT ;  /* 0x0000001fb9b97812 */ /* 0x002fe200078ec0ff */
[----:B--2---:R-:W-:-:S04]  /*32aa0*/  IMAD.X R186, R186, 0x1, R0, P1 ;  /* 0x00000001baba7824 */ /* 0x004fc800008e0600 */
[----:B------:R-:W-:Y:S01]  /*32ab0*/  IMAD.MOV.U32 R173, RZ, RZ, R186 ;  /* 0x000000ffffad7224 */ /* 0x000fe200078e00ba */
[----:B------:R-:W-:Y:S01]  /*32ac0*/  STL [R1+0x1878], R186 ;  /* 0x001878ba01007387 */ /* 0x000fe20000100800 */
[----:B---3--:R-:W-:-:S03]  /*32ad0*/  IMAD.X R184, R184, 0x1, R0, P3 ;  /* 0x00000001b8b87824 */ /* 0x008fc600018e0600 */
[----:B------:R-:W-:Y:S04]  /*32ae0*/  STL [R1+0x1884], R178 ;  /* 0x001884b201007387 */ /* 0x000fe80000100800 */
[----:B------:R1:W-:Y:S04]  /*32af0*/  LDGSTS.E [R177+0xf800], [R172.64], P2 ;  /* 0x0f800000acb17fae */ /* 0x0003e80009121846 */
[----:B------:R2:W-:Y:S01]  /*32b00*/  STL [R1+0x1880], R184 ;  /* 0x001880b801007387 */ /* 0x0005e20000100800 */
[----:B------:R-:W-:Y:S01]  /*32b10*/  IADD3 R176, P1, R176, R175, RZ ;  /* 0x000000afb0b07210 */ /* 0x000fe20007f3e0ff */
[----:B-1----:R-:W-:-:S02]  /*32b20*/  IMAD.MOV.U32 R173, RZ, RZ, R184 ;  /* 0x000000ffffad7224 */ /* 0x002fc400078e00b8 */
[----:B--2---:R-:W2:Y:S01]  /*32b30*/  LDL.LU R184, [R1+0x1380] ;  /* 0x0013800001b87983 */ /* 0x004ea20000300800 */
[----:B------:R-:W-:Y:S02]  /*32b40*/  IMAD.MOV.U32 R172, RZ, RZ, R178 ;  /* 0x000000ffffac7224 */ /* 0x000fe400078e00b2 */
[----:B------:R-:W-:Y:S01]  /*32b50*/  IMAD.X R182, R182, 0x1, R0, P1 ;  /* 0x00000001b6b67824 */ /* 0x000fe200008e0600 */
[----:B------:R-:W3:Y:S04]  /*32b60*/  LDL.LU R178, [R1+0x1390] ;  /* 0x0013900001b27983 */ /* 0x000ee80000300800 */
[----:B------:R-:W4:Y:S01]  /*32b70*/  LDL.LU R186, [R1+0x137c] ;  /* 0x00137c0001ba7983 */ /* 0x000f220000300800 */
[----:B------:R-:W-:-:S03]  /*32b80*/  ISETP.GE.AND P1, PT, R185, R3, PT ;  /* 0x00000003b900720c */ /* 0x000fc60003f26270 */
[----:B------:R1:W-:Y:S04]  /*32b90*/  STL [R1+0x188c], R176 ;  /* 0x00188cb001007387 */ /* 0x0003e80000100800 */
[----:B------:R1:W-:Y:S04]  /*32ba0*/  LDGSTS.E [R177+0xfa00], [R172.64], P2 ;  /* 0x0fa00000acb17fae */ /* 0x0003e80009121846 */
[----:B------:R-:W-:Y:S04]  /*32bb0*/  STL [R1+0x1888], R182 ;  /* 0x001888b601007387 */ /* 0x000fe80000100800 */
[----:B------:R-:W4:Y:S01]  /*32bc0*/  LDL.LU R185, [R1+0x138c] ;  /* 0x00138c0001b97983 */ /* 0x000f220000300800 */
[----:B-1----:R-:W-:-:S02]  /*32bd0*/  IMAD.MOV.U32 R172, RZ, RZ, R176 ;  /* 0x000000ffffac7224 */ /* 0x002fc400078e00b0 */
[----:B------:R-:W-:-:S05]  /*32be0*/  IMAD.MOV.U32 R173, RZ, RZ, R182 ;  /* 0x000000ffffad7224 */ /* 0x000fca00078e00b6 */
[----:B------:R1:W-:Y:S01]  /*32bf0*/  LDGSTS.E [R177+0xfc00], [R172.64], P2 ;  /* 0x0fc00000acb17fae */ /* 0x0003e20009121846 */
[----:B------:R-:W-:Y:S02]  /*32c00*/  SEL R3, RZ, 0x4, P1 ;  /* 0x00000004ff037807 */ /* 0x000fe40000800000 */
[----:B------:R-:W-:Y:S02]  /*32c10*/  IADD3 R180, P3, R180, R175, RZ ;  /* 0x000000afb4b47210 */ /* 0x000fe40007f7e0ff */
[----:B------:R-:W4:Y:S03]  /*32c20*/  LDL.LU R175, [R1+0x13a0] ;  /* 0x0013a00001af7983 */ /* 0x000f260000300800 */
[----:B------:R-:W-:Y:S01]  /*32c30*/  IMAD.X R181, R181, 0x1, R0, P3 ;  /* 0x00000001b5b57824 */ /* 0x000fe200018e0600 */
[----:B------:R-:W4:Y:S01]  /*32c40*/  LDL.LU R176, [R1+0x13b0] ;  /* 0x0013b00001b07983 */ /* 0x000f220000300800 */
[----:B-1----:R-:W-:-:S03]  /*32c50*/  IMAD.MOV.U32 R172, RZ, RZ, R180 ;  /* 0x000000ffffac7224 */ /* 0x002fc600078e00b4 */
[----:B------:R1:W-:Y:S04]  /*32c60*/  STL [R1+0x1894], R180 ;  /* 0x001894b401007387 */ /* 0x0003e80000100800 */
[----:B------:R1:W-:Y:S04]  /*32c70*/  STL [R1+0x1890], R181 ;  /* 0x001890b501007387 */ /* 0x0003e80000100800 */
[----:B-1----:R-:W4:Y:S01]  /*32c80*/  LDL.LU R180, [R1+0x139c] ;  /* 0x00139c0001b47983 */ /* 0x002f220000300800 */
[----:B------:R-:W-:-:S03]  /*32c90*/  IMAD.MOV.U32 R173, RZ, RZ, R181 ;  /* 0x000000ffffad7224 */ /* 0x000fc600078e00b5 */
[----:B------:R-:W4:Y:S04]  /*32ca0*/  LDL.LU R182, [R1+0x13ac] ;  /* 0x0013ac0001b67983 */ /* 0x000f280000300800 */
[----:B------:R1:W-:Y:S04]  /*32cb0*/  LDGSTS.E [R177+0xfe00], [R172.64], P2 ;  /* 0x0fe00000acb17fae */ /* 0x0003e80009121846 */
[----:B------:R-:W4:Y:S01]  /*32cc0*/  LDL.LU R181, [R1+0x13c0] ;  /* 0x0013c00001b57983 */ /* 0x000f220000300800 */
[----:B------:R-:W-:-:S03]  /*32cd0*/  IADD3 R179, P1, R179, UR8, RZ ;  /* 0x00000008b3b37c10 */ /* 0x000fc6000ff3e0ff */
[----:B-1----:R-:W4:Y:S01]  /*32ce0*/  LDL.LU R177, [R1+0x13d0] ;  /* 0x0013d00001b17983 */ /* 0x002f220000300800 */
[----:B------:R-:W-:Y:S02]  /*32cf0*/  IADD3.X R183, R183, UR5, RZ, P1, !PT ;  /* 0x00000005b7b77c10 */ /* 0x000fe40008ffe4ff */
[----:B------:R-:W-:Y:S01]  /*32d00*/  IADD3 R187, P2, R187, UR8, RZ ;  /* 0x00000008bbbb7c10 */ /* 0x000fe2000ff5e0ff */
[----:B------:R-:W-:Y:S03]  /*32d10*/  STL [R1+0x1360], R179 ;  /* 0x001360b301007387 */ /* 0x000fe60000100800 */
[----:B------:R-:W-:Y:S01]  /*32d20*/  IADD3.X R188, R188, UR5, RZ, P2, !PT ;  /* 0x00000005bcbc7c10 */ /* 0x000fe200097fe4ff */
[----:B------:R1:W-:Y:S01]  /*32d30*/  STL [R1+0x135c], R183 ;  /* 0x00135cb701007387 */ /* 0x0003e20000100800 */
[----:B------:R-:W-:-:S03]  /*32d40*/  IMAD.MOV.U32 R173, RZ, RZ, R183 ;  /* 0x000000ffffad7224 */ /* 0x000fc600078e00b7 */
[----:B------:R-:W-:Y:S04]  /*32d50*/  STL [R1+0x1370], R187 ;  /* 0x001370bb01007387 */ /* 0x000fe80000100800 */
[----:B------:R-:W-:Y:S01]  /*32d60*/  STL [R1+0x136c], R188 ;  /* 0x00136cbc01007387 */ /* 0x000fe20000100800 */
[----:B------:R-:W-:-:S03]  /*32d70*/  IMAD.MOV.U32 R172, RZ, RZ, R179 ;  /* 0x000000ffffac7224 */ /* 0x000fc600078e00b3 */
[----:B-1----:R-:W4:Y:S04]  /*32d80*/  LDL.LU R183, [R1+0x13bc] ;  /* 0x0013bc0001b77983 */ /* 0x002f280000300800 */
[----:B------:R-:W4:Y:S01]  /*32d90*/  LDL.LU R179, [R1+0x13cc] ;  /* 0x0013cc0001b37983 */ /* 0x000f220000300800 */
[----:B------:R-:W-:-:S03]  /*32da0*/  SEL R3, R3, RZ, !P0 ;  /* 0x000000ff03037207 */ /* 0x000fc60004000000 */
[----:B------:R-:W0:Y:S01]  /*32db0*/  LDGDEPBAR ;  /* 0x00000000000079af */ /* 0x000e220000000000 */
[----:B------:R-:W-:Y:S11]  /*32dc0*/  ISETP.NE.U32.AND P0, PT, R3, RZ, PT ;  /* 0x000000ff0300720c */ /* 0x000ff60003f05070 */
[----:B------:R-:W-:Y:S02]  /*32dd0*/  @!UPT UIADD3 URZ, URZ, URZ, URZ ;  /* 0x0000003f3f3ff290 */ /* 0x000fe4000fffe03f */
[----:B------:R1:W-:Y:S02]  /*32de0*/  LDGSTS.E [R252+0x10000], [R172.64], P0 ;  /* 0x10000000acfc7fae */ /* 0x0003e40008121846 */
[----:B-1----:R-:W-:Y:S01]  /*32df0*/  MOV R172, R187 ;  /* 0x000000bb00ac7202 */ /* 0x002fe20000000f00 */
[----:B------:R-:W-:-:S05]  /*32e00*/  IMAD.MOV.U32 R173, RZ, RZ, R188 ;  /* 0x000000ffffad7224 */ /* 0x000fca00078e00bc */
[----:B------:R1:W-:Y:S01]  /*32e10*/  LDGSTS.E [R252+0x10400], [R172.64], P0 ;  /* 0x10400000acfc7fae */ /* 0x0003e20008121846 */
[----:B--2---:R-:W-:Y:S02]  /*32e20*/  IADD3 R184, P1, R184, UR8, RZ ;  /* 0x00000008b8b87c10 */ /* 0x004fe4000ff3e0ff */
[----:B---3--:R-:W-:Y:S02]  /*32e30*/  IADD3 R178, P2, R178, UR8, RZ ;  /* 0x00000008b2b27c10 */ /* 0x008fe4000ff5e0ff */
[----:B----4-:R-:W-:Y:S01]  /*32e40*/  IADD3.X R186, R186, UR5, RZ, P1, !PT ;  /* 0x00000005baba7c10 */ /* 0x010fe20008ffe4ff */
[----:B------:R2:W-:Y:S01]  /*32e50*/  STL [R1+0x1380], R184 ;  /* 0x001380b801007387 */ /* 0x0005e20000100800 */
[----:B-1----:R-:W-:-:S03]  /*32e60*/  IMAD.MOV.U32 R172, RZ, RZ, R184 ;  /* 0x000000ffffac7224 */ /* 0x002fc600078e00b8 */
[----:B------:R-:W-:Y:S01]  /*32e70*/  IMAD.MOV.U32 R173, RZ, RZ, R186 ;  /* 0x000000ffffad7224 */ /* 0x000fe200078e00ba */
[----:B------:R-:W-:Y:S04]  /*32e80*/  STL [R1+0x137c], R186 ;  /* 0x00137cba01007387 */ /* 0x000fe80000100800 */
[----:B------:R-:W-:Y:S04]  /*32e90*/  STL [R1+0x1390], R178 ;  /* 0x001390b201007387 */ /* 0x000fe80000100800 */
[----:B--2---:R-:W2:Y:S01]  /*32ea0*/  LDL.LU R184, [R1+0x13e0] ;  /* 0x0013e00001b87983 */ /* 0x004ea20000300800 */
[----:B------:R-:W-:-:S03]  /*32eb0*/  IADD3.X R185, R185, UR5, RZ, P2, !PT ;  /* 0x00000005b9b97c10 */ /* 0x000fc600097fe4ff */
[----:B------:R1:W-:Y:S04]  /*32ec0*/  LDGSTS.E [R252+0x10800], [R172.64], P0 ;  /* 0x10800000acfc7fae */ /* 0x0003e80008121846 */
[----:B------:R3:W-:Y:S04]  /*32ed0*/  STL [R1+0x138c], R185 ;  /* 0x00138cb901007387 */ /* 0x0007e80000100800 */
[----:B------:R-:W4:Y:S01]  /*32ee0*/  LDL.LU R3, [R1+0x13f0] ;  /* 0x0013f00001037983 */ /* 0x000f220000300800 */
[----:B-1----:R-:W-:Y:S02]  /*32ef0*/  IMAD.MOV.U32 R172, RZ, RZ, R178 ;  /* 0x000000ffffac7224 */ /* 0x002fe400078e00b2 */
[----:B------:R-:W-:-:S02]  /*32f00*/  IMAD.MOV.U32 R173, RZ, RZ, R185 ;  /* 0x000000ffffad7224 */ /* 0x000fc400078e00b9 */
[----:B---3--:R-:W3:Y:S04]  /*32f10*/  LDL.LU R185, [R1+0x13dc] ;  /* 0x0013dc0001b97983 */ /* 0x008ee80000300800 */
[----:B------:R-:W3:Y:S04]  /*32f20*/  LDL.LU R178, [R1+0x13ec] ;  /* 0x0013ec0001b27983 */ /* 0x000ee80000300800 */
[----:B------:R1:W-:Y:S01]  /*32f30*/  LDGSTS.E [R252+0x10c00], [R172.64], P0 ;  /* 0x10c00000acfc7fae */ /* 0x0003e20008121846 */
[----:B------:R-:W-:Y:S02]  /*32f40*/  IADD3 R175, P1, R175, UR8, RZ ;  /* 0x00000008afaf7c10 */ /* 0x000fe4000ff3e0ff */
[----:B------:R-:W-:-:S03]  /*32f50*/  IADD3 R176, P2, R176, UR8, RZ ;  /* 0x00000008b0b07c10 */ /* 0x000fc6000ff5e0ff */
[----:B------:R-:W-:Y:S01]  /*32f60*/  STL [R1+0x13a0], R175 ;  /* 0x0013a0af01007387 */ /* 0x000fe20000100800 */
[----:B-1----:R-:W-:Y:S01]  /*32f70*/  IMAD.MOV.U32 R172, RZ, RZ, R175 ;  /* 0x000000ffffac7224 */ /* 0x002fe200078e00af */
[----:B------:R-:W-:Y:S02]  /*32f80*/  IADD3.X R180, R180, UR5, RZ, P1, !PT ;  /* 0x00000005b4b47c10 */ /* 0x000fe40008ffe4ff */
[----:B------:R-:W-:-:S03]  /*32f90*/  IADD3.X R182, R182, UR5, RZ, P2, !PT ;  /* 0x00000005b6b67c10 */ /* 0x000fc600097fe4ff */
[----:B------:R-:W-:Y:S01]  /*32fa0*/  IMAD.MOV.U32 R173, RZ, RZ, R180 ;  /* 0x000000ffffad7224 */ /* 0x000fe200078e00b4 */
[----:B------:R1:W-:Y:S04]  /*32fb0*/  STL [R1+0x139c], R180 ;  /* 0x00139cb401007387 */ /* 0x0003e80000100800 */
[----:B------:R-:W-:Y:S04]  /*32fc0*/  STL [R1+0x13b0], R176 ;  /* 0x0013b0b001007387 */ /* 0x000fe80000100800 */
[----:B------:R1:W-:Y:S04]  /*32fd0*/  LDGSTS.E [R252+0x11000], [R172.64], P0 ;  /* 0x11000000acfc7fae */ /* 0x0003e80008121846 */
[----:B-1----:R-:W3:Y:S04]  /*32fe0*/  LDL.LU R180, [R1+0x1400] ;  /* 0x0014000001b47983 */ /* 0x002ee80000300800 */
[----:B------:R1:W-:Y:S04]  /*32ff0*/  STL [R1+0x13ac], R182 ;  /* 0x0013acb601007387 */ /* 0x0003e80000100800 */
[----:B------:R-:W3:Y:S01]  /*33000*/  LDL.LU R175, [R1+0x1410] ;  /* 0x0014100001af7983 */ /* 0x000ee20000300800 */
[----:B------:R-:W-:-:S03]  /*33010*/  IMAD.MOV.U32 R173, RZ, RZ, R182 ;  /* 0x000000ffffad7224 */ /* 0x000fc600078e00b6 */
[----:B-1----:R-:W3:Y:S01]  /*33020*/  LDL.LU R182, [R1+0x13fc] ;  /* 0x0013fc0001b67983 */ /* 0x002ee20000300800 */
[----:B------:R-:W-:Y:S01]  /*33030*/  IMAD.MOV.U32 R172, RZ, RZ, R176 ;  /* 0x000000ffffac7224 */ /* 0x000fe200078e00b0 */
[----:B------:R-:W-:Y:S02]  /*33040*/  IADD3 R181, P1, R181, UR8, RZ ;  /* 0x00000008b5b57c10 */ /* 0x000fe4000ff3e0ff */
[----:B------:R-:W3:Y:S01]  /*33050*/  LDL.LU R176, [R1+0x140c] ;  /* 0x00140c0001b07983 */ /* 0x000ee20000300800 */
[----:B------:R-:W-:-:S03]  /*33060*/  IADD3 R177, P2, R177, UR8, RZ ;  /* 0x00000008b1b17c10 */ /* 0x000fc6000ff5e0ff */
[----:B------:R1:W-:Y:S04]  /*33070*/  STL [R1+0x13c0], R181 ;  /* 0x0013c0b501007387 */ /* 0x0003e80000100800 */
[----:B------:R1:W-:Y:S01]  /*33080*/  LDGSTS.E [R252+0x11400], [R172.64], P0 ;  /* 0x11400000acfc7fae */ /* 0x0003e20008121846 */
[----:B------:R-:W-:Y:S01]  /*33090*/  IADD3.X R183, R183, UR5, RZ, P1, !PT ;  /* 0x00000005b7b77c10 */ /* 0x000fe20008ffe4ff */
[----:B-1----:R-:W-:Y:S01]  /*330a0*/  IMAD.MOV.U32 R172, RZ, RZ, R181 ;  /* 0x000000ffffac7224 */ /* 0x002fe200078e00b5 */
[----:B------:R-:W-:-:S03]  /*330b0*/  IADD3.X R179, R179, UR5, RZ, P2, !PT ;  /* 0x00000005b3b37c10 */ /* 0x000fc600097fe4ff */
[----:B------:R1:W-:Y:S04]  /*330c0*/  STL [R1+0x13bc], R183 ;  /* 0x0013bcb701007387 */ /* 0x0003e80000100800 */
[----:B------:R1:W-:Y:S01]  /*330d0*/  STL [R1+0x13d0], R177 ;  /* 0x0013d0b101007387 */ /* 0x0003e20000100800 */
[----:B------:R-:W-:-:S03]  /*330e0*/  IMAD.MOV.U32 R173, RZ, RZ, R183 ;  /* 0x000000ffffad7224 */ /* 0x000fc600078e00b7 */
[----:B------:R-:W3:Y:S04]  /*330f0*/  LDL.LU R181, [R1+0x1420] ;  /* 0x0014200001b57983 */ /* 0x000ee80000300800 */
[----:B------:R1:W-:Y:S04]  /*33100*/  STL [R1+0x13cc], R179 ;  /* 0x0013ccb301007387 */ /* 0x0003e80000100800 */
[----:B------:R-:W3:Y:S04]  /*33110*/  LDL.LU R186, [R1+0x1430] ;  /* 0x0014300001ba7983 */ /* 0x000ee80000300800 */
        /* <DEDUP_REMOVED lines=8> */
[----:B--2---:R-:W-:-:S05]  /*331a0*/  IADD3 R184, P1, R184, UR8, RZ ;  /* 0x00000008b8b87c10 */ /* 0x004fca000ff3e0ff */
[----:B------:R2:W-:Y:S01]  /*331b0*/  STL [R1+0x13e0], R184 ;  /* 0x0013e0b801007387 */ /* 0x0005e20000100800 */
[----:B-1----:R-:W-:Y:S01]  /*331c0*/  IMAD.MOV.U32 R172, RZ, RZ, R184 ;  /* 0x000000ffffac7224 */ /* 0x002fe200078e00b8 */
[----:B----4-:R-:W-:Y:S02]  /*331d0*/  IADD3 R3, P2, R3, UR8, RZ ;  /* 0x0000000803037c10 */ /* 0x010fe4000ff5e0ff */
[----:B---3--:R-:W-:Y:S02]  /*331e0*/  IADD3.X R185, R185, UR5, RZ, P1, !PT ;  /* 0x00000005b9b97c10 */ /* 0x008fe40008ffe4ff */
[----:B------:R-:W-:-:S03]  /*331f0*/  IADD3.X R178, R178, UR5, RZ, P2, !PT ;  /* 0x00000005b2b27c10 */ /* 0x000fc600097fe4ff */
[----:B------:R1:W-:Y:S01]  /*33200*/  STL [R1+0x13dc], R185 ;  /* 0x0013dcb901007387 */ /* 0x0003e20000100800 */
[----:B------:R-:W-:-:S03]  /*33210*/  IMAD.MOV.U32 R173, RZ, RZ, R185 ;  /* 0x000000ffffad7224 */ /* 0x000fc600078e00b9 */
[----:B------:R3:W-:Y:S04]  /*33220*/  STL [R1+0x13f0], R3 ;  /* 0x0013f00301007387 */ /* 0x0007e80000100800 */
[----:B--2---:R-:W2:Y:S04]  /*33230*/  LDL.LU R184, [R1+0x143c] ;  /* 0x00143c0001b87983 */ /* 0x004ea80000300800 */
[----:B------:R4:W-:Y:S04]  /*33240*/  STL [R1+0x13ec], R178 ;  /* 0x0013ecb201007387 */ /* 0x0009e80000100800 */
[----:B------:R4:W-:Y:S04]  /*33250*/  LDGSTS.E [R252+0x12000], [R172.64], P0 ;  /* 0x12000000acfc7fae */ /* 0x0009e80008121846 */
[----:B-1----:R-:W2:Y:S01]  /*33260*/  LDL.LU R185, [R1+0x144c] ;  /* 0x00144c0001b97983 */ /* 0x002ea20000300800 */
[----:B----4-:R-:W-:-:S02]  /*33270*/  IMAD.MOV.U32 R172, RZ, RZ, R3 ;  /* 0x000000ffffac7224 */ /* 0x010fc400078e0003 */
[----:B------:R-:W-:Y:S01]  /*33280*/  IMAD.MOV.U32 R173, RZ, RZ, R178 ;  /* 0x000000ffffad7224 */ /* 0x000fe200078e00b2 */
[----:B---3--:R-:W3:Y:S04]  /*33290*/  LDL.LU R3, [R1+0x1460] ;  /* 0x0014600001037983 */ /* 0x008ee80000300800 */
[----:B------:R-:W2:Y:S04]  /*332a0*/  LDL.LU R178, [R1+0x1470] ;  /* 0x0014700001b27983 */ /* 0x000ea80000300800 */
[----:B------:R1:W-:Y:S01]  /*332b0*/  LDGSTS.E [R252+0x12400], [R172.64], P0 ;  /* 0x12400000acfc7fae */ /* 0x0003e20008121846 */
[----:B------:R-:W-:-:S05]  /*332c0*/  IADD3 R180, P1, R180, UR8, RZ ;  /* 0x00000008b4b47c10 */ /* 0x000fca000ff3e0ff */
[----:B------:R1:W-:Y:S01]  /*332d0*/  STL [R1+0x1400], R180 ;  /* 0x001400b401007387 */ /* 0x0003e20000100800 */
[----:B------:R-:W-:Y:S02]  /*332e0*/  IADD3 R175, P2, R175, UR8, RZ ;  /* 0x00000008afaf7c10 */ /* 0x000fe4000ff5e0ff */
[----:B------:R-:W-:Y:S01]  /*332f0*/  IADD3.X R182, R182, UR5, RZ, P1, !PT ;  /* 0x00000005b6b67c10 */ /* 0x000fe20008ffe4ff */
[----:B-1----:R-:W-:Y:S01]  /*33300*/  IMAD.MOV.U32 R172, RZ, RZ, R180 ;  /* 0x000000ffffac7224 */ /* 0x002fe200078e00b4 */
[----:B------:R-:W-:-:S03]  /*33310*/  IADD3.X R176, R176, UR5, RZ, P2, !PT ;  /* 0x00000005b0b07c10 */ /* 0x000fc600097fe4ff */
[----:B------:R1:W-:Y:S04]  /*33320*/  STL [R1+0x13fc], R182 ;  /* 0x0013fcb601007387 */ /* 0x0003e80000100800 */
[----:B------:R1:W-:Y:S04]  /*33330*/  STL [R1+0x1410], R175 ;  /* 0x001410af01007387 */ /* 0x0003e80000100800 */
[----:B------:R-:W2:Y:S01]  /*33340*/  LDL.LU R180, [R1+0x145c] ;  /* 0x00145c0001b47983 */ /* 0x000ea20000300800 */
[----:B------:R-:W-:-:S03]  /*33350*/  IMAD.MOV.U32 R173, RZ, RZ, R182 ;  /* 0x000000ffffad7224 */ /* 0x000fc600078e00b6 */
[----:B------:R1:W-:Y:S04]  /*33360*/  STL [R1+0x140c], R176 ;  /* 0x00140cb001007387 */ /* 0x0003e80000100800 */
[----:B-1----:R-:W2:Y:S04]  /*33370*/  LDL.LU R182, [R1+0x146c] ;  /* 0x00146c0001b67983 */ /* 0x002ea80000300800 */
[----:B------:R1:W-:Y:S01]  /*33380*/  LDGSTS.E [R252+0x12800], [R172.64], P0 ;  /* 0x12800000acfc7fae */ /* 0x0003e20008121846 */
[----:B------:R-:W-:Y:S01]  /*33390*/  IADD3 R181, P1, R181, UR8, RZ ;  /* 0x00000008b5b57c10 */ /* 0x000fe2000ff3e0ff */
[----:B-1----:R-:W-:Y:S01]  /*333a0*/  IMAD.MOV.U32 R173, RZ, RZ, R176 ;  /* 0x000000ffffad7224 */ /* 0x002fe200078e00b0 */
[----:B------:R-:W-:-:S02]  /*333b0*/  MOV R172, R175 ;  /* 0x000000af00ac7202 */ /* 0x000fc40000000f00 */
[----:B------:R-:W2:Y:S01]  /*333c0*/  LDL.LU R175, [R1+0x1480] ;  /* 0x0014800001af7983 */ /* 0x000ea20000300800 */
[----:B------:R-:W-:-:S03]  /*333d0*/  IADD3 R186, P2, R186, UR8, RZ ;  /* 0x00000008baba7c10 */ /* 0x000fc6000ff5e0ff */
[----:B------:R-:W2:Y:S01]  /*333e0*/  LDL.LU R176, [R1+0x1490] ;  /* 0x0014900001b07983 */ /* 0x000ea20000300800 */
[----:B------:R-:W-:-:S03]  /*333f0*/  IADD3.X R183, R183, UR5, RZ, P1, !PT ;  /* 0x00000005b7b77c10 */ /* 0x000fc60008ffe4ff */
[----:B------:R-:W-:Y:S01]  /*33400*/  STL [R1+0x1420], R181 ;  /* 0x001420b501007387 */ /* 0x000fe20000100800 */
[----:B------:R-:W-:-:S03]  /*33410*/  IADD3.X R187, R187, UR5, RZ, P2, !PT ;  /* 0x00000005bbbb7c10 */ /* 0x000fc600097fe4ff */
[----:B------:R1:W-:Y:S04]  /*33420*/  LDGSTS.E [R252+0x12c00], [R172.64], P0 ;  /* 0x12c00000acfc7fae */ /* 0x0003e80008121846 */
[----:B------:R1:W-:Y:S04]  /*33430*/  STL [R1+0x141c], R183 ;  /* 0x00141cb701007387 */ /* 0x0003e80000100800 */
[----:B------:R-:W-:Y:S01]  /*33440*/  STL [R1+0x1430], R186 ;  /* 0x001430ba01007387 */ /* 0x000fe20000100800 */
[----:B-1----:R-:W-:-:S03]  /*33450*/  IMAD.MOV.U32 R173, RZ, RZ, R183 ;  /* 0x000000ffffad7224 */ /* 0x002fc600078e00b7 */
[----:B------:R-:W2:Y:S01]  /*33460*/  LDL.LU R183, [R1+0x147c] ;  /* 0x00147c0001b77983 */ /* 0x000ea20000300800 */
[----:B------:R-:W-:-:S03]  /*33470*/  IMAD.MOV.U32 R172, RZ, RZ, R181 ;  /* 0x000000ffffac7224 */ /* 0x000fc600078e00b5 */
[----:B------:R-:W-:Y:S04]  /*33480*/  STL [R1+0x142c], R187 ;  /* 0x00142cbb01007387 */ /* 0x000fe80000100800 */
[----:B------:R-:W2:Y:S01]  /*33490*/  LDL.LU R181, [R1+0x148c] ;  /* 0x00148c0001b57983 */ /* 0x000ea20000300800 */
[----:B------:R-:W-:-:S03]  /*334a0*/  IADD3 R177, P1, R177, UR8, RZ ;  /* 0x00000008b1b17c10 */ /* 0x000fc6000ff3e0ff */
[----:B------:R1:W-:Y:S01]  /*334b0*/  LDGSTS.E [R252+0x13000], [R172.64], P0 ;  /* 0x13000000acfc7fae */ /* 0x0003e20008121846 */
[----:B------:R-:W-:-:S03]  /*334c0*/  IADD3 R179, P2, R179, UR8, RZ ;  /* 0x00000008b3b37c10 */ /* 0x000fc6000ff5e0ff */
[----:B------:R-:W-:Y:S01]  /*334d0*/  STL [R1+0x1440], R177 ;  /* 0x001440b101007387 */ /* 0x000fe20000100800 */
[----:B-1----:R-:W-:Y:S02]  /*334e0*/  IMAD.MOV.U32 R172, RZ, RZ, R186 ;  /* 0x000000ffffac7224 */ /* 0x002fe400078e00ba */
[----:B------:R-:W-:-:S05]  /*334f0*/  IMAD.MOV.U32 R173, RZ, RZ, R187 ;  /* 0x000000ffffad7224 */ /* 0x000fca00078e00bb */
[----:B------:R1:W-:Y:S02]  /*33500*/  LDGSTS.E [R252+0x13400], [R172.64], P0 ;  /* 0x13400000acfc7fae */ /* 0x0003e40008121846 */
[----:B-1----:R-:W-:Y:S01]  /*33510*/  IMAD.MOV.U32 R172, RZ, RZ, R177 ;  /* 0x000000ffffac7224 */ /* 0x002fe200078e00b1 */
[----:B--2---:R-:W-:-:S05]  /*33520*/  IADD3.X R184, R184, UR5, RZ, P1, !PT ;  /* 0x00000005b8b87c10 */ /* 0x004fca0008ffe4ff */
[----:B------:R-:W-:Y:S01]  /*33530*/  IMAD.MOV.U32 R173, RZ, RZ, R184 ;  /* 0x000000ffffad7224 */ /* 0x000fe200078e00b8 */
[----:B------:R1:W-:Y:S04]  /*33540*/  STL [R1+0x143c], R184 ;  /* 0x00143cb801007387 */ /* 0x0003e80000100800 */
[----:B------:R-:W-:Y:S01]  /*33550*/  STL [R1+0x1450], R179 ;  /* 0x001450b301007387 */ /* 0x000fe20000100800 */
[----:B------:R-:W-:-:S03]  /*33560*/  IADD3.X R185, R185, UR5, RZ, P2, !PT ;  /* 0x00000005b9b97c10 */ /* 0x000fc600097fe4ff */
[----:B------:R2:W-:Y:S04]  /*33570*/  LDGSTS.E [R252+0x13800], [R172.64], P0 ;  /* 0x13800000acfc7fae */ /* 0x0005e80008121846 */
[----:B-1----:R-:W4:Y:S01]  /*33580*/  LDL.LU R184, [R1+0x14a0] ;  /* 0x0014a00001b87983 */ /* 0x002f220000300800 */
[----:B---3--:R-:W-:-:S03]  /*33590*/  IADD3 R3, P1, R3, UR8, RZ ;  /* 0x0000000803037c10 */ /* 0x008fc6000ff3e0ff */
[----:B------:R1:W-:Y:S01]  /*335a0*/  STL [R1+0x144c], R185 ;  /* 0x00144cb901007387 */ /* 0x0003e20000100800 */
[----:B--2---:R-:W-:-:S03]  /*335b0*/  IMAD.MOV.U32 R172, RZ, RZ, R179 ;  /* 0x000000ffffac7224 */ /* 0x004fc600078e00b3 */
[----:B------:R-:W2:Y:S01]  /*335c0*/  LDL.LU R177, [R1+0x14b0] ;  /* 0x0014b00001b17983 */ /* 0x000ea20000300800 */
[----:B------:R-:W-:Y:S01]  /*335d0*/  IMAD.MOV.U32 R173, RZ, RZ, R185 ;  /* 0x000000ffffad7224 */ /* 0x000fe200078e00b9 */
[----:B------:R-:W-:Y:S02]  /*335e0*/  IADD3 R178, P2, R178, UR8, RZ ;  /* 0x00000008b2b27c10 */ /* 0x000fe4000ff5e0ff */
[----:B-1----:R-:W3:Y:S04]  /*335f0*/  LDL.LU R185, [R1+0x149c] ;  /* 0x00149c0001b97983 */ /* 0x002ee80000300800 */
[----:B------:R-:W3:Y:S04]  /*33600*/  LDL.LU R179, [R1+0x14ac] ;  /* 0x0014ac0001b37983 */ /* 0x000ee80000300800 */
[----:B------:R1:W-:Y:S04]  /*33610*/  LDGSTS.E [R252+0x13c00], [R172.64], P0 ;  /* 0x13c00000acfc7fae */ /* 0x0003e80008121846 */
[----:B------:R-:W-:Y:S01]  /*33620*/  STL [R1+0x1460], R3 ;  /* 0x0014600301007387 */ /* 0x000fe20000100800 */
[----:B-1----:R-:W-:Y:S01]  /*33630*/  IMAD.MOV.U32 R172, RZ, RZ, R3 ;  /* 0x000000ffffac7224 */ /* 0x002fe200078e0003 */
[----:B------:R-:W-:-:S05]  /*33640*/  IADD3.X R180, R180, UR5, RZ, P1, !PT ;  /* 0x00000005b4b47c10 */ /* 0x000fca0008ffe4ff */
[----:B------:R-:W-:Y:S01]  /*33650*/  IMAD.MOV.U32 R173, RZ, RZ, R180 ;  /* 0x000000ffffad7224 */ /* 0x000fe200078e00b4 */
[----:B------:R1:W-:Y:S01]  /*33660*/  STL [R1+0x145c], R180 ;  /* 0x00145cb401007387 */ /* 0x0003e20000100800 */
[----:B------:R-:W-:-:S03]  /*33670*/  IADD3.X R182, R182, UR5, RZ, P2, !PT ;  /* 0x00000005b6b67c10 */ /* 0x000fc600097fe4ff */
        /* <DEDUP_REMOVED lines=11> */
[----:B------:R1:W-:Y:S04]  /*33730*/  LDGSTS.E [R252+0x14400], [R172.64], P0 ;  /* 0x14400000acfc7fae */ /* 0x0003e80008121846 */
[----:B------:R1:W-:Y:S02]  /*33740*/  STL [R1+0x1480], R175 ;  /* 0x001480af01007387 */ /* 0x0003e40000100800 */
[----:B-1----:R-:W-:Y:S01]  /*33750*/  IMAD.MOV.U32 R172, RZ, RZ, R175 ;  /* 0x000000ffffac7224 */ /* 0x002fe200078e00af */
[----:B------:R-:W-:-:S05]  /*33760*/  IADD3.X R183, R183, UR5, RZ, P1, !PT ;  /* 0x00000005b7b77c10 */ /* 0x000fca0008ffe4ff */
[----:B------:R-:W-:Y:S01]  /*33770*/  IMAD.MOV.U32 R173, RZ, RZ, R183 ;  /* 0x000000ffffad7224 */ /* 0x000fe200078e00b7 */
[----:B------:R-:W-:Y:S01]  /*33780*/  STL [R1+0x147c], R183 ;  /* 0x00147cb701007387 */ /* 0x000fe20000100800 */
[----:B------:R-:W-:-:S03]  /*33790*/  IADD3.X R181, R181, UR5, RZ, P2, !PT ;  /* 0x00000005b5b57c10 */ /* 0x000fc600097fe4ff */
[----:B------:R-:W-:Y:S04]  /*337a0*/  STL [R1+0x1490], R176 ;  /* 0x001490b001007387 */ /* 0x000fe80000100800 */
[----:B------:R-:W3:Y:S04]  /*337b0*/  LDL.LU R175, [R1+0x14e0] ;  /* 0x0014e00001af7983 */ /* 0x000ee80000300800 */
[----:B------:R1:W-:Y:S04]  /*337c0*/  STL [R1+0x148c], R181 ;  /* 0x00148cb501007387 */ /* 0x0003e80000100800 */
[----:B------:R1:W-:Y:S04]  /*337d0*/  LDGSTS.E [R252+0x14800], [R172.64], P0 ;  /* 0x14800000acfc7fae */ /* 0x0003e80008121846 */
[----:B------:R-:W3:Y:S01]  /*337e0*/  LDL.LU R186, [R1+0x14f0] ;  /* 0x0014f00001ba7983 */ /* 0x000ee20000300800 */
[----:B-1----:R-:W-:-:S03]  /*337f0*/  IMAD.MOV.U32 R173, RZ, RZ, R181 ;  /* 0x000000ffffad7224 */ /* 0x002fc600078e00b5 */
[----:B------:R-:W3:Y:S04]  /*33800*/  LDL.LU R181, [R1+0x14dc] ;  /* 0x0014dc0001b57983 */ /* 0x000ee80000300800 */
[----:B------:R-:W3:Y:S01]  /*33810*/  LDL.LU R187, [R1+0x14ec] ;  /* 0x0014ec0001bb7983 */ /* 0x000ee20000300800 */
[----:B------:R-:W-:-:S03]  /*33820*/  IMAD.MOV.U32 R172, RZ, RZ, R176 ;  /* 0x000000ffffac7224 */ /* 0x000fc600078e00b0 */
[----:B------:R-:W3:Y:S04]  /*33830*/  LDL.LU R176, [R1+0x18e0] ;  /* 0x0018e00001b07983 */ /* 0x000ee80000300800 */
[----:B------:R-:W3:Y:S04]  /*33840*/  LDL.LU R183, [R1+0x18f0] ;  /* 0x0018f00001b77983 */ /* 0x000ee80000300800 */
[----:B------:R1:W-:Y:S01]  /*33850*/  LDGSTS.E [R252+0x14c00], [R172.64], P0 ;  /* 0x14c00000acfc7fae */ /* 0x0003e20008121846 */
[----:B----4-:R-:W-:-:S05]  /*33860*/  IADD3 R184, P1, R184, UR8, RZ ;  /* 0x00000008b8b87c10 */ /* 0x010fca000ff3e0ff */
[----:B------:R-:W-:Y:S01]  /*33870*/  STL [R1+0x14a0], R184 ;  /* 0x0014a0b801007387 */ /* 0x000fe20000100800 */
[----:B--2---:R-:W-:Y:S02]  /*33880*/  IADD3 R177, P2, R177, UR8, RZ ;  /* 0x00000008b1b17c10 */ /* 0x004fe4000ff5e0ff */
[----:B---3--:R-:W-:Y:S01]  /*33890*/  IADD3.X R185, R185, UR5, RZ, P1, !PT ;  /* 0x00000005b9b97c10 */ /* 0x008fe20008ffe4ff */
[----:B-1----:R-:W-:Y:S01]  /*338a0*/  IMAD.MOV.U32 R172, RZ, RZ, R184 ;  /* 0x000000ffffac7224 */ /* 0x002fe200078e00b8 */
[----:B------:R-:W-:-:S03]  /*338b0*/  IADD3.X R179, R179, UR5, RZ, P2, !PT ;  /* 0x00000005b3b37c10 */ /* 0x000fc600097fe4ff */
[----:B------:R1:W-:Y:S01]  /*338c0*/  STL [R1+0x149c], R185 ;  /* 0x00149cb901007387 */ /* 0x0003e20000100800 */
[----:B------:R-:W-:-:S03]  /*338d0*/  IMAD.MOV.U32 R173, RZ, RZ, R185 ;  /* 0x000000ffffad7224 */ /* 0x000fc600078e00b9 */
[----:B------:R2:W-:Y:S04]  /*338e0*/  STL [R1+0x14b0], R177 ;  /* 0x0014b0b101007387 */ /* 0x0005e80000100800 */
[----:B------:R3:W-:Y:S04]  /*338f0*/  LDGSTS.E [R252+0x15000], [R172.64], P0 ;  /* 0x15000000acfc7fae */ /* 0x0007e80008121846 */
[----:B-1----:R-:W4:Y:S04]  /*33900*/  LDL.LU R185, [R1+0x18dc] ;  /* 0x0018dc0001b97983 */ /* 0x002f280000300800 */
[----:B------:R1:W-:Y:S04]  /*33910*/  STL [R1+0x14ac], R179 ;  /* 0x0014acb301007387 */ /* 0x0003e80000100800 */
[----:B------:R-:W4:Y:S01]  /*33920*/  LDL.LU R184, [R1+0x18ec] ;  /* 0x0018ec0001b87983 */ /* 0x000f220000300800 */
[----:B---3--:R-:W-:Y:S01]  /*33930*/  MOV R172, R177 ;  /* 0x000000b100ac7202 */ /* 0x008fe20000000f00 */
[----:B------:R-:W-:-:S02]  /*33940*/  IMAD.MOV.U32 R173, RZ, RZ, R179 ;  /* 0x000000ffffad7224 */ /* 0x000fc400078e00b3 */
[----:B--2---:R-:W2:Y:S04]  /*33950*/  LDL.LU R177, [R1+0x1900] ;  /* 0x0019000001b17983 */ /* 0x004ea80000300800 */
[----:B-1----:R-:W3:Y:S04]  /*33960*/  LDL.LU R179, [R1+0x1910] ;  /* 0x0019100001b37983 */ /* 0x002ee80000300800 */
        /* <DEDUP_REMOVED lines=8> */
[----:B------:R-:W-:Y:S04]  /*339f0*/  STL [R1+0x14d0], R3 ;  /* 0x0014d00301007387 */ /* 0x000fe80000100800 */
[----:B------:R-:W3:Y:S01]  /*33a00*/  LDL.LU R180, [R1+0x18fc] ;  /* 0x0018fc0001b47983 */ /* 0x000ee20000300800 */
[----:B------:R-:W-:-:S03]  /*33a10*/  IMAD.MOV.U32 R173, RZ, RZ, R182 ;  /* 0x000000ffffad7224 */ /* 0x000fc600078e00b6 */
[----:B------:R1:W-:Y:S04]  /*33a20*/  STL [R1+0x14cc], R178 ;  /* 0x0014ccb201007387 */ /* 0x0003e80000100800 */
[----:B-1----:R-:W3:Y:S04]  /*33a30*/  LDL.LU R182, [R1+0x190c] ;  /* 0x00190c0001b67983 */ /* 0x002ee80000300800 */
[----:B------:R1:W-:Y:S01]  /*33a40*/  LDGSTS.E [R252+0x15800], [R172.64], P0 ;  /* 0x15800000acfc7fae */ /* 0x0003e20008121846 */
[----:B------:R-:W-:Y:S01]  /*33a50*/  IADD3 R175, P1, R175, UR8, RZ ;  /* 0x00000008afaf7c10 */ /* 0x000fe2000ff3e0ff */
[----:B-1----:R-:W-:-:S02]  /*33a60*/  IMAD.MOV.U32 R172, RZ, RZ, R3 ;  /* 0x000000ffffac7224 */ /* 0x002fc400078e0003 */
[----:B------:R-:W-:Y:S02]  /*33a70*/  IMAD.MOV.U32 R173, RZ, RZ, R178 ;  /* 0x000000ffffad7224 */ /* 0x000fe400078e00b2 */
[----:B------:R-:W3:Y:S04]  /*33a80*/  LDL.LU R178, [R1+0x1920] ;  /* 0x0019200001b27983 */ /* 0x000ee80000300800 */
[----:B------:R-:W3:Y:S01]  /*33a90*/  LDL.LU R3, [R1+0x1930] ;  /* 0x0019300001037983 */ /* 0x000ee20000300800 */
[----:B------:R-:W-:-:S03]  /*33aa0*/  IADD3 R186, P2, R186, UR8, RZ ;  /* 0x00000008baba7c10 */ /* 0x000fc6000ff5e0ff */
[----:B------:R-:W-:Y:S04]  /*33ab0*/  STL [R1+0x14e0], R175 ;  /* 0x0014e0af01007387 */ /* 0x000fe80000100800 */
[----:B------:R1:W-:Y:S01]  /*33ac0*/  LDGSTS.E [R252+0x15c00], [R172.64], P0 ;  /* 0x15c00000acfc7fae */ /* 0x0003e20008121846 */
[----:B------:R-:W-:Y:S02]  /*33ad0*/  IADD3.X R181, R181, UR5, RZ, P1, !PT ;  /* 0x00000005b5b57c10 */ /* 0x000fe40008ffe4ff */
[----:B------:R-:W-:-:S03]  /*33ae0*/  IADD3.X R187, R187, UR5, RZ, P2, !PT ;  /* 0x00000005bbbb7c10 */ /* 0x000fc600097fe4ff */
[----:B------:R1:W-:Y:S02]  /*33af0*/  STL [R1+0x14dc], R181 ;  /* 0x0014dcb501007387 */ /* 0x0003e40000100800 */
[----:B-1----:R-:W-:Y:S02]  /*33b00*/  IMAD.MOV.U32 R173, RZ, RZ, R181 ;  /* 0x000000ffffad7224 */ /* 0x002fe400078e00b5 */
[----:B------:R-:W-:Y:S01]  /*33b10*/  STL [R1+0x14f0], R186 ;  /* 0x0014f0ba01007387 */ /* 0x000fe20000100800 */
[----:B------:R-:W-:-:S03]  /*33b20*/  IMAD.MOV.U32 R172, RZ, RZ, R175 ;  /* 0x000000ffffac7224 */ /* 0x000fc600078e00af */
[----:B------:R-:W3:Y:S04]  /*33b30*/  LDL.LU R181, [R1+0x191c] ;  /* 0x00191c0001b57983 */ /* 0x000ee80000300800 */
[----:B------:R-:W-:Y:S04]  /*33b40*/  STL [R1+0x14ec], R187 ;  /* 0x0014ecbb01007387 */ /* 0x000fe80000100800 */
[----:B------:R-:W3:Y:S01]  /*33b50*/  LDL.LU R175, [R1+0x192c] ;  /* 0x00192c0001af7983 */ /* 0x000ee20000300800 */
[----:B------:R-:W-:-:S03]  /*33b60*/  IADD3 R176, P1, R176, UR8, RZ ;  /* 0x00000008b0b07c10 */ /* 0x000fc6000ff3e0ff */
[----:B------:R1:W-:Y:S01]  /*33b70*/  LDGSTS.E [R252+0x16000], [R172.64], P0 ;  /* 0x16000000acfc7fae */ /* 0x0003e20008121846 */
[----:B------:R-:W-:-:S03]  /*33b80*/  IADD3 R183, P2, R183, UR8, RZ ;  /* 0x00000008b7b77c10 */ /* 0x000fc6000ff5e0ff */
[----:B------:R2:W-:Y:S01]  /*33b90*/  STL [R1+0x18e0], R176 ;  /* 0x0018e0b001007387 */ /* 0x0005e20000100800 */
[----:B-1----:R-:W-:Y:S02]  /*33ba0*/  IMAD.MOV.U32 R172, RZ, RZ, R186 ;  /* 0x000000ffffac7224 */ /* 0x002fe400078e00ba */
[----:B------:R-:W-:-:S05]  /*33bb0*/  IMAD.MOV.U32 R173, RZ, RZ, R187 ;  /* 0x000000ffffad7224 */ /* 0x000fca00078e00bb */
[----:B------:R1:W-:Y:S02]  /*33bc0*/  LDGSTS.E [R252+0x16400], [R172.64], P0 ;  /* 0x16400000acfc7fae */ /* 0x0003e40008121846 */
[----:B-1----:R-:W-:Y:S01]  /*33bd0*/  IMAD.MOV.U32 R172, RZ, RZ, R176 ;  /* 0x000000ffffac7224 */ /* 0x002fe200078e00b0 */
[----:B----4-:R-:W-:-:S05]  /*33be0*/  IADD3.X R185, R185, UR5, RZ, P1, !PT ;  /* 0x00000005b9b97c10 */ /* 0x010fca0008ffe4ff */
[----:B------:R-:W-:Y:S01]  /*33bf0*/  IMAD.MOV.U32 R173, RZ, RZ, R185 ;  /* 0x000000ffffad7224 */ /* 0x000fe200078e00b9 */
[----:B------:R-:W-:Y:S01]  /*33c00*/  STL [R1+0x18dc], R185 ;  /* 0x0018dcb901007387 */ /* 0x000fe20000100800 */
[----:B------:R-:W-:-:S03]  /*33c10*/  IADD3.X R184, R184, UR5, RZ, P2, !PT ;  /* 0x00000005b8b87c10 */ /* 0x000fc600097fe4ff */
[----:B------:R-:W-:Y:S01]  /*33c20*/  STL [R1+0x18f0], R183 ;  /* 0x0018f0b701007387 */ /* 0x000fe20000100800 */
[----:B--2---:R-:W-:-:S03]  /*33c30*/  IADD3 R177, P1, R177, UR8, RZ ;  /* 0x00000008b1b17c10 */ /* 0x004fc6000ff3e0ff */
[----:B------:R-:W2:Y:S04]  /*33c40*/  LDL.LU R176, [R1+0x1368] ;  /* 0x0013680001b07983 */ /* 0x000ea80000300800 */
[----:B------:R1:W-:Y:S01]  /*33c50*/  STL [R1+0x18ec], R184 ;  /* 0x0018ecb801007387 */ /* 0x0003e20000100800 */
[----:B---3--:R-:W-:-:S03]  /*33c60*/  IADD3 R179, P2, R179, UR8, RZ ;  /* 0x00000008b3b37c10 */ /* 0x008fc6000ff5e0ff */
[----:B------:R3:W-:Y:S04]  /*33c70*/  LDGSTS.E [R252+0x16800], [R172.64], P0 ;  /* 0x16800000acfc7fae */ /* 0x0007e80008121846 */
[----:B------:R-:W4:Y:S01]  /*33c80*/  LDL.LU R187, [R1+0x1378] ;  /* 0x0013780001bb7983 */ /* 0x000f220000300800 */
[----:B---3--:R-:W-:Y:S02]  /*33c90*/  IMAD.MOV.U32 R172, RZ, RZ, R183 ;  /* 0x000000ffffac7224 */ /* 0x008fe400078e00b7 */
[----:B------:R-:W-:Y:S02]  /*33ca0*/  IMAD.MOV.U32 R173, RZ, RZ, R184 ;  /* 0x000000ffffad7224 */ /* 0x000fe400078e00b8 */
[----:B-1----:R-:W3:Y:S04]  /*33cb0*/  LDL.LU R184, [R1+0x1364] ;  /* 0x0013640001b87983 */ /* 0x002ee80000300800 */
[----:B------:R-:W3:Y:S04]  /*33cc0*/  LDL.LU R188, [R1+0x1374] ;  /* 0x0013740001bc7983 */ /* 0x000ee80000300800 */
[----:B------:R1:W-:Y:S04]  /*33cd0*/  LDGSTS.E [R252+0x16c00], [R172.64], P0 ;  /* 0x16c00000acfc7fae */ /* 0x0003e80008121846 */
[----:B------:R1:W-:Y:S02]  /*33ce0*/  STL [R1+0x1900], R177 ;  /* 0x001900b101007387 */ /* 0x0003e40000100800 */
[----:B-1----:R-:W-:Y:S01]  /*33cf0*/  IMAD.MOV.U32 R172, RZ, RZ, R177 ;  /* 0x000000ffffac7224 */ /* 0x002fe200078e00b1 */
[----:B------:R-:W-:-:S05]  /*33d00*/  IADD3.X R180, R180, UR5, RZ, P1, !PT ;  /* 0x00000005b4b47c10 */ /* 0x000fca0008ffe4ff */
[----:B------:R-:W-:Y:S01]  /*33d10*/  IMAD.MOV.U32 R173, RZ, RZ, R180 ;  /* 0x000000ffffad7224 */ /* 0x000fe200078e00b4 */
[----:B------:R1:W-:Y:S01]  /*33d20*/  STL [R1+0x18fc], R180 ;  /* 0x0018fcb401007387 */ /* 0x0003e20000100800 */
[----:B------:R-:W-:-:S03]  /*33d30*/  IADD3.X R182, R182, UR5, RZ, P2, !PT ;  /* 0x00000005b6b67c10 */ /* 0x000fc600097fe4ff */
[----:B------:R1:W-:Y:S04]  /*33d40*/  STL [R1+0x1910], R179 ;  /* 0x001910b301007387 */ /* 0x0003e80000100800 */
[----:B------:R-:W3:Y:S04]  /*33d50*/  LDL.LU R177, [R1+0x1388] ;  /* 0x0013880001b17983 */ /* 0x000ee80000300800 */
[----:B------:R-:W-:Y:S04]  /*33d60*/  STL [R1+0x190c], R182 ;  /* 0x00190cb601007387 */ /* 0x000fe80000100800 */
[----:B------:R1:W-:Y:S04]  /*33d70*/  LDGSTS.E [R252+0x17000], [R172.64], P0 ;  /* 0x17000000acfc7fae */ /* 0x0003e80008121846 */
[----:B-1----:R-:W3:Y:S01]  /*33d80*/  LDL.LU R180, [R1+0x1398] ;  /* 0x0013980001b47983 */ /* 0x002ee20000300800 */
[----:B------:R-:W-:-:S03]  /*33d90*/  IMAD.MOV.U32 R172, RZ, RZ, R179 ;  /* 0x000000ffffac7224 */ /* 0x000fc600078e00b3 */
[----:B------:R-:W3:Y:S01]  /*33da0*/  LDL.LU R179, [R1+0x1384] ;  /* 0x0013840001b37983 */ /* 0x000ee20000300800 */
[----:B------:R-:W-:-:S03]  /*33db0*/  IADD3 R178, P1, R178, UR8, RZ ;  /* 0x00000008b2b27c10 */ /* 0x000fc6000ff3e0ff */
[----:B------:R-:W3:Y:S01]  /*33dc0*/  LDL.LU R185, [R1+0x1394] ;  /* 0x0013940001b97983 */ /* 0x000ee20000300800 */
[----:B------:R-:W-:Y:S01]  /*33dd0*/  IMAD.MOV.U32 R173, RZ, RZ, R182 ;  /* 0x000000ffffad7224 */ /* 0x000fe200078e00b6 */
[----:B------:R-:W-:Y:S02]  /*33de0*/  IADD3 R3, P2, R3, UR8, RZ ;  /* 0x0000000803037c10 */ /* 0x000fe4000ff5e0ff */
[----:B------:R1:W-:Y:S04]  /*33df0*/  STL [R1+0x1920], R178 ;  /* 0x001920b201007387 */ /* 0x0003e80000100800 */
[----:B------:R1:W-:Y:S01]  /*33e00*/  LDGSTS.E [R252+0x17400], [R172.64], P0 ;  /* 0x17400000acfc7fae */ /* 0x0003e20008121846 */
[----:B------:R-:W-:Y:S01]  /*33e10*/  IADD3.X R181, R181, UR5, RZ, P1, !PT ;  /* 0x00000005b5b57c10 */ /* 0x000fe20008ffe4ff */
[----:B-1----:R-:W-:-:S04]  /*33e20*/  IMAD.MOV.U32 R172, RZ, RZ, R178 ;  /* 0x000000ffffac7224 */ /* 0x002fc800078e00b2 */
[----:B------:R1:W-:Y:S01]  /*33e30*/  STL [R1+0x191c], R181 ;  /* 0x00191cb501007387 */ /* 0x0003e20000100800 */
[----:B------:R-:W-:-:S03]  /*33e40*/  IADD3.X R175, R175, UR5, RZ, P2, !PT ;  /* 0x00000005afaf7c10 */ /* 0x000fc600097fe4ff */
[----:B------:R1:W-:Y:S01]  /*33e50*/  STL [R1+0x1930], R3 ;  /* 0x0019300301007387 */ /* 0x0003e20000100800 */
[----:B------:R-:W-:-:S03]  /*33e60*/  IMAD.MOV.U32 R173, RZ, RZ, R181 ;  /* 0x000000ffffad7224 */ /* 0x000fc600078e00b5 */
[----:B------:R-:W3:Y:S04]  /*33e70*/  LDL.LU R178, [R1+0x13a8] ;  /* 0x0013a80001b27983 */ /* 0x000ee80000300800 */
[----:B------:R1:W-:Y:S04]  /*33e80*/  STL [R1+0x192c], R175 ;  /* 0x00192caf01007387 */ /* 0x0003e80000100800 */
[----:B------:R-:W3:Y:S04]  /*33e90*/  LDL.LU R183, [R1+0x13b8] ;  /* 0x0013b80001b77983 */ /* 0x000ee80000300800 */
[----:B-1----:R-:W3:Y:S04]  /*33ea0*/  LDL.LU R181, [R1+0x13a4] ;  /* 0x0013a40001b57983 */ /* 0x002ee80000300800 */
[----:B------:R-:W3:Y:S04]  /*33eb0*/  LDL.LU R186, [R1+0x13b4] ;  /* 0x0013b40001ba7983 */ /* 0x000ee80000300800 */
[----:B------:R1:W-:Y:S04]  /*33ec0*/  LDGSTS.E [R252+0x17800], [R172.64], P0 ;  /* 0x17800000acfc7fae */ /* 0x0003e80008121846 */
[----:B------:R-:W3:Y:S01]  /*33ed0*/  LDL.LU R182, [R1+0x13c8] ;  /* 0x0013c80001b67983 */ /* 0x000ee20000300800 */
[----:B-1----:R-:W-:Y:S01]  /*33ee0*/  MOV R172, R3 ;  /* 0x0000000300ac7202 */ /* 0x002fe20000000f00 */
[----:B------:R-:W-:-:S02]  /*33ef0*/  IMAD.MOV.U32 R173, RZ, RZ, R175 ;  /* 0x000000ffffad7224 */ /* 0x000fc400078e00af */
[----:B------:R-:W3:Y:S01]  /*33f00*/  LDL.LU R3, [R1+0x13d8] ;  /* 0x0013d80001037983 */ /* 0x000ee20000300800 */
[----:B------:R-:W-:-:S03]  /*33f10*/  LOP3.LUT R175, R252, 0x40, RZ, 0x3c, !PT ;  /* 0x00000040fcaf7812 */ /* 0x000fc600078e3cff */
[----:B------:R1:W-:Y:S01]  /*33f20*/  LDGSTS.E [R252+0x17c00], [R172.64], P0 ;  /* 0x17c00000acfc7fae */ /* 0x0003e20008121846 */
[----:B--2---:R-:W-:-:S05]  /*33f30*/  IADD3 R176, P1, R176, UR8, RZ ;  /* 0x00000008b0b07c10 */ /* 0x004fca000ff3e0ff */
[----:B------:R-:W-:Y:S01]  /*33f40*/  STL [R1+0x1368], R176 ;  /* 0x001368b001007387 */ /* 0x000fe20000100800 */
[----:B-1----:R-:W-:Y:S01]  /*33f50*/  IMAD.MOV.U32 R172, RZ, RZ, R176 ;  /* 0x000000ffffac7224 */ /* 0x002fe200078e00b0 */
[----:B----4-:R-:W-:-:S05]  /*33f60*/  IADD3 R187, P2, R187, UR8, RZ ;  /* 0x00000008bbbb7c10 */ /* 0x010fca000ff5e0ff */
[----:B------:R-:W-:Y:S01]  /*33f70*/  STL [R1+0x1378], R187 ;  /* 0x001378bb01007387 */ /* 0x000fe20000100800 */
[----:B---3--:R-:W-:Y:S02]  /*33f80*/  IADD3.X R184, R184, UR5, RZ, P1, !PT ;  /* 0x00000005b8b87c10 */ /* 0x008fe40008ffe4ff */
[----:B------:R-:W-:-:S03]  /*33f90*/  IADD3.X R188, R188, UR5, RZ, P2, !PT ;  /* 0x00000005bcbc7c10 */ /* 0x000fc600097fe4ff */
[----:B------:R-:W-:Y:S01]  /*33fa0*/  IMAD.MOV.U32 R173, RZ, RZ, R184 ;  /* 0x000000ffffad7224 */ /* 0x000fe200078e00b8 */
[----:B------:R1:W-:Y:S04]  /*33fb0*/  STL [R1+0x1364], R184 ;  /* 0x001364b801007387 */ /* 0x0003e80000100800 */
[----:B------:R2:W-:Y:S04]  /*33fc0*/  LDGSTS.E [R175+0x10200], [R172.64], P0 ;  /* 0x10200000acaf7fae */ /* 0x0005e80008121846 */
[----:B-1----:R-:W3:Y:S04]  /*33fd0*/  LDL.LU R184, [R1+0x13c4] ;  /* 0x0013c40001b87983 */ /* 0x002ee80000300800 */
[----:B------:R-:W-:Y:S01]  /*33fe0*/  STL [R1+0x1374], R188 ;  /* 0x001374bc01007387 */ /* 0x000fe20000100800 */
[----:B--2---:R-:W-:-:S03]  /*33ff0*/  IMAD.MOV.U32 R172, RZ, RZ, R187 ;  /* 0x000000ffffac7224 */ /* 0x004fc600078e00bb */
[----:B------:R-:W2:Y:S01]  /*34000*/  LDL.LU R176, [R1+0x13d4] ;  /* 0x0013d40001b07983 */ /* 0x000ea20000300800 */
[----:B------:R-:W-:-:S05]  /*34010*/  IMAD.MOV.U32 R173, RZ, RZ, R188 ;  /* 0x000000ffffad7224 */ /* 0x000fca00078e00bc */
[----:B------:R1:W-:Y:S01]  /*34020*/  LDGSTS.E [R175+0x10600], [R172.64], P0 ;  /* 0x10600000acaf7fae */ /* 0x0003e20008121846 */
[----:B------:R-:W-:-:S05]  /*34030*/  IADD3 R177, P1, R177, UR8, RZ ;  /* 0x00000008b1b17c10 */ /* 0x000fca000ff3e0ff */
[----:B------:R-:W-:Y:S01]  /*34040*/  STL [R1+0x1388], R177 ;  /* 0x001388b101007387 */ /* 0x000fe20000100800 */
[----:B-1----:R-:W-:Y:S01]  /*34050*/  IMAD.MOV.U32 R172, RZ, RZ, R177 ;  /* 0x000000ffffac7224 */ /* 0x002fe200078e00b1 */
[----:B------:R-:W-:Y:S02]  /*34060*/  IADD3 R180, P2, R180, UR8, RZ ;  /* 0x00000008b4b47c10 */ /* 0x000fe4000ff5e0ff */
[----:B------:R-:W-:Y:S02]  /*34070*/  IADD3.X R179, R179, UR5, RZ, P1, !PT ;  /* 0x00000005b3b37c10 */ /* 0x000fe40008ffe4ff */
[----:B------:R-:W-:-:S03]  /*34080*/  IADD3.X R185, R185, UR5, RZ, P2, !PT ;  /* 0x00000005b9b97c10 */ /* 0x000fc600097fe4ff */
[----:B------:R-:W-:Y:S01]  /*34090*/  IMAD.MOV.U32 R173, RZ, RZ, R179 ;  /* 0x000000ffffad7224 */ /* 0x000fe200078e00b3 */
[----:B------:R1:W-:Y:S04]  /*340a0*/  STL [R1+0x1384], R179 ;  /* 0x001384b301007387 */ /* 0x0003e80000100800 */
[----:B------:R4:W-:Y:S04]  /*340b0*/  STL [R1+0x1398], R180 ;  /* 0x001398b401007387 */ /* 0x0009e80000100800 */
[----:B------:R4:W-:Y:S04]  /*340c0*/  LDGSTS.E [R175+0x10a00], [R172.64], P0 ;  /* 0x10a00000acaf7fae */ /* 0x0009e80008121846 */
[----:B-1----:R-:W2:Y:S04]  /*340d0*/  LDL.LU R179, [R1+0x13e8] ;  /* 0x0013e80001b37983 */ /* 0x002ea80000300800 */
[----:B------:R1:W-:Y:S04]  /*340e0*/  STL [R1+0x1394], R185 ;  /* 0x001394b901007387 */ /* 0x0003e80000100800 */
[----:B------:R-:W2:Y:S01]  /*340f0*/  LDL.LU R177, [R1+0x13f8] ;  /* 0x0013f80001b17983 */ /* 0x000ea20000300800 */
[----:B----4-:R-:W-:-:S03]  /*34100*/  IMAD.MOV.U32 R172, RZ, RZ, R180 ;  /* 0x000000ffffac7224 */ /* 0x010fc600078e00b4 */
[----:B------:R-:W4:Y:S01]  /*34110*/  LDL.LU R180, [R1+0x13e4] ;  /* 0x0013e40001b47983 */ /* 0x000f220000300800 */
[----:B------:R-:W-:-:S03]  /*34120*/  IMAD.MOV.U32 R173, RZ, RZ, R185 ;  /* 0x000000ffffad7224 */ /* 0x000fc600078e00b9 */
[----:B-1----:R-:W4:Y:S04]  /*34130*/  LDL.LU R185, [R1+0x13f4] ;  /* 0x0013f40001b97983 */ /* 0x002f280000300800 */
[----:B------:R1:W-:Y:S01]  /*34140*/  LDGSTS.E [R175+0x10e00], [R172.64], P0 ;  /* 0x10e00000acaf7fae */ /* 0x0003e20008121846 */
[----:B------:R-:W-:Y:S02]  /*34150*/  IADD3 R178, P1, R178, UR8, RZ ;  /* 0x00000008b2b27c10 */ /* 0x000fe4000ff3e0ff */
[----:B------:R-:W-:Y:S02]  /*34160*/  IADD3 R183, P2, R183, UR8, RZ ;  /* 0x00000008b7b77c10 */ /* 0x000fe4000ff5e0ff */
[----:B------:R-:W-:Y:S01]  /*34170*/  IADD3.X R181, R181, UR5, RZ, P1, !PT ;  /* 0x00000005b5b57c10 */ /* 0x000fe20008ffe4ff */
[----:B------:R1:W-:Y:S02]  /*34180*/  STL [R1+0x13a8], R178 ;  /* 0x0013a8b201007387 */ /* 0x0003e40000100800 */
[----:B-1----:R-:W-:Y:S01]  /*34190*/  IMAD.MOV.U32 R172, RZ, RZ, R178 ;  /* 0x000000ffffac7224 */ /* 0x002fe200078e00b2 */
[----:B------:R-:W-:Y:S01]  /*341a0*/  IADD3.X R186, R186, UR5, RZ, P2, !PT ;  /* 0x00000005baba7c10 */ /* 0x000fe200097fe4ff */
[----:B------:R-:W-:Y:S01]  /*341b0*/  IMAD.MOV.U32 R173, RZ, RZ, R181 ;  /* 0x000000ffffad7224 */ /* 0x000fe200078e00b5 */
[----:B------:R1:W-:Y:S04]  /*341c0*/  STL [R1+0x13a4], R181 ;  /* 0x0013a4b501007387 */ /* 0x0003e80000100800 */
[----:B------:R-:W-:Y:S04]  /*341d0*/  STL [R1+0x13b8], R183 ;  /* 0x0013b8b701007387 */ /* 0x000fe80000100800 */
[----:B------:R-:W4:Y:S04]  /*341e0*/  LDL.LU R178, [R1+0x1408] ;  /* 0x0014080001b27983 */ /* 0x000f280000300800 */
[----:B------:R1:W-:Y:S04]  /*341f0*/  STL [R1+0x13b4], R186 ;  /* 0x0013b4ba01007387 */ /* 0x0003e80000100800 */
[----:B------:R1:W-:Y:S04]  /*34200*/  LDGSTS.E [R175+0x11200], [R172.64], P0 ;  /* 0x11200000acaf7fae */ /* 0x0003e80008121846 */
[----:B-1----:R-:W4:Y:S01]  /*34210*/  LDL.LU R181, [R1+0x1418] ;  /* 0x0014180001b57983 */ /* 0x002f220000300800 */
[----:B------:R-:W-:-:S03]  /*34220*/  IMAD.MOV.U32 R173, RZ, RZ, R186 ;  /* 0x000000ffffad7224 */ /* 0x000fc600078e00ba */
[----:B------:R-:W4:Y:S01]  /*34230*/  LDL.LU R186, [R1+0x1404] ;  /* 0x0014040001ba7983 */ /* 0x000f220000300800 */
[----:B------:R-:W-:-:S03]  /*34240*/  IMAD.MOV.U32 R172, RZ, RZ, R183 ;  /* 0x000000ffffac7224 */ /* 0x000fc600078e00b7 */
[----:B------:R-:W4:Y:S01]  /*34250*/  LDL.LU R183, [R1+0x1414] ;  /* 0x0014140001b77983 */ /* 0x000f220000300800 */
[----:B------:R-:W-:Y:S02]  /*34260*/  IADD3 R182, P1, R182, UR8, RZ ;  /* 0x00000008b6b67c10 */ /* 0x000fe4000ff3e0ff */
[----:B------:R-:W-:Y:S01]  /*34270*/  IADD3 R3, P2, R3, UR8, RZ ;  /* 0x0000000803037c10 */ /* 0x000fe2000ff5e0ff */
[----:B------:R1:W-:Y:S04]  /*34280*/  LDGSTS.E [R175+0x11600], [R172.64], P0 ;  /* 0x11600000acaf7fae */ /* 0x0003e80008121846 */
[----:B------:R2:W-:Y:S01]  /*34290*/  STL [R1+0x13c8], R182 ;  /* 0x0013c8b601007387 */ /* 0x0005e20000100800 */
[----:B-1----:R-:W-:Y:S01]  /*342a0*/  IMAD.MOV.U32 R172, RZ, RZ, R182 ;  /* 0x000000ffffac7224 */ /* 0x002fe200078e00b6 */
[----:B---3--:R-:W-:-:S05]  /*342b0*/  IADD3.X R184, R184, UR5, RZ, P1, !PT ;  /* 0x00000005b8b87c10 */ /* 0x008fca0008ffe4ff */
[----:B------:R1:W-:Y:S01]  /*342c0*/  STL [R1+0x13c4], R184 ;  /* 0x0013c4b801007387 */ /* 0x0003e20000100800 */
[----:B--2---:R-:W-:-:S03]  /*342d0*/  IADD3.X R176, R176, UR5, RZ, P2, !PT ;  /* 0x00000005b0b07c10 */ /* 0x004fc600097fe4ff */
        /* <DEDUP_REMOVED lines=10> */
[----:B--2---:R-:W2:Y:S04]  /*34380*/  LDL.LU R3, [R1+0x1448] ;  /* 0x0014480001037983 */ /* 0x004ea80000300800 */
[----:B------:R-:W2:Y:S04]  /*34390*/  LDL.LU R176, [R1+0x1458] ;  /* 0x0014580001b07983 */ /* 0x000ea80000300800 */
[----:B------:R1:W-:Y:S01]  /*343a0*/  LDGSTS.E [R175+0x11e00], [R172.64], P0 ;  /* 0x11e00000acaf7fae */ /* 0x0003e20008121846 */
[----:B------:R-:W-:-:S05]  /*343b0*/  IADD3 R179, P1, R179, UR8, RZ ;  /* 0x00000008b3b37c10 */ /* 0x000fca000ff3e0ff */
[----:B------:R4:W-:Y:S01]  /*343c0*/  STL [R1+0x13e8], R179 ;  /* 0x0013e8b301007387 */ /* 0x0009e20000100800 */
[----:B------:R-:W-:Y:S02]  /*343d0*/  IADD3 R177, P2, R177, UR8, RZ ;  /* 0x00000008b1b17c10 */ /* 0x000fe4000ff5e0ff */
[----:B----4-:R-:W-:Y:S01]  /*343e0*/  IADD3.X R180, R180, UR5, RZ, P1, !PT ;  /* 0x00000005b4b47c10 */ /* 0x010fe20008ffe4ff */
[----:B-1----:R-:W-:Y:S01]  /*343f0*/  IMAD.MOV.U32 R172, RZ, RZ, R179 ;  /* 0x000000ffffac7224 */ /* 0x002fe200078e00b3 */
[----:B------:R-:W-:-:S03]  /*34400*/  IADD3.X R185, R185, UR5, RZ, P2, !PT ;  /* 0x00000005b9b97c10 */ /* 0x000fc600097fe4ff */
[----:B------:R1:W-:Y:S04]  /*34410*/  STL [R1+0x13e4], R180 ;  /* 0x0013e4b401007387 */ /* 0x0003e80000100800 */
[----:B------:R-:W-:Y:S04]  /*34420*/  STL [R1+0x13f8], R177 ;  /* 0x0013f8b101007387 */ /* 0x000fe80000100800 */
[----:B------:R-:W4:Y:S01]  /*34430*/  LDL.LU R179, [R1+0x1444] ;  /* 0x0014440001b37983 */ /* 0x000f220000300800 */
[----:B------:R-:W-:-:S03]  /*34440*/  IMAD.MOV.U32 R173, RZ, RZ, R180 ;  /* 0x000000ffffad7224 */ /* 0x000fc600078e00b4 */
[----:B------:R1:W-:Y:S04]  /*34450*/  STL [R1+0x13f4], R185 ;  /* 0x0013f4b901007387 */ /* 0x0003e80000100800 */
[----:B-1----:R-:W4:Y:S04]  /*34460*/  LDL.LU R180, [R1+0x1454] ;  /* 0x0014540001b47983 */ /* 0x002f280000300800 */
[----:B------:R1:W-:Y:S01]  /*34470*/  LDGSTS.E [R175+0x12200], [R172.64], P0 ;  /* 0x12200000acaf7fae */ /* 0x0003e20008121846 */
[----:B------:R-:W-:Y:S01]  /*34480*/  IADD3 R178, P1, R178, UR8, RZ ;  /* 0x00000008b2b27c10 */ /* 0x000fe2000ff3e0ff */
[----:B-1----:R-:W-:Y:S01]  /*34490*/  IMAD.MOV.U32 R173, RZ, RZ, R185 ;  /* 0x000000ffffad7224 */ /* 0x002fe200078e00b9 */
[----:B------:R-:W-:Y:S01]  /*344a0*/  MOV R172, R177 ;  /* 0x000000b100ac7202 */ /* 0x000fe20000000f00 */
[----:B------:R-:W4:Y:S04]  /*344b0*/  LDL.LU R185, [R1+0x1468] ;  /* 0x0014680001b97983 */ /* 0x000f280000300800 */
[----:B------:R-:W4:Y:S01]  /*344c0*/  LDL.LU R177, [R1+0x1478] ;  /* 0x0014780001b17983 */ /* 0x000f220000300800 */
[----:B------:R-:W-:-:S03]  /*344d0*/  IADD3 R181, P2, R181, UR8, RZ ;  /* 0x00000008b5b57c10 */ /* 0x000fc6000ff5e0ff */
[----:B------:R-:W-:Y:S04]  /*344e0*/  STL [R1+0x1408], R178 ;  /* 0x001408b201007387 */ /* 0x000fe80000100800 */
[----:B------:R1:W-:Y:S01]  /*344f0*/  LDGSTS.E [R175+0x12600], [R172.64], P0 ;  /* 0x12600000acaf7fae */ /* 0x0003e20008121846 */
[----:B------:R-:W-:-:S05]  /*34500*/  IADD3.X R186, R186, UR5, RZ, P1, !PT ;  /* 0x00000005baba7c10 */ /* 0x000fca0008ffe4ff */
[----:B------:R1:W-:Y:S01]  /*34510*/  STL [R1+0x1404], R186 ;  /* 0x001404ba01007387 */ /* 0x0003e20000100800 */
[----:B------:R-:W-:Y:S01]  /*34520*/  IADD3.X R183, R183, UR5, RZ, P2, !PT ;  /* 0x00000005b7b77c10 */ /* 0x000fe200097fe4ff */
[----:B-1----:R-:W-:Y:S02]  /*34530*/  IMAD.MOV.U32 R173, RZ, RZ, R186 ;  /* 0x000000ffffad7224 */ /* 0x002fe400078e00ba */
[----:B------:R-:W-:Y:S01]  /*34540*/  STL [R1+0x1418], R181 ;  /* 0x001418b501007387 */ /* 0x000fe20000100800 */
[----:B------:R-:W-:-:S03]  /*34550*/  IMAD.MOV.U32 R172, RZ, RZ, R178 ;  /* 0x000000ffffac7224 */ /* 0x000fc600078e00b2 */
[----:B------:R-:W4:Y:S04]  /*34560*/  LDL.LU R186, [R1+0x1464] ;  /* 0x0014640001ba7983 */ /* 0x000f280000300800 */
[----:B------:R1:W-:Y:S04]  /*34570*/  STL [R1+0x1414], R183 ;  /* 0x001414b701007387 */ /* 0x0003e80000100800 */
[----:B------:R-:W4:Y:S04]  /*34580*/  LDL.LU R178, [R1+0x1474] ;  /* 0x0014740001b27983 */ /* 0x000f280000300800 */
[----:B------:R1:W-:Y:S02]  /*34590*/  LDGSTS.E [R175+0x12a00], [R172.64], P0 ;  /* 0x12a00000acaf7fae */ /* 0x0003e40008121846 */
[----:B-1----:R-:W-:-:S02]  /*345a0*/  IMAD.MOV.U32 R172, RZ, RZ, R181 ;  /* 0x000000ffffac7224 */ /* 0x002fc400078e00b5 */
[----:B------:R-:W-:Y:S02]  /*345b0*/  IMAD.MOV.U32 R173, RZ, RZ, R183 ;  /* 0x000000ffffad7224 */ /* 0x000fe400078e00b7 */
[----:B------:R-:W4:Y:S04]  /*345c0*/  LDL.LU R183, [R1+0x1488] ;  /* 0x0014880001b77983 */ /* 0x000f280000300800 */
[----:B------:R-:W4:Y:S04]  /*345d0*/  LDL.LU R181, [R1+0x1498] ;  /* 0x0014980001b57983 */ /* 0x000f280000300800 */
[----:B------:R1:W-:Y:S01]  /*345e0*/  LDGSTS.E [R175+0x12e00], [R172.64], P0 ;  /* 0x12e00000acaf7fae */ /* 0x0003e20008121846 */
[----:B---3--:R-:W-:-:S02]  /*345f0*/  IADD3 R182, P1, R182, UR8, RZ ;  /* 0x00000008b6b67c10 */ /* 0x008fc4000ff3e0ff */
[----:B------:R-:W-:Y:S02]  /*34600*/  IADD3 R187, P2, R187, UR8, RZ ;  /* 0x00000008bbbb7c10 */ /* 0x000fe4000ff5e0ff */
[----:B------:R-:W-:Y:S01]  /*34610*/  IADD3.X R184, R184, UR5, RZ, P1, !PT ;  /* 0x00000005b8b87c10 */ /* 0x000fe20008ffe4ff */
[----:B------:R-:W-:Y:S01]  /*34620*/  STL [R1+0x1428], R182 ;  /* 0x001428b601007387 */ /* 0x000fe20000100800 */
[----:B------:R-:W-:-:S03]  /*34630*/  IADD3.X R188, R188, UR5, RZ, P2, !PT ;  /* 0x00000005bcbc7c10 */ /* 0x000fc600097fe4ff */
[----:B------:R3:W-:Y:S01]  /*34640*/  STL [R1+0x1424], R184 ;  /* 0x001424b801007387 */ /* 0x0007e20000100800 */
[----:B-1----:R-:W-:Y:S02]  /*34650*/  IMAD.MOV.U32 R172, RZ, RZ, R182 ;  /* 0x000000ffffac7224 */ /* 0x002fe400078e00b6 */
[----:B------:R-:W-:Y:S01]  /*34660*/  IMAD.MOV.U32 R173, RZ, RZ, R184 ;  /* 0x000000ffffad7224 */ /* 0x000fe200078e00b8 */
[----:B------:R-:W-:Y:S04]  /*34670*/  STL [R1+0x1438], R187 ;  /* 0x001438bb01007387 */ /* 0x000fe80000100800 */
[----:B------:R1:W-:Y:S04]  /*34680*/  LDGSTS.E [R175+0x13200], [R172.64], P0 ;  /* 0x13200000acaf7fae */ /* 0x0003e80008121846 */
[----:B---3--:R-:W3:Y:S04]  /*34690*/  LDL.LU R184, [R1+0x1484] ;  /* 0x0014840001b87983 */ /* 0x008ee80000300800 */
[----:B------:R-:W-:Y:S01]  /*346a0*/  STL [R1+0x1434], R188 ;  /* 0x001434bc01007387 */ /* 0x000fe20000100800 */
[----:B--2---:R-:W-:-:S03]  /*346b0*/  IADD3 R3, P1, R3, UR8, RZ ;  /* 0x0000000803037c10 */ /* 0x004fc6000ff3e0ff */
[----:B------:R-:W2:Y:S01]  /*346c0*/  LDL.LU R182, [R1+0x1494] ;  /* 0x0014940001b67983 */ /* 0x000ea20000300800 */
[----:B-1----:R-:W-:Y:S02]  /*346d0*/  IMAD.MOV.U32 R172, RZ, RZ, R187 ;  /* 0x000000ffffac7224 */ /* 0x002fe400078e00bb */
[----:B------:R-:W-:Y:S01]  /*346e0*/  IMAD.MOV.U32 R173, RZ, RZ, R188 ;  /* 0x000000ffffad7224 */ /* 0x000fe200078e00bc */
[----:B------:R-:W-:Y:S01]  /*346f0*/  IADD3 R176, P2, R176, UR8, RZ ;  /* 0x00000008b0b07c10 */ /* 0x000fe2000ff5e0ff */
[----:B------:R-:W-:Y:S04]  /*34700*/  STL [R1+0x1448], R3 ;  /* 0x0014480301007387 */ /* 0x000fe80000100800 */
[----:B------:R1:W-:Y:S02]  /*34710*/  LDGSTS.E [R175+0x13600], [R172.64], P0 ;  /* 0x13600000acaf7fae */ /* 0x0003e40008121846 */
[----:B-1----:R-:W-:Y:S01]  /*34720*/  IMAD.MOV.U32 R172, RZ, RZ, R3 ;  /* 0x000000ffffac7224 */ /* 0x002fe200078e0003 */
[----:B----4-:R-:W-:-:S05]  /*34730*/  IADD3.X R179, R179, UR5, RZ, P1, !PT ;  /* 0x00000005b3b37c10 */ /* 0x010fca0008ffe4ff */
[----:B------:R-:W-:Y:S01]  /*34740*/  IMAD.MOV.U32 R173, RZ, RZ, R179 ;  /* 0x000000ffffad7224 */ /* 0x000fe200078e00b3 */
[----:B------:R1:W-:Y:S01]  /*34750*/  STL [R1+0x1444], R179 ;  /* 0x001444b301007387 */ /* 0x0003e20000100800 */
[----:B------:R-:W-:-:S03]  /*34760*/  IADD3.X R180, R180, UR5, RZ, P2, !PT ;  /* 0x00000005b4b47c10 */ /* 0x000fc600097fe4ff */
[----:B------:R-:W-:Y:S04]  /*34770*/  STL [R1+0x1458], R176 ;  /* 0x001458b001007387 */ /* 0x000fe80000100800 */
[----:B------:R4:W-:Y:S04]  /*34780*/  LDGSTS.E [R175+0x13a00], [R172.64], P0 ;  /* 0x13a00000acaf7fae */ /* 0x0009e80008121846 */
[----:B-1----:R-:W2:Y:S04]  /*34790*/  LDL.LU R179, [R1+0x14a8] ;  /* 0x0014a80001b37983 */ /* 0x002ea80000300800 */
[----:B------:R1:W-:Y:S04]  /*347a0*/  STL [R1+0x1454], R180 ;  /* 0x001454b401007387 */ /* 0x0003e80000100800 */
[----:B------:R-:W2:Y:S01]  /*347b0*/  LDL.LU R3, [R1+0x14b8] ;  /* 0x0014b80001037983 */ /* 0x000ea20000300800 */
[----:B----4-:R-:W-:Y:S01]  /*347c0*/  IMAD.MOV.U32 R173, RZ, RZ, R180 ;  /* 0x000000ffffad7224 */ /* 0x010fe200078e00b4 */
[----:B------:R-:W-:-:S02]  /*347d0*/  IADD3 R185, P1, R185, UR8, RZ ;  /* 0x00000008b9b97c10 */ /* 0x000fc4000ff3e0ff */
[----:B-1----:R-:W4:Y:S01]  /*347e0*/  LDL.LU R180, [R1+0x14a4] ;  /* 0x0014a40001b47983 */ /* 0x002f220000300800 */
[----:B------:R-:W-:-:S03]  /*347f0*/  IMAD.MOV.U32 R172, RZ, RZ, R176 ;  /* 0x000000ffffac7224 */ /* 0x000fc600078e00b0 */
[----:B------:R-:W4:Y:S01]  /*34800*/  LDL.LU R176, [R1+0x14b4] ;  /* 0x0014b40001b07983 */ /* 0x000f220000300800 */
[----:B------:R-:W-:-:S03]  /*34810*/  IADD3 R177, P2, R177, UR8, RZ ;  /* 0x00000008b1b17c10 */ /* 0x000fc6000ff5e0ff */
[----:B------:R1:W-:Y:S04]  /*34820*/  LDGSTS.E [R175+0x13e00], [R172.64], P0 ;  /* 0x13e00000acaf7fae */ /* 0x0003e80008121846 */
[----:B------:R-:W-:Y:S01]  /*34830*/  STL [R1+0x1468], R185 ;  /* 0x001468b901007387 */ /* 0x000fe20000100800 */
[----:B-1----:R-:W-:Y:S01]  /*34840*/  IMAD.MOV.U32 R172, RZ, RZ, R185 ;  /* 0x000000ffffac7224 */ /* 0x002fe200078e00b9 */
[----:B------:R-:W-:-:S05]  /*34850*/  IADD3.X R186, R186, UR5, RZ, P1, !PT ;  /* 0x00000005baba7c10 */ /* 0x000fca0008ffe4ff */
[----:B------:R-:W-:Y:S01]  /*34860*/  IMAD.MOV.U32 R173, RZ, RZ, R186 ;  /* 0x000000ffffad7224 */ /* 0x000fe200078e00ba */
[----:B------:R-:W-:Y:S01]  /*34870*/  IADD3.X R178, R178, UR5, RZ, P2, !PT ;  /* 0x00000005b2b27c10 */ /* 0x000fe200097fe4ff */
[----:B------:R-:W-:Y:S04]  /*34880*/  STL [R1+0x1464], R186 ;  /* 0x001464ba01007387 */ /* 0x000fe80000100800 */
[----:B------:R-:W-:Y:S04]  /*34890*/  STL [R1+0x1478], R177 ;  /* 0x001478b101007387 */ /* 0x000fe80000100800 */
[----:B------:R1:W-:Y:S04]  /*348a0*/  LDGSTS.E [R175+0x14200], [R172.64], P0 ;  /* 0x14200000acaf7fae */ /* 0x0003e80008121846 */
[----:B------:R1:W-:Y:S02]  /*348b0*/  STL [R1+0x1474], R178 ;  /* 0x001474b201007387 */ /* 0x0003e40000100800 */
[----:B-1----:R-:W-:-:S02]  /*348c0*/  IMAD.MOV.U32 R173, RZ, RZ, R178 ;  /* 0x000000ffffad7224 */ /* 0x002fc400078e00b2 */
[----:B------:R-:W-:Y:S01]  /*348d0*/  IMAD.MOV.U32 R172, RZ, RZ, R177 ;  /* 0x000000ffffac7224 */ /* 0x000fe200078e00b1 */
[----:B------:R-:W4:Y:S04]  /*348e0*/  LDL.LU R178, [R1+0x14c4] ;  /* 0x0014c40001b27983 */ /* 0x000f280000300800 */
[----:B------:R-:W4:Y:S04]  /*348f0*/  LDL.LU R177, [R1+0x14c8] ;  /* 0x0014c80001b17983 */ /* 0x000f280000300800 */
[----:B------:R-:W4:Y:S04]  /*34900*/  LDL.LU R192, [R1+0x14d4] ;  /* 0x0014d40001c07983 */ /* 0x000f280000300800 */
[----:B------:R-:W4:Y:S01]  /*34910*/  LDL.LU R191, [R1+0x14d8] ;  /* 0x0014d80001bf7983 */ /* 0x000f220000300800 */
[----:B------:R-:W-:-:S02]  /*34920*/  IADD3 R183, P1, R183, UR8, RZ ;  /* 0x00000008b7b77c10 */ /* 0x000fc4000ff3e0ff */
[----:B------:R-:W-:Y:S01]  /*34930*/  IADD3 R181, P2, R181, UR8, RZ ;  /* 0x00000008b5b57c10 */ /* 0x000fe2000ff5e0ff */
[----:B------:R1:W-:Y:S04]  /*34940*/  LDGSTS.E [R175+0x14600], [R172.64], P0 ;  /* 0x14600000acaf7fae */ /* 0x0003e80008121846 */
[----:B------:R2:W-:Y:S01]  /*34950*/  STL [R1+0x1488], R183 ;  /* 0x001488b701007387 */ /* 0x0005e20000100800 */
[----:B-1----:R-:W-:Y:S01]  /*34960*/  IMAD.MOV.U32 R172, RZ, RZ, R183 ;  /* 0x000000ffffac7224 */ /* 0x002fe200078e00b7 */
[----:B---3--:R-:W-:-:S05]  /*34970*/  IADD3.X R184, R184, UR5, RZ, P1, !PT ;  /* 0x00000005b8b87c10 */ /* 0x008fca0008ffe4ff */
[----:B------:R1:W-:Y:S01]  /*34980*/  STL [R1+0x1484], R184 ;  /* 0x001484b801007387 */ /* 0x0003e20000100800 */
[----:B--2---:R-:W-:-:S03]  /*34990*/  IADD3.X R182, R182, UR5, RZ, P2, !PT ;  /* 0x00000005b6b67c10 */ /* 0x004fc600097fe4ff */
[----:B------:R-:W-:Y:S04]  /*349a0*/  STL [R1+0x1498], R181 ;  /* 0x001498b501007387 */ /* 0x000fe80000100800 */
[----:B------:R2:W-:Y:S04]  /*349b0*/  STL [R1+0x1494], R182 ;  /* 0x001494b601007387 */ /* 0x0005e80000100800 */
[----:B------:R-:W3:Y:S04]  /*349c0*/  LDL.LU R190, [R1+0x14e4] ;  /* 0x0014e40001be7983 */ /* 0x000ee80000300800 */
[----:B------:R-:W3:Y:S04]  /*349d0*/  LDL.LU R189, [R1+0x14e8] ;  /* 0x0014e80001bd7983 */ /* 0x000ee80000300800 */
[----:B------:R-:W3:Y:S04]  /*349e0*/  LDL.LU R188, [R1+0x14f4] ;  /* 0x0014f40001bc7983 */ /* 0x000ee80000300800 */
[----:B------:R-:W3:Y:S04]  /*349f0*/  LDL.LU R187, [R1+0x14f8] ;  /* 0x0014f80001bb7983 */ /* 0x000ee80000300800 */
[----:B------:R-:W3:Y:S04]  /*34a00*/  LDL.LU R185, [R1+0x18e8] ;  /* 0x0018e80001b97983 */ /* 0x000ee80000300800 */
[----:B------:R-:W3:Y:S01]  /*34a10*/  LDL.LU R183, [R1+0x18f8] ;  /* 0x0018f80001b77983 */ /* 0x000ee20000300800 */
[----:B------:R-:W-:-:S05]  /*34a20*/  IMAD.MOV.U32 R173, RZ, RZ, R184 ;  /* 0x000000ffffad7224 */ /* 0x000fca00078e00b8 */
[----:B------:R1:W-:Y:S01]  /*34a30*/  LDGSTS.E [R175+0x14a00], [R172.64], P0 ;  /* 0x14a00000acaf7fae */ /* 0x0003e20008121846 */
[----:B------:R-:W-:-:S05]  /*34a40*/  IADD3 R179, P1, R179, UR8, RZ ;  /* 0x00000008b3b37c10 */ /* 0x000fca000ff3e0ff */
[----:B------:R-:W-:Y:S01]  /*34a50*/  STL [R1+0x14a8], R179 ;  /* 0x0014a8b301007387 */ /* 0x000fe20000100800 */
[----:B------:R-:W-:Y:S02]  /*34a60*/  IADD3 R3, P2, R3, UR8, RZ ;  /* 0x0000000803037c10 */ /* 0x000fe4000ff5e0ff */
[----:B----4-:R-:W-:-:S05]  /*34a70*/  IADD3.X R180, R180, UR5, RZ, P1, !PT ;  /* 0x00000005b4b47c10 */ /* 0x010fca0008ffe4ff */
[----:B------:R4:W-:Y:S01]  /*34a80*/  STL [R1+0x14a4], R180 ;  /* 0x0014a4b401007387 */ /* 0x0009e20000100800 */
[----:B------:R-:W-:-:S03]  /*34a90*/  IADD3.X R176, R176, UR5, RZ, P2, !PT ;  /* 0x00000005b0b07c10 */ /* 0x000fc600097fe4ff */
[----:B------:R2:W-:Y:S04]  /*34aa0*/  STL [R1+0x14b8], R3 ;  /* 0x0014b80301007387 */ /* 0x0005e80000100800 */
[----:B------:R-:W3:Y:S01]  /*34ab0*/  LDL.LU R186, [R1+0x18e4] ;  /* 0x0018e40001ba7983 */ /* 0x000ee20000300800 */
[----:B-1----:R-:W-:Y:S01]  /*34ac0*/  MOV R172, R181 ;  /* 0x000000b500ac7202 */ /* 0x002fe20000000f00 */
[----:B------:R-:W-:Y:S02]  /*34ad0*/  IMAD.MOV.U32 R173, RZ, RZ, R182 ;  /* 0x000000ffffad7224 */ /* 0x000fe400078e00b6 */
[----:B------:R1:W-:Y:S04]  /*34ae0*/  STL [R1+0x14b4], R176 ;  /* 0x0014b4b001007387 */ /* 0x0003e80000100800 */
[----:B------:R-:W3:Y:S04]  /*34af0*/  LDL.LU R184, [R1+0x18f4] ;  /* 0x0018f40001b87983 */ /* 0x000ee80000300800 */
[----:B--2---:R-:W2:Y:S04]  /*34b00*/  LDL.LU R182, [R1+0x1904] ;  /* 0x0019040001b67983 */ /* 0x004ea80000300800 */
[----:B------:R-:W2:Y:S04]  /*34b10*/  LDL.LU R181, [R1+0x1908] ;  /* 0x0019080001b57983 */ /* 0x000ea80000300800 */
[----:B------:R1:W-:Y:S02]  /*34b20*/  LDGSTS.E [R175+0x14e00], [R172.64], P0 ;  /* 0x14e00000acaf7fae */ /* 0x0003e40008121846 */
[----:B-1----:R-:W-:-:S02]  /*34b30*/  IMAD.MOV.U32 R172, RZ, RZ, R179 ;  /* 0x000000ffffac7224 */ /* 0x002fc400078e00b3 */
[----:B------:R-:W-:Y:S02]  /*34b40*/  IMAD.MOV.U32 R173, RZ, RZ, R180 ;  /* 0x000000ffffad7224 */ /* 0x000fe400078e00b4 */
[----:B----4-:R-:W4:Y:S04]  /*34b50*/  LDL.LU R180, [R1+0x1914] ;  /* 0x0019140001b47983 */ /* 0x010f280000300800 */
[----:B------:R-:W4:Y:S04]  /*34b60*/  LDL.LU R179, [R1+0x1918] ;  /* 0x0019180001b37983 */ /* 0x000f280000300800 */
[----:B------:R1:W-:Y:S01]  /*34b70*/  LDGSTS.E [R175+0x15200], [R172.64], P0 ;  /* 0x15200000acaf7fae */ /* 0x0003e20008121846 */
[----:B------:R-:W-:-:S04]  /*34b80*/  IADD3 R177, P1, R177, UR8, RZ ;  /* 0x00000008b1b17c10 */ /* 0x000fc8000ff3e0ff */
[----:B------:R-:W-:Y:S01]  /*34b90*/  IADD3.X R178, R178, UR5, RZ, P1, !PT ;  /* 0x00000005b2b27c10 */ /* 0x000fe20008ffe4ff */
[----:B-1----:R-:W-:Y:S02]  /*34ba0*/  IMAD.MOV.U32 R172, RZ, RZ, R3 ;  /* 0x000000ffffac7224 */ /* 0x002fe400078e0003 */
[----:B------:R-:W-:Y:S01]  /*34bb0*/  IMAD.MOV.U32 R173, RZ, RZ, R176 ;  /* 0x000000ffffad7224 */ /* 0x000fe200078e00b0 */
[----:B------:R-:W-:Y:S01]  /*34bc0*/  IADD3 R191, P2, R191, UR8, RZ ;  /* 0x00000008bfbf7c10 */ /* 0x000fe2000ff5e0ff */
[----:B------:R-:W4:Y:S04]  /*34bd0*/  LDL.LU R3, [R1+0x1928] ;  /* 0x0019280001037983 */ /* 0x000f280000300800 */
[----:B------:R-:W4:Y:S01]  /*34be0*/  LDL.LU R176, [R1+0x1938] ;  /* 0x0019380001b07983 */ /* 0x000f220000300800 */
[----:B------:R-:W-:-:S03]  /*34bf0*/  IADD3.X R192, R192, UR5, RZ, P2, !PT ;  /* 0x00000005c0c07c10 */ /* 0x000fc600097fe4ff */
[----:B------:R-:W-:Y:S04]  /*34c00*/  STL [R1+0x14c8], R177 ;  /* 0x0014c8b101007387 */ /* 0x000fe80000100800 */
[----:B------:R1:W-:Y:S04]  /*34c10*/  LDGSTS.E [R175+0x15600], [R172.64], P0 ;  /* 0x15600000acaf7fae */ /* 0x0003e80008121846 */
[----:B------:R1:W-:Y:S04]  /*34c20*/  STL [R1+0x14c4], R178 ;  /* 0x0014c4b201007387 */ /* 0x0003e80000100800 */
[----:B------:R-:W-:Y:S01]  /*34c30*/  STL [R1+0x14d8], R191 ;  /* 0x0014d8bf01007387 */ /* 0x000fe20000100800 */
[----:B-1----:R-:W-:-:S03]  /*34c40*/  IMAD.MOV.U32 R173, RZ, RZ, R178 ;  /* 0x000000ffffad7224 */ /* 0x002fc600078e00b2 */
[----:B------:R-:W4:Y:S01]  /*34c50*/  LDL.LU R178, [R1+0x1924] ;  /* 0x0019240001b27983 */ /* 0x000f220000300800 */
[----:B------:R-:W-:-:S03]  /*34c60*/  IMAD.MOV.U32 R172, RZ, RZ, R177 ;  /* 0x000000ffffac7224 */ /* 0x000fc600078e00b1 */
[----:B------:R-:W-:Y:S04]  /*34c70*/  STL [R1+0x14d4], R192 ;  /* 0x0014d4c001007387 */ /* 0x000fe80000100800 */
[----:B------:R-:W4:Y:S04]  /*34c80*/  LDL.LU R177, [R1+0x1934] ;  /* 0x0019340001b17983 */ /* 0x000f280000300800 */
[----:B------:R1:W-:Y:S02]  /*34c90*/  LDGSTS.E [R175+0x15a00], [R172.64], P0 ;  /* 0x15a00000acaf7fae */ /* 0x0003e40008121846 */
[----:B-1----:R-:W-:-:S02]  /*34ca0*/  IMAD.MOV.U32 R172, RZ, RZ, R191 ;  /* 0x000000ffffac7224 */ /* 0x002fc400078e00bf */
[----:B------:R-:W-:-:S05]  /*34cb0*/  IMAD.MOV.U32 R173, RZ, RZ, R192 ;  /* 0x000000ffffad7224 */ /* 0x000fca00078e00c0 */
[----:B------:R1:W-:Y:S01]  /*34cc0*/  LDGSTS.E [R175+0x15e00], [R172.64], P0 ;  /* 0x15e00000acaf7fae */ /* 0x0003e20008121846 */
[----:B---3--:R-:W-:-:S04]  /*34cd0*/  IADD3 R189, P1, R189, UR8, RZ ;  /* 0x00000008bdbd7c10 */ /* 0x008fc8000ff3e0ff */
[----:B------:R-:W-:Y:S01]  /*34ce0*/  IADD3.X R190, R190, UR5, RZ, P1, !PT ;  /* 0x00000005bebe7c10 */ /* 0x000fe20008ffe4ff */
[----:B-1----:R-:W-:Y:S01]  /*34cf0*/  IMAD.MOV.U32 R172, RZ, RZ, R189 ;  /* 0x000000ffffac7224 */ /* 0x002fe200078e00bd */
[----:B------:R-:W-:-:S03]  /*34d00*/  IADD3 R187, P2, R187, UR8, RZ ;  /* 0x00000008bbbb7c10 */ /* 0x000fc6000ff5e0ff */
[----:B------:R-:W-:Y:S01]  /*34d10*/  IMAD.MOV.U32 R173, RZ, RZ, R190 ;  /* 0x000000ffffad7224 */ /* 0x000fe200078e00be */
[----:B------:R-:W-:Y:S02]  /*34d20*/  IADD3.X R188, R188, UR5, RZ, P2, !PT ;  /* 0x00000005bcbc7c10 */ /* 0x000fe400097fe4ff */
[----:B------:R-:W-:Y:S02]  /*34d30*/  IADD3 R185, P1, R185, UR8, RZ ;  /* 0x00000008b9b97c10 */ /* 0x000fe4000ff3e0ff */
[----:B------:R1:W-:Y:S01]  /*34d40*/  LDGSTS.E [R175+0x16200], [R172.64], P0 ;  /* 0x16200000acaf7fae */ /* 0x0003e20008121846 */
[----:B------:R-:W-:Y:S01]  /*34d50*/  IADD3 R183, P2, R183, UR8, RZ ;  /* 0x00000008b7b77c10 */ /* 0x000fe2000ff5e0ff */
[----:B-1----:R-:W-:Y:S02]  /*34d60*/  IMAD.MOV.U32 R172, RZ, RZ, R187 ;  /* 0x000000ffffac7224 */ /* 0x002fe400078e00bb */
[----:B------:R-:W-:-:S05]  /*34d70*/  IMAD.MOV.U32 R173, RZ, RZ, R188 ;  /* 0x000000ffffad7224 */ /* 0x000fca00078e00bc */
[----:B------:R1:W-:Y:S04]  /*34d80*/  LDGSTS.E [R175+0x16600], [R172.64], P0 ;  /* 0x16600000acaf7fae */ /* 0x0003e80008121846 */
[----:B------:R-:W-:Y:S01]  /*34d90*/  STL [R1+0x14e8], R189 ;  /* 0x0014e8bd01007387 */ /* 0x000fe20000100800 */
[----:B-1----:R-:W-:-:S03]  /*34da0*/  IMAD.MOV.U32 R172, RZ, RZ, R185 ;  /* 0x000000ffffac7224 */ /* 0x002fc600078e00b9 */
[----:B------:R-:W-:Y:S04]  /*34db0*/  STL [R1+0x14e4], R190 ;  /* 0x0014e4be01007387 */ /* 0x000fe80000100800 */
[----:B------:R-:W-:Y:S04]  /*34dc0*/  STL [R1+0x14f8], R187 ;  /* 0x0014f8bb01007387 */ /* 0x000fe80000100800 */
[----:B------:R-:W-:Y:S04]  /*34dd0*/  STL [R1+0x14f4], R188 ;  /* 0x0014f4bc01007387 */ /* 0x000fe80000100800 */
[----:B------:R-:W-:Y:S01]  /*34de0*/  STL [R1+0x18e8], R185 ;  /* 0x0018e8b901007387 */ /* 0x000fe20000100800 */
[----:B------:R-:W-:-:S05]  /*34df0*/  IADD3.X R186, R186, UR5, RZ, P1, !PT ;  /* 0x00000005baba7c10 */ /* 0x000fca0008ffe4ff */
[----:B------:R-:W-:Y:S01]  /*34e00*/  IMAD.MOV.U32 R173, RZ, RZ, R186 ;  /* 0x000000ffffad7224 */ /* 0x000fe200078e00ba */
[----:B------:R-:W-:-:S04]  /*34e10*/  IADD3.X R184, R184, UR5, RZ, P2, !PT ;  /* 0x00000005b8b87c10 */ /* 0x000fc800097fe4ff */
[----:B------:R1:W-:Y:S01]  /*34e20*/  LDGSTS.E [R175+0x16a00], [R172.64], P0 ;  /* 0x16a00000acaf7fae */ /* 0x0003e20008121846 */
[----:B--2---:R-:W-:-:S04]  /*34e30*/  IADD3 R181, P1, R181, UR8, RZ ;  /* 0x00000008b5b57c10 */ /* 0x004fc8000ff3e0ff */
[----:B------:R-:W-:Y:S01]  /*34e40*/  IADD3.X R182, R182, UR5, RZ, P1, !PT ;  /* 0x00000005b6b67c10 */ /* 0x000fe20008ffe4ff */
[----:B-1----:R-:W-:Y:S02]  /*34e50*/  IMAD.MOV.U32 R172, RZ, RZ, R183 ;  /* 0x000000ffffac7224 */ /* 0x002fe400078e00b7 */
[----:B------:R-:W-:Y:S01]  /*34e60*/  IMAD.MOV.U32 R173, RZ, RZ, R184 ;  /* 0x000000ffffad7224 */ /* 0x000fe200078e00b8 */
[----:B------:R-:W-:Y:S04]  /*34e70*/  STL [R1+0x18e4], R186 ;  /* 0x0018e4ba01007387 */ /* 0x000fe80000100800 */
[----:B------:R1:W-:Y:S04]  /*34e80*/  LDGSTS.E [R175+0x16e00], [R172.64], P0 ;  /* 0x16e00000acaf7fae */ /* 0x0003e80008121846 */
[----:B------:R-:W-:Y:S01]  /*34e90*/  STL [R1+0x18f8], R183 ;  /* 0x0018f8b701007387 */ /* 0x000fe20000100800 */
[----:B----4-:R-:W-:Y:S01]  /*34ea0*/  IADD3 R179, P2, R179, UR8, RZ ;  /* 0x00000008b3b37c10 */ /* 0x010fe2000ff5e0ff */
[----:B-1----:R-:W-:-:S02]  /*34eb0*/  IMAD.MOV.U32 R172, RZ, RZ, R181 ;  /* 0x000000ffffac7224 */ /* 0x002fc400078e00b5 */
[----:B------:R-:W-:Y:S01]  /*34ec0*/  IMAD.MOV.U32 R173, RZ, RZ, R182 ;  /* 0x000000ffffad7224 */ /* 0x000fe200078e00b6 */
[----:B------:R-:W-:Y:S01]  /*34ed0*/  IADD3.X R180, R180, UR5, RZ, P2, !PT ;  /* 0x00000005b4b47c10 */ /* 0x000fe200097fe4ff */
[----:B------:R-:W-:Y:S04]  /*34ee0*/  STL [R1+0x18f4], R184 ;  /* 0x0018f4b801007387 */ /* 0x000fe80000100800 */
[----:B------:R1:W-:Y:S04]  /*34ef0*/  STL [R1+0x1908], R181 ;  /* 0x001908b501007387 */ /* 0x0003e80000100800 */
[----:B------:R2:W-:Y:S01]  /*34f00*/  LDGSTS.E [R175+0x17200], [R172.64], P0 ;  /* 0x17200000acaf7fae */ /* 0x0005e20008121846 */
[----:B-1----:R-:W-:Y:S01]  /*34f10*/  IMAD.MOV.U32 R181, RZ, RZ, 0x1f ;  /* 0x0000001fffb57424 */ /* 0x002fe200078e00ff */
[----:B------:R-:W-:-:S02]  /*34f20*/  IADD3 R3, P1, R3, UR8, RZ ;  /* 0x0000000803037c10 */ /* 0x000fc4000ff3e0ff */
[----:B------:R-:W-:Y:S01]  /*34f30*/  STL [R1+0x1904], R182 ;  /* 0x001904b601007387 */ /* 0x000fe20000100800 */
[----:B--2---:R-:W-:Y:S01]  /*34f40*/  MOV R172, R179 ;  /* 0x000000b300ac7202 */ /* 0x004fe20000000f00 */
[----:B------:R-:W-:Y:S01]  /*34f50*/  IMAD.MOV.U32 R173, RZ, RZ, R180 ;  /* 0x000000ffffad7224 */ /* 0x000fe200078e00b4 */
[----:B------:R-:W-:Y:S01]  /*34f60*/  IADD3 R181, R181, c[0x0][0x180], RZ ;  /* 0x00006000b5b57a10 */ /* 0x000fe20007ffe0ff */
[----:B------:R-:W-:Y:S01]  /*34f70*/  STL [R1+0x1918], R179 ;  /* 0x001918b301007387 */ /* 0x000fe20000100800 */
[----:B------:R-:W-:-:S03]  /*34f80*/  IADD3 R176, P2, R176, UR8, RZ ;  /* 0x00000008b0b07c10 */ /* 0x000fc6000ff5e0ff */
[----:B------:R-:W-:Y:S04]  /*34f90*/  STL [R1+0x1914], R180 ;  /* 0x001914b401007387 */ /* 0x000fe80000100800 */
[----:B------:R1:W-:Y:S04]  /*34fa0*/  LDGSTS.E [R175+0x17600], [R172.64], P0 ;  /* 0x17600000acaf7fae */ /* 0x0003e80008121846 */
[----:B------:R2:W-:Y:S01]  /*34fb0*/  STL [R1+0x1928], R3 ;  /* 0x0019280301007387 */ /* 0x0005e20000100800 */
[----:B------:R-:W-:Y:S01]  /*34fc0*/  IADD3.X R178, R178, UR5, RZ, P1, !PT ;  /* 0x00000005b2b27c10 */ /* 0x000fe20008ffe4ff */
[----:B-1----:R-:W-:Y:S01]  /*34fd0*/  IMAD.MOV.U32 R172, RZ, RZ, R3 ;  /* 0x000000ffffac7224 */ /* 0x002fe200078e0003 */
[----:B--2---:R-:W-:-:S03]  /*34fe0*/  SHF.R.S32.HI R3, RZ, 0x1f, R181 ;  /* 0x0000001fff037819 */ /* 0x004fc600000114b5 */
[----:B------:R-:W-:Y:S01]  /*34ff0*/  IMAD.MOV.U32 R173, RZ, RZ, R178 ;  /* 0x000000ffffad7224 */ /* 0x000fe200078e00b2 */
[----:B------:R-:W-:Y:S01]  /*35000*/  IADD3.X R177, R177, UR5, RZ, P2, !PT ;  /* 0x00000005b1b17c10 */ /* 0x000fe200097fe4ff */
[----:B------:R1:W-:Y:S01]  /*35010*/  STL [R1+0x1924], R178 ;  /* 0x001924b201007387 */ /* 0x0003e20000100800 */
[----:B------:R-:W-:-:S03]  /*35020*/  LEA.HI R3, R3, R181, RZ, 0x5 ;  /* 0x000000b503037211 */ /* 0x000fc600078f28ff */
[----:B------:R1:W-:Y:S01]  /*35030*/  STL [R1+0x1938], R176 ;  /* 0x001938b001007387 */ /* 0x0003e20000100800 */
[----:B------:R-:W-:-:S03]  /*35040*/  SHF.R.S32.HI R3, RZ, 0x5, R3 ;  /* 0x00000005ff037819 */ /* 0x000fc60000011403 */
[----:B------:R2:W-:Y:S04]  /*35050*/  LDGSTS.E [R175+0x17a00], [R172.64], P0 ;  /* 0x17a00000acaf7fae */ /* 0x0005e80008121846 */
[----:B------:R1:W-:Y:S04]  /*35060*/  STL [R1+0x1934], R177 ;  /* 0x001934b101007387 */ /* 0x0003e80000100800 */
[----:B------:R1:W-:Y:S01]  /*35070*/  STL [R1+0x1338], R174 ;  /* 0x001338ae01007387 */ /* 0x0003e20000100800 */
[----:B--2---:R-:W-:Y:S02]  /*35080*/  IMAD.MOV.U32 R172, RZ, RZ, R176 ;  /* 0x000000ffffac7224 */ /* 0x004fe400078e00b0 */
[----:B------:R-:W-:-:S05]  /*35090*/  IMAD.MOV.U32 R173, RZ, RZ, R177 ;  /* 0x000000ffffad7224 */ /* 0x000fca00078e00b1 */
[----:B------:R1:W-:Y:S01]  /*350a0*/  LDGSTS.E [R175+0x17e00], [R172.64], P0 ;  /* 0x17e00000acaf7fae */ /* 0x0003e20008121846 */
[----:B------:R-:W-:-:S03]  /*350b0*/  ISETP.NE.U32.AND P0, PT, R174, R3, PT ;  /* 0x00000003ae00720c */ /* 0x000fc60003f05070 */
[----:B------:R-:W0:Y:S10]  /*350c0*/  LDGDEPBAR ;  /* 0x00000000000079af */ /* 0x000e340000000000 */
[----:B-1----:R-:W-:Y:S01]  /*350d0*/  @!P0 CALL.REL.NOINC `(.L_x_1) ;  /* 0x0000001000008944 */ /* 0x002fe20003c00000 */
[----:B------:R-:W-:Y:S05]  /*350e0*/  BRA `(.L_x_2) ;  /* 0xfffdbd6000007947 */ /* 0x000fea000383ffff */
.L_x_1:
[----:B------:R-:W2:Y:S01]  /*350f0*/  LDL.LU R172, [R1+0x1950] ;  /* 0x0019500001ac7983 */ /* 0x000ea20000300800 */
[----:B------:R-:W-:-:S04]  /*35100*/  DEPBAR.LE SB0, 0x0 ;  /* 0x000080000000791a */ /* 0x000fc80000000000 */
[----:B------:R-:W3:Y:S04]  /*35110*/  LDL R175, [R1+0x1310] ;  /* 0x0013100001af7983 */ /* 0x000ee80000100800 */
        /* <DEDUP_REMOVED lines=8> */
[----:B------:R-:W1:Y:S02]  /*351a0*/  S2R R174, SR_TID.X ;  /* 0x0000000000ae7919 */ /* 0x000e640000002100 */
[----:B-1----:R-:W-:-:S02]  /*351b0*/  IMAD.SHL.U32 R0, R174, 0x200, RZ ;  /* 0x00000200ae007824 */ /* 0x002fc400078e00ff */
[C---:B------:R-:W-:Y:S02]  /*351c0*/  IMAD.SHL.U32 R3, R174.reuse, 0x4, RZ ;  /* 0x00000004ae037824 */ /* 0x040fe400078e00ff */
[----:B------:R-:W-:Y:S01]  /*351d0*/  IMAD.SHL.U32 R173, R174, 0x40, RZ ;  /* 0x00000040aead7824 */ /* 0x000fe200078e00ff */
[----:B------:R-:W-:-:S04]  /*351e0*/  LOP3.LUT R0, R0, 0x3000, RZ, 0xc0, !PT ;  /* 0x0000300000007812 */ /* 0x000fc800078ec0ff */
[----:B------:R-:W-:Y:S01]  /*351f0*/  LOP3.LUT R173, R173, 0x800, RZ, 0xc0, !PT ;  /* 0x00000800adad7812 */ /* 0x000fe200078ec0ff */
[----:B------:R-:W-:Y:S01]  /*35200*/  BAR.SYNC.DEFER_BLOCKING 0x0 ;  /* 0x0000000000007b1d */ /* 0x000fe20000010000 */
[----:B--2---:R-:W-:Y:S01]  /*35210*/  LOP3.LUT R0, R0, 0x60, R172, 0xf8, !PT ;  /* 0x0000006000007812 */ /* 0x004fe200078ef8ac */
[C---:B------:R-:W-:Y:S01]  /*35220*/  IMAD.SHL.U32 R172, R174.reuse, 0x800, RZ ;  /* 0x00000800aeac7824 */ /* 0x040fe200078e00ff */
[----:B------:R-:W-:Y:S02]  /*35230*/  LOP3.LUT R174, R174, 0x7f, RZ, 0xc0, !PT ;  /* 0x0000007faeae7812 */ /* 0x000fe400078ec0ff */
[----:B------:R-:W-:Y:S02]  /*35240*/  LOP3.LUT R3, R0, 0x170, R3, 0x78, !PT ;  /* 0x0000017000037812 */ /* 0x000fe400078e7803 */
[----:B---3--:R-:W-:Y:S02]  /*35250*/  IADD3 R2, R175, 0x2, RZ ;  /* 0x00000002af027810 */ /* 0x008fe40007ffe0ff */
[----:B------:R-:W-:-:S02]  /*35260*/  LOP3.LUT R172, R172, 0x3000, RZ, 0xc0, !PT ;  /* 0x00003000acac7812 */ /* 0x000fc400078ec0ff */
[----:B------:R-:W-:Y:S02]  /*35270*/  IADD3 R0, R175, 0x1, RZ ;  /* 0x00000001af007810 */ /* 0x000fe40007ffe0ff */
[----:B------:R-:W-:Y:S01]  /*35280*/  ISETP.GE.AND P4, PT, R2, c[0x0][0x17c], PT ;  /* 0x00005f0002007a0c */ /* 0x000fe20003f86270 */
[----:B------:R-:W-:Y:S01]  /*35290*/  IMAD R2, R174, 0x10, R172 ;  /* 0x00000010ae027824 */ /* 0x000fe200078e02ac */
[----:B------:R-:W-:Y:S01]  /*352a0*/  ISETP.GE.AND P1, PT, R0, c[0x0][0x17c], PT ;  /* 0x00005f0000007a0c */ /* 0x000fe20003f26270 */
[----:B------:R-:W-:Y:S01]  /*352b0*/  IMAD.IADD R0, R173, 0x1, R3 ;  /* 0x00000001ad007824 */ /* 0x000fe200078e0203 */
        /* <DEDUP_REMOVED lines=11> */
[----:B----4-:R1:W-:Y:S04]  /*35370*/  STS.128 [R0], R180 ;  /* 0x000000b400007388 */ /* 0x0103e80000000c00 */
[----:B------:R-:W4:Y:S04]  /*35380*/  LDL.LU R187, [R1+0x374] ;  /* 0x0003740001bb7983 */ /* 0x000f280000300800 */
[----:B------:R1:W-:Y:S04]  /*35390*/  STS.128 [R0+0x80], R176 ;  /* 0x000080b000007388 */ /* 0x0003e80000000c00 */
[----:B-1----:R-:W3:Y:S04]  /*353a0*/  LDL.LU R180, [R1+0x388] ;  /* 0x0003880001b47983 */ /* 0x002ee80000300800 */
[----:B------:R-:W3:Y:S04]  /*353b0*/  LDL.LU R181, [R1+0x38c] ;  /* 0x00038c0001b57983 */ /* 0x000ee80000300800 */
[----:B------:R-:W3:Y:S04]  /*353c0*/  LDL.LU R182, [R1+0x378] ;  /* 0x0003780001b67983 */ /* 0x000ee80000300800 */
[----:B------:R-:W3:Y:S04]  /*353d0*/  LDL.LU R183, [R1+0x37c] ;  /* 0x00037c0001b77983 */ /* 0x000ee80000300800 */
[----:B------:R-:W4:Y:S04]  /*353e0*/  LDL.LU R176, [R1+0xa0] ;  /* 0x0000a00001b07983 */ /* 0x000f280000300800 */
[----:B------:R-:W4:Y:S04]  /*353f0*/  LDL.LU R177, [R1+0xa4] ;  /* 0x0000a40001b17983 */ /* 0x000f280000300800 */
[----:B------:R-:W4:Y:S04]  /*35400*/  LDL.LU R178, [R1+0x90] ;  /* 0x0000900001b27983 */ /* 0x000f280000300800 */
[----:B------:R-:W4:Y:S04]  /*35410*/  LDL.LU R179, [R1+0x94] ;  /* 0x0000940001b37983 */ /* 0x000f280000300800 */
[----:B--2---:R1:W-:Y:S04]  /*35420*/  STS.128 [R0+0x200], R172 ;  /* 0x000200ac00007388 */ /* 0x0043e80000000c00 */
[----:B-1----:R-:W2:Y:S04]  /*35430*/  LDL.LU R172, [R1+0xa8] ;  /* 0x0000a80001ac7983 */ /* 0x002ea80000300800 */
[----:B------:R-:W2:Y:S04]  /*35440*/  LDL.LU R173, [R1+0xac] ;  /* 0x0000ac0001ad7983 */ /* 0x000ea80000300800 */
[----:B------:R-:W2:Y:S04]  /*35450*/  LDL.LU R174, [R1+0x98] ;  /* 0x0000980001ae7983 */ /* 0x000ea80000300800 */
[----:B------:R-:W2:Y:S04]  /*35460*/  LDL.LU R175, [R1+0x9c] ;  /* 0x00009c0001af7983 */ /* 0x000ea80000300800 */
[----:B---3--:R1:W-:Y:S04]  /*35470*/  STS.128 [R0+0x480], R180 ;  /* 0x000480b400007388 */ /* 0x0083e80000000c00 */
[----:B-1----:R-:W3:Y:S04]  /*35480*/  LDL.LU R180, [R1+0x2d0] ;  /* 0x0002d00001b47983 */ /* 0x002ee80000300800 */
[----:B------:R-:W3:Y:S04]  /*35490*/  LDL.LU R181, [R1+0x2d4] ;  /* 0x0002d40001b57983 */ /* 0x000ee80000300800 */
[----:B------:R-:W3:Y:S04]  /*354a0*/  LDL.LU R182, [R1+0x2c0] ;  /* 0x0002c00001b67983 */ /* 0x000ee80000300800 */
[----:B----4-:R1:W-:Y:S04]  /*354b0*/  STS.128 [R0+0x600], R176 ;  /* 0x000600b000007388 */ /* 0x0103e80000000c00 */
[----:B------:R-:W3:Y:S04]  /*354c0*/  LDL.LU R183, [R1+0x2c4] ;  /* 0x0002c40001b77983 */ /* 0x000ee80000300800 */
[----:B-1----:R-:W4:Y:S04]  /*354d0*/  LDL.LU R176, [R1+0x2d8] ;  /* 0x0002d80001b07983 */ /* 0x002f280000300800 */
[----:B------:R-:W4:Y:S04]  /*354e0*/  LDL.LU R177, [R1+0x2dc] ;  /* 0x0002dc0001b17983 */ /* 0x000f280000300800 */
[----:B------:R-:W4:Y:S04]  /*354f0*/  LDL.LU R178, [R1+0x2c8] ;  /* 0x0002c80001b27983 */ /* 0x000f280000300800 */
[----:B------:R-:W4:Y:S04]  /*35500*/  LDL.LU R179, [R1+0x2cc] ;  /* 0x0002cc0001b37983 */ /* 0x000f280000300800 */
[----:B------:R1:W-:Y:S04]  /*35510*/  STS.128 [R0+0x280], R188 ;  /* 0x000280bc00007388 */ /* 0x0003e80000000c00 */
[----:B------:R-:W-:Y:S01]  /*35520*/  STS.128 [R0+0x400], R184 ;  /* 0x000400b800007388 */ /* 0x000fe20000000c00 */
[----:B------:R-:W-:-:S02]  /*35530*/  LOP3.LUT R3, R2, 0x40, RZ, 0x3c, !PT ;  /* 0x0000004002037812 */ /* 0x000fc400078e3cff */
[C---:B-1----:R-:W-:Y:S02]  /*35540*/  LOP3.LUT R188, R2.reuse, 0x20, RZ, 0x3c, !PT ;  /* 0x0000002002bc7812 */ /* 0x042fe400078e3cff */
[----:B------:R-:W-:Y:S01]  /*35550*/  LOP3.LUT R252, R2, 0x60, RZ, 0x3c, !PT ;  /* 0x0000006002fc7812 */ /* 0x000fe200078e3cff */
[----:B--2---:R1:W-:Y:S04]  /*35560*/  STS.128 [R0+0x680], R172 ;  /* 0x000680ac00007388 */ /* 0x0043e80000000c00 */
[----:B------:R-:W-:Y:S06]  /*35570*/  BAR.SYNC.DEFER_BLOCKING 0x0 ;  /* 0x0000000000007b1d */ /* 0x000fec0000010000 */
[----:B-1----:R-:W2:Y:S04]  /*35580*/  LDL.LU R172, [R1+0x1d0] ;  /* 0x0001d00001ac7983 */ /* 0x002ea80000300800 */
[----:B------:R-:W2:Y:S04]  /*35590*/  LDL.LU R173, [R1+0x1d4] ;  /* 0x0001d40001ad7983 */ /* 0x000ea80000300800 */
[----:B------:R-:W2:Y:S04]  /*355a0*/  LDL.LU R174, [R1+0x1c0] ;  /* 0x0001c00001ae7983 */ /* 0x000ea80000300800 */
[----:B------:R-:W1:Y:S04]  /*355b0*/  LDS.128 R192, [R2] ;  /* 0x0000000002c07984 */ /* 0x000e680000000c00 */
[----:B------:R-:W3:Y:S04]  /*355c0*/  LDS.128 R184, [R2+0x800] ;  /* 0x0008000002b87984 */ /* 0x000ee80000000c00 */
[----:B------:R-:W2:Y:S04]  /*355d0*/  LDL.LU R175, [R1+0x1c4] ;  /* 0x0001c40001af7983 */ /* 0x000ea80000300800 */
[----:B------:R-:W3:Y:S04]  /*355e0*/  LDS.128 R196, [R188] ;  /* 0x00000000bcc47984 */ /* 0x000ee80000000c00 */
[----:B-1----:R-:W-:Y:S04]  /*355f0*/  STL.64 [R1+0x5d0], R192 ;  /* 0x0005d0c001007387 */ /* 0x002fe80000100a00 */
[----:B------:R-:W-:Y:S04]  /*35600*/  STL.64 [R1+0x5d8], R194 ;  /* 0x0005d8c201007387 */ /* 0x000fe80000100a00 */
[----:B------:R-:W1:Y:S04]  /*35610*/  LDS.128 R192, [R188+0x800] ;  /* 0x00080000bcc07984 */ /* 0x000e680000000c00 */
[----:B---3--:R-:W-:Y:S04]  /*35620*/  STL.64 [R1+0x6d0], R184 ;  /* 0x0006d0b801007387 */ /* 0x008fe80000100a00 */
[----:B------:R-:W-:Y:S04]  /*35630*/  STL.64 [R1+0x6d8], R186 ;  /* 0x0006d8ba01007387 */ /* 0x000fe80000100a00 */
[----:B------:R-:W3:Y:S04]  /*35640*/  LDS.128 R184, [R3] ;  /* 0x0000000003b87984 */ /* 0x000ee80000000c00 */
[----:B------:R-:W-:Y:S04]  /*35650*/  STL.64 [R1+0x610], R196 ;  /* 0x000610c401007387 */ /* 0x000fe80000100a00 */
[----:B------:R-:W-:Y:S04]  /*35660*/  STL.64 [R1+0x618], R198 ;  /* 0x000618c601007387 */ /* 0x000fe80000100a00 */
[----:B------:R-:W4:Y:S04]  /*35670*/  LDS.128 R196, [R3+0x800] ;  /* 0x0008000003c47984 */ /* 0x000f280000000c00 */
[----:B-1----:R-:W-:Y:S04]  /*35680*/  STL.64 [R1+0x730], R192 ;  /* 0x000730c001007387 */ /* 0x002fe80000100a00 */
[----:B------:R-:W-:Y:S04]  /*35690*/  STL.64 [R1+0x738], R194 ;  /* 0x000738c201007387 */ /* 0x000fe80000100a00 */
[----:B------:R-:W1:Y:S04]  /*356a0*/  LDS.128 R192, [R252] ;  /* 0x00000000fcc07984 */ /* 0x000e680000000c00 */
[----:B---3--:R-:W-:Y:S04]  /*356b0*/  STL.64 [R1+0x630], R184 ;  /* 0x000630b801007387 */ /* 0x008fe80000100a00 */
[----:B------:R-:W-:Y:S04]  /*356c0*/  STL.64 [R1+0x638], R186 ;  /* 0x000638ba01007387 */ /* 0x000fe80000100a00 */
[----:B------:R-:W3:Y:S04]  /*356d0*/  LDS.128 R184, [R252+0x800] ;  /* 0x00080000fcb87984 */ /* 0x000ee80000000c00 */
[----:B------:R-:W-:Y:S06]  /*356e0*/  BAR.SYNC.DEFER_BLOCKING 0x0 ;  /* 0x0000000000007b1d */ /* 0x000fec0000010000 */
[----:B----4-:R-:W-:Y:S04]  /*356f0*/  STL.64 [R1+0x760], R196 ;  /* 0x000760c401007387 */ /* 0x010fe80000100a00 */
[----:B------:R-:W-:Y:S04]  /*35700*/  STL.64 [R1+0x768], R198 ;  /* 0x000768c601007387 */ /* 0x000fe80000100a00 */
[----:B-1----:R-:W-:Y:S04]  /*35710*/  STL.64 [R1+0x6a0], R192 ;  /* 0x0006a0c001007387 */ /* 0x002fe80000100a00 */
[----:B------:R-:W-:Y:S04]  /*35720*/  STL.64 [R1+0x6a8], R194 ;  /* 0x0006a8c201007387 */ /* 0x000fe80000100a00 */
[----:B------:R1:W-:Y:S04]  /*35730*/  STS.128 [R0+0x80], R176 ;  /* 0x000080b000007388 */ /* 0x0003e80000000c00 */
[----:B---3--:R-:W-:Y:S04]  /*35740*/  STL.64 [R1+0x780], R184 ;  /* 0x000780b801007387 */ /* 0x008fe80000100a00 */
[----:B------:R-:W-:Y:S04]  /*35750*/  STL.64 [R1+0x788], R186 ;  /* 0x000788ba01007387 */ /* 0x000fe80000100a00 */
[----:B-1----:R-:W3:Y:S04]  /*35760*/  LDL.LU R176, [R1+0x1d8] ;  /* 0x0001d80001b07983 */ /* 0x002ee80000300800 */
[----:B------:R-:W3:Y:S04]  /*35770*/  LDL.LU R177, [R1+0x1dc] ;  /* 0x0001dc0001b17983 */ /* 0x000ee80000300800 */
[----:B------:R-:W3:Y:S04]  /*35780*/  LDL.LU R178, [R1+0x1c8] ;  /* 0x0001c80001b27983 */ /* 0x000ee80000300800 */
[----:B------:R-:W3:Y:S04]  /*35790*/  LDL.LU R179, [R1+0x1cc] ;  /* 0x0001cc0001b37983 */ /* 0x000ee80000300800 */
[----:B------:R-:W-:Y:S04]  /*357a0*/  STS.128 [R0], R180 ;  /* 0x000000b400007388 */ /* 0x000fe80000000c00 */
[----:B--2---:R1:W-:Y:S02]  /*357b0*/  STS.128 [R0+0x200], R172 ;  /* 0x000200ac00007388 */ /* 0x0043e40000000c00 */
[----:B-1---5:R-:W-:-:S02]  /*357c0*/  IMAD.MOV.U32 R172, RZ, RZ, R144 ;  /* 0x000000ffffac7224 */ /* 0x022fc400078e0090 */
[----:B------:R-:W-:Y:S02]  /*357d0*/  IMAD.MOV.U32 R173, RZ, RZ, R145 ;  /* 0x000000ffffad7224 */ /* 0x000fe400078e0091 */
[----:B------:R-:W-:Y:S02]  /*357e0*/  IMAD.MOV.U32 R144, RZ, RZ, R146 ;  /* 0x000000ffff907224 */ /* 0x000fe400078e0092 */
[----:B------:R-:W-:Y:S01]  /*357f0*/  IMAD.MOV.U32 R145, RZ, RZ, R147 ;  /* 0x000000ffff917224 */ /* 0x000fe200078e0093 */
[----:B------:R-:W-:Y:S01]  /*35800*/  MOV R147, R143 ;  /* 0x0000008f00937202 */ /* 0x000fe20000000f00 */
        /* <DEDUP_REMOVED lines=9> */
[----:B------:R1:W-:Y:S04]  /*358a0*/  STS.128 [R0+0x680], R76 ;  /* 0x0006804c00007388 */ /* 0x0003e80000000c00 */
[----:B------:R-:W-:Y:S04]  /*358b0*/  STS.128 [R0+0x400], R172 ;  /* 0x000400ac00007388 */ /* 0x000fe80000000c00 */
[----:B------:R-:W-:Y:S04]  /*358c0*/  STS.128 [R0+0x480], R144 ;  /* 0x0004809000007388 */ /* 0x000fe80000000c00 */
[----:B------:R-:W-:Y:S01]  /*358d0*/  STS.128 [R0+0x600], R140 ;  /* 0x0006008c00007388 */ /* 0x000fe20000000c00 */
[----:B-1----:R-:W-:-:S02]  /*358e0*/  IMAD.MOV.U32 R76, RZ, RZ, R16 ;  /* 0x000000ffff4c7224 */ /* 0x002fc400078e0010 */
[----:B------:R-:W-:Y:S02]  /*358f0*/  IMAD.MOV.U32 R78, RZ, RZ, R12 ;  /* 0x000000ffff4e7224 */ /* 0x000fe400078e000c */
[----:B------:R-:W-:Y:S01]  /*35900*/  IMAD.MOV.U32 R77, RZ, RZ, R17 ;  /* 0x000000ffff4d7224 */ /* 0x000fe200078e0011 */
[----:B------:R-:W3:Y:S01]  /*35910*/  LDL.LU R12, [R1+0x740] ;  /* 0x00074000010c7983 */ /* 0x000ee20000300800 */
[----:B------:R-:W-:Y:S02]  /*35920*/  IMAD.MOV.U32 R79, RZ, RZ, R13 ;  /* 0x000000ffff4f7224 */ /* 0x000fe400078e000d */
[----:B------:R-:W-:Y:S01]  /*35930*/  IMAD.MOV.U32 R16, RZ, RZ, R18 ;  /* 0x000000ffff107224 */ /* 0x000fe200078e0012 */
[----:B------:R-:W3:Y:S01]  /*35940*/  LDL.LU R13, [R1+0x744] ;  /* 0x00074400010d7983 */ /* 0x000ee20000300800 */
[----:B------:R-:W-:Y:S02]  /*35950*/  IMAD.MOV.U32 R17, RZ, RZ, R19 ;  /* 0x000000ffff117224 */ /* 0x000fe400078e0013 */
[----:B------:R-:W-:-:S02]  /*35960*/  IMAD.MOV.U32 R18, RZ, RZ, R14 ;  /* 0x000000ffff127224 */ /* 0x000fc400078e000e */
[----:B------:R-:W-:Y:S01]  /*35970*/  IMAD.MOV.U32 R19, RZ, RZ, R15 ;  /* 0x000000ffff137224 */ /* 0x000fe200078e000f */
[----:B------:R-:W3:Y:S04]  /*35980*/  LDL.LU R14, [R1+0x770] ;  /* 0x00077000010e7983 */ /* 0x000ee80000300800 */
[----:B------:R-:W3:Y:S04]  /*35990*/  LDL.LU R15, [R1+0x774] ;  /* 0x00077400010f7983 */ /* 0x000ee80000300800 */
[----:B---3--:R-:W-:Y:S04]  /*359a0*/  STS.128 [R0+0x280], R176 ;  /* 0x000280b000007388 */ /* 0x008fe80000000c00 */
[----:B------:R-:W-:Y:S06]  /*359b0*/  BAR.SYNC.DEFER_BLOCKING 0x0 ;  /* 0x0000000000007b1d */ /* 0x000fec0000010000 */
[----:B------:R-:W1:Y:S04]  /*359c0*/  LDS.128 R140, [R2] ;  /* 0x00000000028c7984 */ /* 0x000e680000000c00 */
[----:B------:R-:W3:Y:S04]  /*359d0*/  LDS.128 R80, [R2+0x800] ;  /* 0x0008000002507984 */ /* 0x000ee80000000c00 */
[----:B------:R-:W4:Y:S04]  /*359e0*/  LDS.128 R144, [R188] ;  /* 0x00000000bc907984 */ /* 0x000f280000000c00 */
[----:B-1----:R-:W-:Y:S04]  /*359f0*/  STL.64 [R1+0x370], R140 ;  /* 0x0003708c01007387 */ /* 0x002fe80000100a00 */
[----:B------:R-:W-:Y:S04]  /*35a00*/  STL.64 [R1+0x378], R142 ;  /* 0x0003788e01007387 */ /* 0x000fe80000100a00 */
[----:B------:R-:W1:Y:S04]  /*35a10*/  LDS.128 R140, [R188+0x800] ;  /* 0x00080000bc8c7984 */ /* 0x000e680000000c00 */
[----:B---3--:R-:W-:Y:S04]  /*35a20*/  STL.64 [R1+0x690], R80 ;  /* 0x0006905001007387 */ /* 0x008fe80000100a00 */
[----:B------:R-:W-:Y:S04]  /*35a30*/  STL.64 [R1+0x698], R82 ;  /* 0x0006985201007387 */ /* 0x000fe80000100a00 */
[----:B------:R-:W3:Y:S04]  /*35a40*/  LDS.128 R80, [R3] ;  /* 0x0000000003507984 */ /* 0x000ee80000000c00 */
[----:B----4-:R-:W-:Y:S04]  /*35a50*/  STL.64 [R1+0x4a0], R144 ;  /* 0x0004a09001007387 */ /* 0x010fe80000100a00 */
        /* <DEDUP_REMOVED lines=11> */
[----:B-1----:R1:W-:Y:S04]  /*35b10*/  STL.64 [R1+0x620], R140 ;  /* 0x0006208c01007387 */ /* 0x0023e80000100a00 */
[----:B------:R4:W-:Y:S04]  /*35b20*/  STL.64 [R1+0x628], R142 ;  /* 0x0006288e01007387 */ /* 0x0009e80000100a00 */
[----:B---3--:R3:W-:Y:S04]  /*35b30*/  STL.64 [R1+0x750], R80 ;  /* 0x0007505001007387 */ /* 0x0087e80000100a00 */
[----:B------:R3:W-:Y:S04]  /*35b40*/  STL.64 [R1+0x758], R82 ;  /* 0x0007585201007387 */ /* 0x0007e80000100a00 */
[----:B-1----:R-:W2:Y:S04]  /*35b50*/  LDL.LU R140, [R1+0x748] ;  /* 0x00074800018c7983 */ /* 0x002ea80000300800 */
[----:B------:R-:W2:Y:S04]  /*35b60*/  LDL.LU R141, [R1+0x74c] ;  /* 0x00074c00018d7983 */ /* 0x000ea80000300800 */
[----:B----4-:R-:W2:Y:S04]  /*35b70*/  LDL.LU R142, [R1+0x778] ;  /* 0x00077800018e7983 */ /* 0x010ea80000300800 */
[----:B------:R-:W2:Y:S04]  /*35b80*/  LDL.LU R143, [R1+0x77c] ;  /* 0x00077c00018f7983 */ /* 0x000ea80000300800 */
[----:B---3--:R-:W3:Y:S04]  /*35b90*/  LDL.LU R80, [R1+0xdd0] ;  /* 0x000dd00001507983 */ /* 0x008ee80000300800 */
[----:B------:R-:W3:Y:S04]  /*35ba0*/  LDL.LU R81, [R1+0xdd4] ;  /* 0x000dd40001517983 */ /* 0x000ee80000300800 */
[----:B------:R-:W3:Y:S04]  /*35bb0*/  LDL.LU R82, [R1+0xdc0] ;  /* 0x000dc00001527983 */ /* 0x000ee80000300800 */
[----:B------:R1:W-:Y:S04]  /*35bc0*/  STS.128 [R0], R76 ;  /* 0x0000004c00007388 */ /* 0x0003e80000000c00 */
[----:B------:R-:W3:Y:S04]  /*35bd0*/  LDL.LU R83, [R1+0xdc4] ;  /* 0x000dc40001537983 */ /* 0x000ee80000300800 */
[----:B-1----:R-:W4:Y:S04]  /*35be0*/  LDL.LU R76, [R1+0xdd8] ;  /* 0x000dd800014c7983 */ /* 0x002f280000300800 */
[----:B------:R-:W4:Y:S04]  /*35bf0*/  LDL.LU R77, [R1+0xddc] ;  /* 0x000ddc00014d7983 */ /* 0x000f280000300800 */
[----:B------:R-:W4:Y:S04]  /*35c00*/  LDL.LU R78, [R1+0xdc8] ;  /* 0x000dc800014e7983 */ /* 0x000f280000300800 */
[----:B------:R-:W4:Y:S04]  /*35c10*/  LDL.LU R79, [R1+0xdcc] ;  /* 0x000dcc00014f7983 */ /* 0x000f280000300800 */
[----:B------:R1:W-:Y:S04]  /*35c20*/  STS.128 [R0+0x80], R16 ;  /* 0x0000801000007388 */ /* 0x0003e80000000c00 */
[----:B------:R1:W-:Y:S04]  /*35c30*/  STS.128 [R0+0x200], R12 ;  /* 0x0002000c00007388 */ /* 0x0003e80000000c00 */
        /* <DEDUP_REMOVED lines=8> */
[----:B----4-:R1:W-:Y:S04]  /*35cc0*/  STS.128 [R0+0x480], R76 ;  /* 0x0004804c00007388 */ /* 0x0103e80000000c00 */
[----:B-1----:R-:W4:Y:S04]  /*35cd0*/  LDL.LU R76, [R1+0xcb0] ;  /* 0x000cb000014c7983 */ /* 0x002f280000300800 */
[----:B------:R-:W4:Y:S04]  /*35ce0*/  LDL.LU R77, [R1+0xcb4] ;  /* 0x000cb400014d7983 */ /* 0x000f280000300800 */
[----:B------:R-:W4:Y:S04]  /*35cf0*/  LDL.LU R78, [R1+0xca0] ;  /* 0x000ca000014e7983 */ /* 0x000f280000300800 */
[----:B------:R-:W4:Y:S04]  /*35d00*/  LDL.LU R79, [R1+0xca4] ;  /* 0x000ca400014f7983 */ /* 0x000f280000300800 */
[----:B--2---:R1:W-:Y:S04]  /*35d10*/  STS.128 [R0+0x600], R16 ;  /* 0x0006001000007388 */ /* 0x0043e80000000c00 */
[----:B------:R-:W-:Y:S04]  /*35d20*/  STS.128 [R0+0x280], R140 ;  /* 0x0002808c00007388 */ /* 0x000fe80000000c00 */
[----:B---3--:R-:W-:Y:S04]  /*35d30*/  STS.128 [R0+0x400], R80 ;  /* 0x0004005000007388 */ /* 0x008fe80000000c00 */
[----:B-1----:R-:W2:Y:S04]  /*35d40*/  LDL.LU R16, [R1+0xcb8] ;  /* 0x000cb80001107983 */ /* 0x002ea80000300800 */
[----:B------:R-:W2:Y:S04]  /*35d50*/  LDL.LU R17, [R1+0xcbc] ;  /* 0x000cbc0001117983 */ /* 0x000ea80000300800 */
[----:B------:R-:W2:Y:S04]  /*35d60*/  LDL.LU R18, [R1+0xca8] ;  /* 0x000ca80001127983 */ /* 0x000ea80000300800 */
[----:B------:R1:W-:Y:S04]  /*35d70*/  STS.128 [R0+0x680], R12 ;  /* 0x0006800c00007388 */ /* 0x0003e80000000c00 */
[----:B------:R-:W2:Y:S04]  /*35d80*/  LDL.LU R19, [R1+0xcac] ;  /* 0x000cac0001137983 */ /* 0x000ea80000300800 */
[----:B------:R-:W-:Y:S06]  /*35d90*/  BAR.SYNC.DEFER_BLOCKING 0x0 ;  /* 0x0000000000007b1d */ /* 0x000fec0000010000 */
[----:B-1----:R-:W2:Y:S04]  /*35da0*/  LDL.LU R12, [R1+0xa90] ;  /* 0x000a9000010c7983 */ /* 0x002ea80000300800 */
[----:B------:R-:W2:Y:S04]  /*35db0*/  LDL.LU R13, [R1+0xa94] ;  /* 0x000a9400010d7983 */ /* 0x000ea80000300800 */
[----:B------:R-:W2:Y:S04]  /*35dc0*/  LDL.LU R14, [R1+0xbc0] ;  /* 0x000bc000010e7983 */ /* 0x000ea80000300800 */
[----:B------:R-:W2:Y:S04]  /*35dd0*/  LDL.LU R15, [R1+0xbc4] ;  /* 0x000bc400010f7983 */ /* 0x000ea80000300800 */
[----:B------:R-:W1:Y:S04]  /*35de0*/  LDS.128 R140, [R2] ;  /* 0x00000000028c7984 */ /* 0x000e680000000c00 */
[----:B------:R-:W1:Y:S04]  /*35df0*/  LDS.128 R80, [R2+0x800] ;  /* 0x0008000002507984 */ /* 0x000e680000000c00 */
[----:B------:R-:W1:Y:S04]  /*35e00*/  LDS.128 R144, [R188] ;  /* 0x00000000bc907984 */ /* 0x000e680000000c00 */
[----:B-1----:R-:W-:Y:S04]  /*35e10*/  STL.64 [R1+0x1c0], R140 ;  /* 0x0001c08c01007387 */ /* 0x002fe80000100a00 */
[----:B------:R-:W-:Y:S04]  /*35e20*/  STL.64 [R1+0x1c8], R142 ;  /* 0x0001c88e01007387 */ /* 0x000fe80000100a00 */
[----:B------:R-:W1:Y:S04]  /*35e30*/  LDS.128 R140, [R188+0x800] ;  /* 0x00080000bc8c7984 */ /* 0x000e680000000c00 */
[----:B------:R-:W-:Y:S04]  /*35e40*/  STL.64 [R1+0x600], R80 ;  /* 0x0006005001007387 */ /* 0x000fe80000100a00 */
[----:B------:R-:W-:Y:S04]  /*35e50*/  STL.64 [R1+0x608], R82 ;  /* 0x0006085201007387 */ /* 0x000fe80000100a00 */
[----:B------:R-:W1:Y:S04]  /*35e60*/  LDS.128 R80, [R3] ;  /* 0x0000000003507984 */ /* 0x000e680000000c00 */
[----:B------:R-:W-:Y:S04]  /*35e70*/  STL.64 [R1+0x2c0], R144 ;  /* 0x0002c09001007387 */ /* 0x000fe80000100a00 */
[----:B------:R-:W-:Y:S04]  /*35e80*/  STL.64 [R1+0x2c8], R146 ;  /* 0x0002c89201007387 */ /* 0x000fe80000100a00 */
[----:B------:R-:W1:Y:S04]  /*35e90*/  LDS.128 R144, [R3+0x800] ;  /* 0x0008000003907984 */ /* 0x000e680000000c00 */
[----:B-1----:R-:W-:Y:S04]  /*35ea0*/  STL.64 [R1+0x660], R140 ;  /* 0x0006608c01007387 */ /* 0x002fe80000100a00 */
[----:B------:R-:W-:Y:S04]  /*35eb0*/  STL.64 [R1+0x668], R142 ;  /* 0x0006688e01007387 */ /* 0x000fe80000100a00 */
[----:B------:R-:W1:Y:S04]  /*35ec0*/  LDS.128 R140, [R252] ;  /* 0x00000000fc8c7984 */ /* 0x000e680000000c00 */
[----:B------:R-:W-:Y:S04]  /*35ed0*/  STL.64 [R1+0x380], R80 ;  /* 0x0003805001007387 */ /* 0x000fe80000100a00 */
[----:B------:R-:W-:Y:S04]  /*35ee0*/  STL.64 [R1+0x388], R82 ;  /* 0x0003885201007387 */ /* 0x000fe80000100a00 */
[----:B------:R-:W1:Y:S04]  /*35ef0*/  LDS.128 R80, [R252+0x800] ;  /* 0x00080000fc507984 */ /* 0x000e680000000c00 */
[----:B------:R-:W-:Y:S06]  /*35f00*/  BAR.SYNC.DEFER_BLOCKING 0x0 ;  /* 0x0000000000007b1d */ /* 0x000fec0000010000 */
[----:B------:R-:W-:Y:S04]  /*35f10*/  STL.64 [R1+0x6b0], R144 ;  /* 0x0006b09001007387 */ /* 0x000fe80000100a00 */
[----:B------:R-:W-:Y:S04]  /*35f20*/  STL.64 [R1+0x6b8], R146 ;  /* 0x0006b89201007387 */ /* 0x000fe80000100a00 */
[----:B-1----:R1:W-:Y:S04]  /*35f30*/  STL.64 [R1+0x5c0], R140 ;  /* 0x0005c08c01007387 */ /* 0x0023e80000100a00 */
[----:B------:R1:W-:Y:S04]  /*35f40*/  STL.64 [R1+0x5c8], R142 ;  /* 0x0005c88e01007387 */ /* 0x0003e80000100a00 */
[----:B------:R1:W-:Y:S04]  /*35f50*/  STL.64 [R1+0x6e0], R80 ;  /* 0x0006e05001007387 */ /* 0x0003e80000100a00 */
[----:B------:R1:W-:Y:S04]  /*35f60*/  STL.64 [R1+0x6e8], R82 ;  /* 0x0006e85201007387 */ /* 0x0003e80000100a00 */
[----:B-1----:R-:W3:Y:S04]  /*35f70*/  LDL.LU R140, [R1+0xa98] ;  /* 0x000a9800018c7983 */ /* 0x002ee80000300800 */
        /* <DEDUP_REMOVED lines=8> */
[----:B-1----:R-:W4:Y:S04]  /*36000*/  LDL.LU R76, [R1+0x1108] ;  /* 0x00110800014c7983 */ /* 0x002f280000300800 */
[----:B------:R-:W4:Y:S04]  /*36010*/  LDL.LU R77, [R1+0x110c] ;  /* 0x00110c00014d7983 */ /* 0x000f280000300800 */
[----:B------:R-:W4:Y:S04]  /*36020*/  LDL.LU R78, [R1+0x10f8] ;  /* 0x0010f800014e7983 */ /* 0x000f280000300800 */
[----:B------:R-:W4:Y:S04]  /*36030*/  LDL.LU R79, [R1+0x10fc] ;  /* 0x0010fc00014f7983 */ /* 0x000f280000300800 */
[----:B--2---:R1:W-:Y:S04]  /*36040*/  STS.128 [R0+0x80], R16 ;  /* 0x0000801000007388 */ /* 0x0043e80000000c00 */
[----:B-1----:R-:W2:Y:S04]  /*36050*/  LDL.LU R16, [R1+0xff0] ;  /* 0x000ff00001107983 */ /* 0x002ea80000300800 */
[----:B------:R-:W2:Y:S04]  /*36060*/  LDL.LU R17, [R1+0xff4] ;  /* 0x000ff40001117983 */ /* 0x000ea80000300800 */
[----:B------:R-:W2:Y:S04]  /*36070*/  LDL.LU R18, [R1+0xfe0] ;  /* 0x000fe00001127983 */ /* 0x000ea80000300800 */
[----:B------:R1:W-:Y:S04]  /*36080*/  STS.128 [R0+0x200], R12 ;  /* 0x0002000c00007388 */ /* 0x0003e80000000c00 */
[----:B------:R-:W2:Y:S04]  /*36090*/  LDL.LU R19, [R1+0xfe4] ;  /* 0x000fe40001137983 */ /* 0x000ea80000300800 */
[----:B-1----:R-:W2:Y:S04]  /*360a0*/  LDL.LU R12, [R1+0xff8] ;  /* 0x000ff800010c7983 */ /* 0x002ea80000300800 */
[----:B------:R-:W2:Y:S04]  /*360b0*/  LDL.LU R13, [R1+0xffc] ;  /* 0x000ffc00010d7983 */ /* 0x000ea80000300800 */
[----:B------:R-:W2:Y:S04]  /*360c0*/  LDL.LU R14, [R1+0xfe8] ;  /* 0x000fe800010e7983 */ /* 0x000ea80000300800 */
[----:B------:R-:W2:Y:S04]  /*360d0*/  LDL.LU R15, [R1+0xfec] ;  /* 0x000fec00010f7983 */ /* 0x000ea80000300800 */
[----:B----4-:R1:W-:Y:S04]  /*360e0*/  STS.128 [R0+0x480], R76 ;  /* 0x0004804c00007388 */ /* 0x0103e80000000c00 */
[----:B-1----:R-:W4:Y:S04]  /*360f0*/  LDL.LU R76, [R1+0x5a0] ;  /* 0x0005a000014c7983 */ /* 0x002f280000300800 */
[----:B------:R-:W4:Y:S04]  /*36100*/  LDL.LU R77, [R1+0x5a4] ;  /* 0x0005a400014d7983 */ /* 0x000f280000300800 */
[----:B------:R-:W4:Y:S04]  /*36110*/  LDL.LU R78, [R1+0x590] ;  /* 0x00059000014e7983 */ /* 0x000f280000300800 */
[----:B------:R-:W4:Y:S04]  /*36120*/  LDL.LU R79, [R1+0x594] ;  /* 0x00059400014f7983 */ /* 0x000f280000300800 */
[----:B---3--:R-:W-:Y:S04]  /*36130*/  STS.128 [R0+0x280], R140 ;  /* 0x0002808c00007388 */ /* 0x008fe80000000c00 */
[----:B------:R-:W-:Y:S04]  /*36140*/  STS.128 [R0+0x400], R80 ;  /* 0x0004005000007388 */ /* 0x000fe80000000c00 */
[----:B--2---:R1:W-:Y:S04]  /*36150*/  STS.128 [R0+0x600], R16 ;  /* 0x0006001000007388 */ /* 0x0043e80000000c00 */
[----:B-1----:R-:W2:Y:S04]  /*36160*/  LDL.LU R16, [R1+0x5a8] ;  /* 0x0005a80001107983 */ /* 0x002ea80000300800 */
[----:B------:R-:W2:Y:S04]  /*36170*/  LDL.LU R17, [R1+0x5ac] ;  /* 0x0005ac0001117983 */ /* 0x000ea80000300800 */
[----:B------:R1:W-:Y:S04]  /*36180*/  STS.128 [R0+0x680], R12 ;  /* 0x0006800c00007388 */ /* 0x0003e80000000c00 */
[----:B------:R-:W-:Y:S06]  /*36190*/  BAR.SYNC.DEFER_BLOCKING 0x0 ;  /* 0x0000000000007b1d */ /* 0x000fec0000010000 */
[----:B------:R-:W2:Y:S04]  /*361a0*/  LDL.LU R18, [R1+0x598] ;  /* 0x0005980001127983 */ /* 0x000ea80000300800 */
[----:B------:R-:W2:Y:S04]  /*361b0*/  LDL.LU R19, [R1+0x59c] ;  /* 0x00059c0001137983 */ /* 0x000ea80000300800 */
        /* <DEDUP_REMOVED lines=66> */
[----:B-1----:R-:W3:Y:S04]  /*365e0*/  LDL.LU R12, [R1+0x1b0] ;  /* 0x0001b000010c7983 */ /* 0x002ee80000300800 */
[----:B------:R-:W3:Y:S04]  /*365f0*/  LDL.LU R13, [R1+0x1b4] ;  /* 0x0001b400010d7983 */ /* 0x000ee80000300800 */
[----:B------:R-:W3:Y:S04]  /*36600*/  LDL.LU R14, [R1+0x1a0] ;  /* 0x0001a000010e7983 */ /* 0x000ee80000300800 */
[----:B------:R-:W1:Y:S04]  /*36610*/  LDS.128 R140, [R2] ;  /* 0x00000000028c7984 */ /* 0x000e680000000c00 */
[----:B------:R-:W1:Y:S04]  /*36620*/  LDS.128 R80, [R2+0x800] ;  /* 0x0008000002507984 */ /* 0x000e680000000c00 */
[----:B------:R-:W3:Y:S04]  /*36630*/  LDL.LU R15, [R1+0x1a4] ;  /* 0x0001a400010f7983 */ /* 0x000ee80000300800 */
        /* <DEDUP_REMOVED lines=19> */
[----:B-1----:R-:W-:Y:S04]  /*36770*/  STL.64 [R1+0x820], R140 ;  /* 0x0008208c01007387 */ /* 0x002fe80000100a00 */
[----:B------:R-:W-:Y:S04]  /*36780*/  STL.64 [R1+0x828], R142 ;  /* 0x0008288e01007387 */ /* 0x000fe80000100a00 */
[----:B------:R-:W-:Y:S04]  /*36790*/  STL.64 [R1+0x950], R80 ;  /* 0x0009505001007387 */ /* 0x000fe80000100a00 */
[----:B------:R-:W-:Y:S04]  /*367a0*/  STL.64 [R1+0x958], R82 ;  /* 0x0009585201007387 */ /* 0x000fe80000100a00 */
[----:B----4-:R1:W-:Y:S04]  /*367b0*/  STS.128 [R0], R76 ;  /* 0x0000004c00007388 */ /* 0x0103e80000000c00 */
[----:B-1----:R-:W4:Y:S04]  /*367c0*/  LDL.LU R76, [R1+0x1b8] ;  /* 0x0001b800014c7983 */ /* 0x002f280000300800 */
[----:B------:R-:W4:Y:S04]  /*367d0*/  LDL.LU R77, [R1+0x1bc] ;  /* 0x0001bc00014d7983 */ /* 0x000f280000300800 */
[----:B------:R-:W4:Y:S04]  /*367e0*/  LDL.LU R78, [R1+0x1a8] ;  /* 0x0001a800014e7983 */ /* 0x000f280000300800 */
[----:B------:R-:W4:Y:S04]  /*367f0*/  LDL.LU R79, [R1+0x1ac] ;  /* 0x0001ac00014f7983 */ /* 0x000f280000300800 */
[----:B--2---:R1:W-:Y:S02]  /*36800*/  STS.128 [R0+0x80], R16 ;  /* 0x0000801000007388 */ /* 0x0043e40000000c00 */
[----:B-1----:R-:W-:-:S02]  /*36810*/  IMAD.MOV.U32 R18, RZ, RZ, R132 ;  /* 0x000000ffff127224 */ /* 0x002fc400078e0084 */
[----:B------:R-:W-:Y:S01]  /*36820*/  IMAD.MOV.U32 R19, RZ, RZ, R133 ;  /* 0x000000ffff137224 */ /* 0x000fe200078e0085 */
[----:B------:R-:W-:Y:S01]  /*36830*/  MOV R133, R139 ;  /* 0x0000008b00857202 */ /* 0x000fe20000000f00 */
[----:B------:R-:W-:Y:S02]  /*36840*/  IMAD.MOV.U32 R16, RZ, RZ, R136 ;  /* 0x000000ffff107224 */ /* 0x000fe400078e0088 */
[----:B------:R-:W-:Y:S01]  /*36850*/  IMAD.MOV.U32 R17, RZ, RZ, R137 ;  /* 0x000000ffff117224 */ /* 0x000fe200078e0089 */
[----:B---3--:R1:W-:Y:S01]  /*36860*/  STS.128 [R0+0x200], R12 ;  /* 0x0002000c00007388 */ /* 0x0083e20000000c00 */
[----:B------:R-:W-:-:S03]  /*36870*/  IMAD.MOV.U32 R132, RZ, RZ, R138 ;  /* 0x000000ffff847224 */ /* 0x000fc600078e008a */
[----:B------:R-:W-:Y:S04]  /*36880*/  STS.128 [R0+0x400], R16 ;  /* 0x0004001000007388 */ /* 0x000fe80000000c00 */
[----:B------:R-:W-:Y:S01]  /*36890*/  STS.128 [R0+0x480], R132 ;  /* 0x0004808400007388 */ /* 0x000fe20000000c00 */
[----:B-1----:R-:W-:Y:S02]  /*368a0*/  IMAD.MOV.U32 R12, RZ, RZ, R72 ;  /* 0x000000ffff0c7224 */ /* 0x002fe400078e0048 */
[----:B------:R-:W-:Y:S02]  /*368b0*/  IMAD.MOV.U32 R13, RZ, RZ, R73 ;  /* 0x000000ffff0d7224 */ /* 0x000fe400078e0049 */
[----:B------:R-:W-:Y:S02]  /*368c0*/  IMAD.MOV.U32 R14, RZ, RZ, R68 ;  /* 0x000000ffff0e7224 */ /* 0x000fe400078e0044 */
[----:B------:R-:W-:-:S02]  /*368d0*/  IMAD.MOV.U32 R15, RZ, RZ, R69 ;  /* 0x000000ffff0f7224 */ /* 0x000fc400078e0045 */
[----:B------:R-:W-:Y:S02]  /*368e0*/  IMAD.MOV.U32 R68, RZ, RZ, R74 ;  /* 0x000000ffff447224 */ /* 0x000fe400078e004a */
[----:B------:R-:W-:Y:S01]  /*368f0*/  IMAD.MOV.U32 R69, RZ, RZ, R75 ;  /* 0x000000ffff457224 */ /* 0x000fe200078e004b */
[----:B------:R1:W-:Y:S04]  /*36900*/  STS.128 [R0+0x600], R12 ;  /* 0x0006000c00007388 */ /* 0x0003e80000000c00 */
[----:B------:R-:W-:Y:S01]  /*36910*/  STS.128 [R0+0x680], R68 ;  /* 0x0006804400007388 */ /* 0x000fe20000000c00 */
[----:B-1----:R-:W-:Y:S02]  /*36920*/  IMAD.MOV.U32 R12, RZ, RZ, R8 ;  /* 0x000000ffff0c7224 */ /* 0x002fe400078e0008 */
[----:B------:R-:W-:-:S02]  /*36930*/  IMAD.MOV.U32 R14, RZ, RZ, R4 ;  /* 0x000000ffff0e7224 */ /* 0x000fc400078e0004 */
[----:B------:R-:W-:Y:S01]  /*36940*/  IMAD.MOV.U32 R13, RZ, RZ, R9 ;  /* 0x000000ffff0d7224 */ /* 0x000fe200078e0009 */
[----:B------:R-:W3:Y:S01]  /*36950*/  LDL.LU R4, [R1+0x7d0] ;  /* 0x0007d00001047983 */ /* 0x000ee20000300800 */
[----:B------:R-:W-:Y:S02]  /*36960*/  IMAD.MOV.U32 R15, RZ, RZ, R5 ;  /* 0x000000ffff0f7224 */ /* 0x000fe400078e0005 */
[----:B------:R-:W-:Y:S01]  /*36970*/  IMAD.MOV.U32 R8, RZ, RZ, R10 ;  /* 0x000000ffff087224 */ /* 0x000fe200078e000a */
[----:B------:R-:W3:Y:S01]  /*36980*/  LDL.LU R5, [R1+0x7d4] ;  /* 0x0007d40001057983 */ /* 0x000ee20000300800 */
[----:B------:R-:W-:Y:S02]  /*36990*/  IMAD.MOV.U32 R9, RZ, RZ, R11 ;  /* 0x000000ffff097224 */ /* 0x000fe400078e000b */
[----:B------:R-:W-:Y:S02]  /*369a0*/  IMAD.MOV.U32 R10, RZ, RZ, R6 ;  /* 0x000000ffff0a7224 */ /* 0x000fe400078e0006 */
[----:B------:R-:W-:Y:S01]  /*369b0*/  IMAD.MOV.U32 R11, RZ, RZ, R7 ;  /* 0x000000ffff0b7224 */ /* 0x000fe200078e0007 */
[----:B------:R-:W3:Y:S04]  /*369c0*/  LDL.LU R6, [R1+0x7f0] ;  /* 0x0007f00001067983 */ /* 0x000ee80000300800 */
[----:B------:R-:W3:Y:S04]  /*369d0*/  LDL.LU R7, [R1+0x7f4] ;  /* 0x0007f40001077983 */ /* 0x000ee80000300800 */
[----:B----4-:R-:W-:Y:S04]  /*369e0*/  STS.128 [R0+0x280], R76 ;  /* 0x0002804c00007388 */ /* 0x010fe80000000c00 */
        /* <DEDUP_REMOVED lines=231> */
[----:B------:R-:W-:Y:S02]  /*37860*/  IMAD.MOV.U32 R9, RZ, RZ, R129 ;  /* 0x000000ffff097224 */ /* 0x000fe400078e0081 */
[----:B------:R-:W-:Y:S02]  /*37870*/  IMAD.MOV.U32 R10, RZ, RZ, R124 ;  /* 0x000000ffff0a7224 */ /* 0x000fe400078e007c */
[----:B------:R-:W-:Y:S01]  /*37880*/  IMAD.MOV.U32 R11, RZ, RZ, R125 ;  /* 0x000000ffff0b7224 */ /* 0x000fe200078e007d */
[----:B---3--:R1:W-:Y:S01]  /*37890*/  STS.128 [R0+0x200], R4 ;  /* 0x0002000400007388 */ /* 0x0083e20000000c00 */
[----:B------:R-:W-:Y:S01]  /*378a0*/  IMAD.MOV.U32 R124, RZ, RZ, R130 ;  /* 0x000000ffff7c7224 */ /* 0x000fe200078e0082 */
[----:B------:R-:W-:Y:S02]  /*378b0*/  MOV R125, R131 ;  /* 0x00000083007d7202 */ /* 0x000fe40000000f00 */
[----:B------:R-:W-:Y:S04]  /*378c0*/  STS.128 [R0+0x400], R8 ;  /* 0x0004000800007388 */ /* 0x000fe80000000c00 */
[----:B------:R-:W-:Y:S01]  /*378d0*/  STS.128 [R0+0x480], R124 ;  /* 0x0004807c00007388 */ /* 0x000fe20000000c00 */
[----:B-1----:R-:W-:-:S02]  /*378e0*/  IMAD.MOV.U32 R6, RZ, RZ, R60 ;  /* 0x000000ffff067224 */ /* 0x002fc400078e003c */
[----:B------:R-:W-:Y:S02]  /*378f0*/  IMAD.MOV.U32 R7, RZ, RZ, R61 ;  /* 0x000000ffff077224 */ /* 0x000fe400078e003d */
[----:B------:R-:W-:Y:S02]  /*37900*/  IMAD.MOV.U32 R4, RZ, RZ, R64 ;  /* 0x000000ffff047224 */ /* 0x000fe400078e0040 */
[----:B------:R-:W-:Y:S02]  /*37910*/  IMAD.MOV.U32 R5, RZ, RZ, R65 ;  /* 0x000000ffff057224 */ /* 0x000fe400078e0041 */
[----:B------:R-:W-:Y:S02]  /*37920*/  IMAD.MOV.U32 R60, RZ, RZ, R66 ;  /* 0x000000ffff3c7224 */ /* 0x000fe400078e0042 */
[----:B------:R-:W-:Y:S01]  /*37930*/  IMAD.MOV.U32 R61, RZ, RZ, R67 ;  /* 0x000000ffff3d7224 */ /* 0x000fe200078e0043 */
[----:B------:R-:W-:Y:S04]  /*37940*/  STS.128 [R0+0x600], R4 ;  /* 0x0006000400007388 */ /* 0x000fe80000000c00 */
[----:B------:R-:W-:Y:S04]  /*37950*/  STS.128 [R0+0x680], R60 ;  /* 0x0006803c00007388 */ /* 0x000fe80000000c00 */
[----:B----4-:R1:W-:Y:S04]  /*37960*/  STS.128 [R0+0x280], R12 ;  /* 0x0002800c00007388 */ /* 0x0103e80000000c00 */
[----:B------:R-:W-:Y:S06]  /*37970*/  BAR.SYNC.DEFER_BLOCKING 0x0 ;  /* 0x0000000000007b1d */ /* 0x000fec0000010000 */
        /* <DEDUP_REMOVED lines=45> */
[----:B--2---:R1:W-:Y:S04]  /*37c50*/  STS.128 [R0], R12 ;  /* 0x0000000c00007388 */ /* 0x0043e80000000c00 */
[----:B-1----:R-:W2:Y:S04]  /*37c60*/  LDL.LU R12, [R1+0xd98] ;  /* 0x000d9800010c7983 */ /* 0x002ea80000300800 */
[----:B------:R-:W2:Y:S04]  /*37c70*/  LDL.LU R13, [R1+0xd9c] ;  /* 0x000d9c00010d7983 */ /* 0x000ea80000300800 */
[----:B------:R-:W2:Y:S04]  /*37c80*/  LDL.LU R14, [R1+0xd88] ;  /* 0x000d8800010e7983 */ /* 0x000ea80000300800 */
[----:B------:R-:W2:Y:S04]  /*37c90*/  LDL.LU R15, [R1+0xd8c] ;  /* 0x000d8c00010f7983 */ /* 0x000ea80000300800 */
[----:B---3--:R1:W-:Y:S04]  /*37ca0*/  STS.128 [R0+0x80], R8 ;  /* 0x0000800800007388 */ /* 0x0083e80000000c00 */
[----:B------:R3:W-:Y:S04]  /*37cb0*/  STS.128 [R0+0x200], R4 ;  /* 0x0002000400007388 */ /* 0x0007e80000000c00 */
[----:B-1----:R-:W4:Y:S04]  /*37cc0*/  LDL.LU R8, [R1+0xb60] ;  /* 0x000b600001087983 */ /* 0x002f280000300800 */
[----:B------:R-:W4:Y:S04]  /*37cd0*/  LDL.LU R9, [R1+0xb64] ;  /* 0x000b640001097983 */ /* 0x000f280000300800 */
[----:B------:R-:W4:Y:S04]  /*37ce0*/  LDL.LU R10, [R1+0xb50] ;  /* 0x000b5000010a7983 */ /* 0x000f280000300800 */
[----:B------:R-:W4:Y:S04]  /*37cf0*/  LDL.LU R11, [R1+0xb54] ;  /* 0x000b5400010b7983 */ /* 0x000f280000300800 */
[----:B---3--:R-:W3:Y:S04]  /*37d00*/  LDL.LU R4, [R1+0xb68] ;  /* 0x000b680001047983 */ /* 0x008ee80000300800 */
[----:B------:R-:W3:Y:S04]  /*37d10*/  LDL.LU R5, [R1+0xb6c] ;  /* 0x000b6c0001057983 */ /* 0x000ee80000300800 */
[----:B------:R-:W3:Y:S04]  /*37d20*/  LDL.LU R6, [R1+0xb58] ;  /* 0x000b580001067983 */ /* 0x000ee80000300800 */
[----:B------:R-:W3:Y:S04]  /*37d30*/  LDL.LU R7, [R1+0xb5c] ;  /* 0x000b5c0001077983 */ /* 0x000ee80000300800 */
[----:B--2---:R1:W-:Y:S04]  /*37d40*/  STS.128 [R0+0x480], R12 ;  /* 0x0004800c00007388 */ /* 0x0043e80000000c00 */
[----:B-1----:R-:W2:Y:S04]  /*37d50*/  LDL.LU R12, [R1+0xc70] ;  /* 0x000c7000010c7983 */ /* 0x002ea80000300800 */
[----:B------:R-:W2:Y:S04]  /*37d60*/  LDL.LU R13, [R1+0xc74] ;  /* 0x000c7400010d7983 */ /* 0x000ea80000300800 */
[----:B------:R-:W2:Y:S04]  /*37d70*/  LDL.LU R14, [R1+0xc60] ;  /* 0x000c6000010e7983 */ /* 0x000ea80000300800 */
[----:B------:R-:W2:Y:S04]  /*37d80*/  LDL.LU R15, [R1+0xc64] ;  /* 0x000c6400010f7983 */ /* 0x000ea80000300800 */
[----:B----4-:R1:W-:Y:S04]  /*37d90*/  STS.128 [R0+0x600], R8 ;  /* 0x0006000800007388 */ /* 0x0103e80000000c00 */
[----:B------:R-:W-:Y:S04]  /*37da0*/  STS.128 [R0+0x280], R60 ;  /* 0x0002803c00007388 */ /* 0x000fe80000000c00 */
[----:B------:R-:W-:Y:S04]  /*37db0*/  STS.128 [R0+0x400], R16 ;  /* 0x0004001000007388 */ /* 0x000fe80000000c00 */
[----:B-1----:R-:W4:Y:S04]  /*37dc0*/  LDL.LU R8, [R1+0xc78] ;  /* 0x000c780001087983 */ /* 0x002f280000300800 */
[----:B------:R-:W4:Y:S04]  /*37dd0*/  LDL.LU R9, [R1+0xc7c] ;  /* 0x000c7c0001097983 */ /* 0x000f280000300800 */
[----:B------:R-:W4:Y:S04]  /*37de0*/  LDL.LU R10, [R1+0xc68] ;  /* 0x000c6800010a7983 */ /* 0x000f280000300800 */
[----:B---3--:R1:W-:Y:S04]  /*37df0*/  STS.128 [R0+0x680], R4 ;  /* 0x0006800400007388 */ /* 0x0083e80000000c00 */
[----:B------:R-:W4:Y:S04]  /*37e00*/  LDL.LU R11, [R1+0xc6c] ;  /* 0x000c6c00010b7983 */ /* 0x000f280000300800 */
[----:B------:R-:W-:Y:S06]  /*37e10*/  BAR.SYNC.DEFER_BLOCKING 0x0 ;  /* 0x0000000000007b1d */ /* 0x000fec0000010000 */
[----:B-1----:R-:W4:Y:S04]  /*37e20*/  LDL.LU R4, [R1+0xe90] ;  /* 0x000e900001047983 */ /* 0x002f280000300800 */
[----:B------:R-:W4:Y:S04]  /*37e30*/  LDL.LU R5, [R1+0xe94] ;  /* 0x000e940001057983 */ /* 0x000f280000300800 */
[----:B------:R-:W4:Y:S04]  /*37e40*/  LDL.LU R6, [R1+0xeb0] ;  /* 0x000eb00001067983 */ /* 0x000f280000300800 */
[----:B------:R-:W4:Y:S04]  /*37e50*/  LDL.LU R7, [R1+0xeb4] ;  /* 0x000eb40001077983 */ /* 0x000f280000300800 */
        /* <DEDUP_REMOVED lines=33> */
[----:B--2---:R1:W-:Y:S04]  /*38070*/  STS.128 [R0], R12 ;  /* 0x0000000c00007388 */ /* 0x0043e80000000c00 */
        /* <DEDUP_REMOVED lines=8> */
[----:B------:R1:W-:Y:S04]  /*38100*/  STS.128 [R0+0x200], R4 ;  /* 0x0002000400007388 */ /* 0x0003e80000000c00 */
[----:B------:R-:W4:Y:S04]  /*38110*/  LDL.LU R11, [R1+0xf54] ;  /* 0x000f5400010b7983 */ /* 0x000f280000300800 */
        /* <DEDUP_REMOVED lines=9> */
[----:B---3--:R-:W-:Y:S04]  /*381b0*/  STS.128 [R0+0x280], R60 ;  /* 0x0002803c00007388 */ /* 0x008fe80000000c00 */
[----:B------:R-:W-:Y:S04]  /*381c0*/  STS.128 [R0+0x400], R16 ;  /* 0x0004001000007388 */ /* 0x000fe80000000c00 */
[----:B----4-:R1:W-:Y:S04]  /*381d0*/  STS.128 [R0+0x600], R8 ;  /* 0x0006000800007388 */ /* 0x0103e80000000c00 */
[----:B-1----:R-:W3:Y:S04]  /*381e0*/  LDL.LU R8, [R1+0x558] ;  /* 0x0005580001087983 */ /* 0x002ee80000300800 */
[----:B------:R-:W3:Y:S04]  /*381f0*/  LDL.LU R9, [R1+0x55c] ;  /* 0x00055c0001097983 */ /* 0x000ee80000300800 */
[----:B------:R1:W-:Y:S04]  /*38200*/  STS.128 [R0+0x680], R4 ;  /* 0x0006800400007388 */ /* 0x0003e80000000c00 */
[----:B------:R-:W-:Y:S06]  /*38210*/  BAR.SYNC.DEFER_BLOCKING 0x0 ;  /* 0x0000000000007b1d */ /* 0x000fec0000010000 */
[----:B------:R-:W3:Y:S04]  /*38220*/  LDL.LU R10, [R1+0x548] ;  /* 0x00054800010a7983 */ /* 0x000ee80000300800 */
[----:B------:R-:W3:Y:S04]  /*38230*/  LDL.LU R11, [R1+0x54c] ;  /* 0x00054c00010b7983 */ /* 0x000ee80000300800 */
[----:B-1----:R-:W3:Y:S04]  /*38240*/  LDL.LU R4, [R1+0x420] ;  /* 0x0004200001047983 */ /* 0x002ee80000300800 */
        /* <DEDUP_REMOVED lines=45> */
[----:B------:R1:W-:Y:S04]  /*38520*/  STS.128 [R0+0x200], R4 ;  /* 0x0002000400007388 */ /* 0x0003e80000000c00 */
[----:B------:R-:W3:Y:S04]  /*38530*/  LDL.LU R11, [R1+0x34] ;  /* 0x00003400010b7983 */ /* 0x000ee80000300800 */
[----:B-1----:R-:W3:Y:S04]  /*38540*/  LDL.LU R4, [R1+0x48] ;  /* 0x0000480001047983 */ /* 0x002ee80000300800 */
        /* <DEDUP_REMOVED lines=8> */
[----:B----4-:R-:W-:Y:S04]  /*385d0*/  STS.128 [R0+0x280], R60 ;  /* 0x0002803c00007388 */ /* 0x010fe80000000c00 */
[----:B------:R-:W-:Y:S04]  /*385e0*/  STS.128 [R0+0x400], R16 ;  /* 0x0004001000007388 */ /* 0x000fe80000000c00 */
[----:B---3--:R1:W-:Y:S04]  /*385f0*/  STS.128 [R0+0x600], R8 ;  /* 0x0006000800007388 */ /* 0x0083e80000000c00 */
[----:B-1----:R-:W3:Y:S04]  /*38600*/  LDL.LU R8, [R1+0x278] ;  /* 0x0002780001087983 */ /* 0x002ee80000300800 */
[----:B------:R-:W3:Y:S04]  /*38610*/  LDL.LU R9, [R1+0x27c] ;  /* 0x00027c0001097983 */ /* 0x000ee80000300800 */
[----:B------:R1:W-:Y:S04]  /*38620*/  STS.128 [R0+0x680], R4 ;  /* 0x0006800400007388 */ /* 0x0003e80000000c00 */
[----:B------:R-:W-:Y:S06]  /*38630*/  BAR.SYNC.DEFER_BLOCKING 0x0 ;  /* 0x0000000000007b1d */ /* 0x000fec0000010000 */
[----:B------:R-:W3:Y:S04]  /*38640*/  LDL.LU R10, [R1+0x268] ;  /* 0x00026800010a7983 */ /* 0x000ee80000300800 */
[----:B------:R-:W3:Y:S04]  /*38650*/  LDL.LU R11, [R1+0x26c] ;  /* 0x00026c00010b7983 */ /* 0x000ee80000300800 */
[----:B-1----:R-:W4:Y:S04]  /*38660*/  LDL.LU R4, [R1+0x170] ;  /* 0x0001700001047983 */ /* 0x002f280000300800 */
[----:B------:R-:W4:Y:S04]  /*38670*/  LDL.LU R5, [R1+0x174] ;  /* 0x0001740001057983 */ /* 0x000f280000300800 */
[----:B------:R-:W4:Y:S04]  /*38680*/  LDL.LU R6, [R1+0x160] ;  /* 0x0001600001067983 */ /* 0x000f280000300800 */
[----:B------:R-:W1:Y:S04]  /*38690*/  LDS.128 R60, [R2] ;  /* 0x00000000023c7984 */ /* 0x000e680000000c00 */
[----:B------:R-:W1:Y:S04]  /*386a0*/  LDS.128 R16, [R2+0x800] ;  /* 0x0008000002107984 */ /* 0x000e680000000c00 */
[----:B------:R-:W4:Y:S04]  /*386b0*/  LDL.LU R7, [R1+0x164] ;  /* 0x0001640001077983 */ /* 0x000f280000300800 */
        /* <DEDUP_REMOVED lines=23> */
[----:B--2---:R1:W-:Y:S04]  /*38830*/  STS.128 [R0], R12 ;  /* 0x0000000c00007388 */ /* 0x0043e80000000c00 */
[----:B-1----:R-:W2:Y:S04]  /*38840*/  LDL.LU R12, [R1+0x178] ;  /* 0x00017800010c7983 */ /* 0x002ea80000300800 */
[----:B------:R-:W2:Y:S04]  /*38850*/  LDL.LU R13, [R1+0x17c] ;  /* 0x00017c00010d7983 */ /* 0x000ea80000300800 */
[----:B------:R-:W2:Y:S04]  /*38860*/  LDL.LU R14, [R1+0x168] ;  /* 0x00016800010e7983 */ /* 0x000ea80000300800 */
[----:B------:R-:W2:Y:S04]  /*38870*/  LDL.LU R15, [R1+0x16c] ;  /* 0x00016c00010f7983 */ /* 0x000ea80000300800 */
[----:B---3--:R1:W-:Y:S02]  /*38880*/  STS.128 [R0+0x80], R8 ;  /* 0x0000800800007388 */ /* 0x0083e40000000c00 */
[----:B-1----:R-:W-:-:S02]  /*38890*/  IMAD.MOV.U32 R8, RZ, RZ, R120 ;  /* 0x000000ffff087224 */ /* 0x002fc400078e0078 */
[----:B------:R-:W-:Y:S02]  /*388a0*/  IMAD.MOV.U32 R9, RZ, RZ, R121 ;  /* 0x000000ffff097224 */ /* 0x000fe400078e0079 */
[----:B------:R-:W-:Y:S02]  /*388b0*/  IMAD.MOV.U32 R10, RZ, RZ, R116 ;  /* 0x000000ffff0a7224 */ /* 0x000fe400078e0074 */
[----:B------:R-:W-:Y:S01]  /*388c0*/  IMAD.MOV.U32 R11, RZ, RZ, R117 ;  /* 0x000000ffff0b7224 */ /* 0x000fe200078e0075 */
[----:B----4-:R1:W-:Y:S01]  /*388d0*/  STS.128 [R0+0x200], R4 ;  /* 0x0002000400007388 */ /* 0x0103e20000000c00 */
[----:B------:R-:W-:Y:S02]  /*388e0*/  IMAD.MOV.U32 R116, RZ, RZ, R122 ;  /* 0x000000ffff747224 */ /* 0x000fe400078e007a */
[----:B------:R-:W-:Y:S01]  /*388f0*/  IMAD.MOV.U32 R117, RZ, RZ, R123 ;  /* 0x000000ffff757224 */ /* 0x000fe200078e007b */
        /* <DEDUP_REMOVED lines=10> */
[----:B--2---:R1:W-:Y:S04]  /*389a0*/  STS.128 [R0+0x280], R12 ;  /* 0x0002800c00007388 */ /* 0x0043e80000000c00 */
        /* <DEDUP_REMOVED lines=242> */
[----:B-1----:R-:W-:Y:S01]  /*398d0*/  IMAD.MOV.U32 R8, RZ, RZ, R112 ;  /* 0x000000ffff087224 */ /* 0x002fe200078e0070 */
[----:B------:R-:W-:Y:S01]  /*398e0*/  MOV R9, R113 ;  /* 0x0000007100097202 */ /* 0x000fe20000000f00 */
[----:B------:R-:W-:-:S02]  /*398f0*/  IMAD.MOV.U32 R10, RZ, RZ, R108 ;  /* 0x000000ffff0a7224 */ /* 0x000fc400078e006c */
[----:B------:R-:W-:-:S05]  /*39900*/  IMAD.MOV.U32 R11, RZ, RZ, R109 ;  /* 0x000000ffff0b7224 */ /* 0x000fca00078e006d */
[----:B------:R-:W-:Y:S01]  /*39910*/  STS.128 [R0+0x400], R8 ;  /* 0x0004000800007388 */ /* 0x000fe20000000c00 */
[----:B------:R-:W-:-:S03]  /*39920*/  IMAD.MOV.U32 R108, RZ, RZ, R114 ;  /* 0x000000ffff6c7224 */ /* 0x000fc600078e0072 */
[----:B----4-:R1:W-:Y:S01]  /*39930*/  STS.128 [R0+0x200], R4 ;  /* 0x0002000400007388 */ /* 0x0103e20000000c00 */
[----:B------:R-:W-:-:S05]  /*39940*/  IMAD.MOV.U32 R109, RZ, RZ, R115 ;  /* 0x000000ffff6d7224 */ /* 0x000fca00078e0073 */
[----:B------:R-:W-:Y:S01]  /*39950*/  STS.128 [R0+0x480], R108 ;  /* 0x0004806c00007388 */ /* 0x000fe20000000c00 */
[----:B-1----:R-:W-:Y:S02]  /*39960*/  IMAD.MOV.U32 R6, RZ, RZ, R44 ;  /* 0x000000ffff067224 */ /* 0x002fe400078e002c */
        /* <DEDUP_REMOVED lines=58> */
[----:B---3--:R1:W-:Y:S04]  /*39d10*/  STS.128 [R0+0x80], R8 ;  /* 0x0000800800007388 */ /* 0x0083e80000000c00 */
[----:B------:R-:W2:Y:S04]  /*39d20*/  LDL.LU R15, [R1+0xd4c] ;  /* 0x000d4c00010f7983 */ /* 0x000ea80000300800 */
[----:B-1----:R-:W3:Y:S04]  /*39d30*/  LDL.LU R8, [R1+0xb20] ;  /* 0x000b200001087983 */ /* 0x002ee80000300800 */
[----:B------:R-:W3:Y:S04]  /*39d40*/  LDL.LU R9, [R1+0xb24] ;  /* 0x000b240001097983 */ /* 0x000ee80000300800 */
[----:B------:R-:W3:Y:S04]  /*39d50*/  LDL.LU R10, [R1+0xb10] ;  /* 0x000b1000010a7983 */ /* 0x000ee80000300800 */
[----:B------:R-:W3:Y:S04]  /*39d60*/  LDL.LU R11, [R1+0xb14] ;  /* 0x000b1400010b7983 */ /* 0x000ee80000300800 */
[----:B------:R1:W-:Y:S04]  /*39d70*/  STS.128 [R0+0x200], R4 ;  /* 0x0002000400007388 */ /* 0x0003e80000000c00 */
        /* <DEDUP_REMOVED lines=14> */
[----:B----4-:R-:W-:Y:S04]  /*39e60*/  STS.128 [R0+0x280], R44 ;  /* 0x0002802c00007388 */ /* 0x010fe80000000c00 */
[----:B------:R-:W-:Y:S04]  /*39e70*/  STS.128 [R0+0x400], R16 ;  /* 0x0004001000007388 */ /* 0x000fe80000000c00 */
[----:B------:R1:W-:Y:S04]  /*39e80*/  STS.128 [R0+0x680], R4 ;  /* 0x0006800400007388 */ /* 0x0003e80000000c00 */
[----:B------:R-:W-:Y:S06]  /*39e90*/  BAR.SYNC.DEFER_BLOCKING 0x0 ;  /* 0x0000000000007b1d */ /* 0x000fec0000010000 */
        /* <DEDUP_REMOVED lines=93> */
[----:B------:R1:W-:Y:S04]  /*3a470*/  STL.64 [R1+0xb10], R16 ;  /* 0x000b101001007387 */ /* 0x0003e80000100a00 */
[----:B------:R1:W-:Y:S04]  /*3a480*/  STL.64 [R1+0xb18], R18 ;  /* 0x000b181201007387 */ /* 0x0003e80000100a00 */
[----:B-1----:R-:W4:Y:S04]  /*3a490*/  LDL.LU R16, [R1+0x3e8] ;  /* 0x0003e80001107983 */ /* 0x002f280000300800 */
        /* <DEDUP_REMOVED lines=14> */
[----:B-1----:R-:W4:Y:S01]  /*3a580*/  LDL.LU R4, [R1] ;  /* 0x0000000001047983 */ /* 0x002f220000300800 */
[----:B------:R-:W-:-:S02]  /*3a590*/  IMAD.MOV.U32 R6, RZ, RZ, R248 ;  /* 0x000000ffff067224 */ /* 0x000fc400078e00f8 */
[----:B------:R-:W-:Y:S01]  /*3a5a0*/  IMAD.MOV.U32 R7, RZ, RZ, R249 ;  /* 0x000000ffff077224 */ /* 0x000fe200078e00f9 */
        /* <DEDUP_REMOVED lines=15> */
[----:B------:R-:W-:Y:S04]  /*3a6a0*/  STS.128 [R0+0x680], R248 ;  /* 0x000680f800007388 */ /* 0x000fe80000000c00 */
[----:B------:R-:W-:Y:S06]  /*3a6b0*/  BAR.SYNC.DEFER_BLOCKING 0x0 ;  /* 0x0000000000007b1d */ /* 0x000fec0000010000 */
[----:B------:R-:W1:Y:S04]  /*3a6c0*/  LDS.128 R44, [R2] ;  /* 0x00000000022c7984 */ /* 0x000e680000000c00 */
[----:B------:R-:W4:Y:S04]  /*3a6d0*/  LDS.128 R16, [R2+0x800] ;  /* 0x0008000002107984 */ /* 0x000f280000000c00 */
[----:B------:R-:W4:Y:S04]  /*3a6e0*/  LDS.128 R48, [R188] ;  /* 0x00000000bc307984 */ /* 0x000f280000000c00 */
[----:B-1----:R-:W-:Y:S04]  /*3a6f0*/  STL.64 [R1+0xc30], R44 ;  /* 0x000c302c01007387 */ /* 0x002fe80000100a00 */
[----:B------:R-:W-:Y:S04]  /*3a700*/  STL.64 [R1+0xc38], R46 ;  /* 0x000c382e01007387 */ /* 0x000fe80000100a00 */
[----:B------:R-:W1:Y:S04]  /*3a710*/  LDS.128 R44, [R188+0x800] ;  /* 0x00080000bc2c7984 */ /* 0x000e680000000c00 */
[----:B----4-:R-:W-:Y:S04]  /*3a720*/  STL.64 [R1+0xe90], R16 ;  /* 0x000e901001007387 */ /* 0x010fe80000100a00 */
[----:B------:R-:W-:Y:S04]  /*3a730*/  STL.64 [R1+0xe98], R18 ;  /* 0x000e981201007387 */ /* 0x000fe80000100a00 */
[----:B------:R-:W4:Y:S04]  /*3a740*/  LDS.128 R16, [R3] ;  /* 0x0000000003107984 */ /* 0x000f280000000c00 */
[----:B------:R-:W-:Y:S04]  /*3a750*/  STL.64 [R1+0xd50], R48 ;  /* 0x000d503001007387 */ /* 0x000fe80000100a00 */
[----:B------:R-:W-:Y:S04]  /*3a760*/  STL.64 [R1+0xd58], R50 ;  /* 0x000d583201007387 */ /* 0x000fe80000100a00 */
[----:B------:R-:W4:Y:S04]  /*3a770*/  LDS.128 R48, [R3+0x800] ;  /* 0x0008000003307984 */ /* 0x000f280000000c00 */
[----:B-1----:R-:W-:Y:S04]  /*3a780*/  STL.64 [R1+0xeb0], R44 ;  /* 0x000eb02c01007387 */ /* 0x002fe80000100a00 */
[----:B------:R-:W-:Y:S04]  /*3a790*/  STL.64 [R1+0xeb8], R46 ;  /* 0x000eb82e01007387 */ /* 0x000fe80000100a00 */
[----:B------:R-:W1:Y:S04]  /*3a7a0*/  LDS.128 R44, [R252] ;  /* 0x00000000fc2c7984 */ /* 0x000e680000000c00 */
[----:B----4-:R-:W-:Y:S04]  /*3a7b0*/  STL.64 [R1+0xe30], R16 ;  /* 0x000e301001007387 */ /* 0x010fe80000100a00 */
[----:B------:R-:W-:Y:S04]  /*3a7c0*/  STL.64 [R1+0xe38], R18 ;  /* 0x000e381201007387 */ /* 0x000fe80000100a00 */
[----:B------:R-:W4:Y:S04]  /*3a7d0*/  LDS.128 R16, [R252+0x800] ;  /* 0x00080000fc107984 */ /* 0x000f280000000c00 */
[----:B------:R-:W-:Y:S01]  /*3a7e0*/  BAR.SYNC.DEFER_BLOCKING 0x0 ;  /* 0x0000000000007b1d */ /* 0x000fe20000010000 */
[----:B------:R-:W-:-:S02]  /*3a7f0*/  IMAD.MOV.U32 R4, RZ, RZ, R168 ;  /* 0x000000ffff047224 */ /* 0x000fc400078e00a8 */
[----:B------:R-:W-:-:S03]  /*3a800*/  IMAD.MOV.U32 R5, RZ, RZ, R169 ;  /* 0x000000ffff057224 */ /* 0x000fc600078e00a9 */
[----:B------:R-:W-:Y:S01]  /*3a810*/  STL.64 [R1+0xed0], R48 ;  /* 0x000ed03001007387 */ /* 0x000fe20000100a00 */
[----:B------:R-:W-:Y:S02]  /*3a820*/  IMAD.MOV.U32 R6, RZ, RZ, R164 ;  /* 0x000000ffff067224 */ /* 0x000fe400078e00a4 */
[----:B------:R-:W-:Y:S01]  /*3a830*/  IMAD.MOV.U32 R7, RZ, RZ, R165 ;  /* 0x000000ffff077224 */ /* 0x000fe200078e00a5 */
[----:B------:R-:W-:Y:S04]  /*3a840*/  STL.64 [R1+0xed8], R50 ;  /* 0x000ed83201007387 */ /* 0x000fe80000100a00 */
[----:B-1----:R-:W-:Y:S04]  /*3a850*/  STL.64 [R1+0xe60], R44 ;  /* 0x000e602c01007387 */ /* 0x002fe80000100a00 */
[----:B------:R-:W-:Y:S04]  /*3a860*/  STL.64 [R1+0xe68], R46 ;  /* 0x000e682e01007387 */ /* 0x000fe80000100a00 */
[----:B------:R1:W-:Y:S04]  /*3a870*/  STS.128 [R0+0x200], R4 ;  /* 0x0002000400007388 */ /* 0x0003e80000000c00 */
[----:B----4-:R-:W-:Y:S04]  /*3a880*/  STL.64 [R1+0xee0], R16 ;  /* 0x000ee01001007387 */ /* 0x010fe80000100a00 */
[----:B------:R-:W-:Y:S01]  /*3a890*/  STL.64 [R1+0xee8], R18 ;  /* 0x000ee81201007387 */ /* 0x000fe20000100a00 */
[----:B-1----:R-:W-:-:S02]  /*3a8a0*/  IMAD.MOV.U32 R4, RZ, RZ, R40 ;  /* 0x000000ffff047224 */ /* 0x002fc400078e0028 */
[----:B------:R-:W-:Y:S02]  /*3a8b0*/  IMAD.MOV.U32 R5, RZ, RZ, R41 ;  /* 0x000000ffff057224 */ /* 0x000fe400078e0029 */
[----:B------:R-:W-:Y:S02]  /*3a8c0*/  IMAD.MOV.U32 R6, RZ, RZ, R36 ;  /* 0x000000ffff067224 */ /* 0x000fe400078e0024 */
[----:B------:R-:W-:-:S05]  /*3a8d0*/  IMAD.MOV.U32 R7, RZ, RZ, R37 ;  /* 0x000000ffff077224 */ /* 0x000fca00078e0025 */
[----:B------:R-:W-:Y:S04]  /*3a8e0*/  STS.128 [R0+0x600], R4 ;  /* 0x0006000400007388 */ /* 0x000fe80000000c00 */
[----:B--2---:R1:W-:Y:S04]  /*3a8f0*/  STS.128 [R0], R12 ;  /* 0x0000000c00007388 */ /* 0x0043e80000000c00 */
[----:B-1----:R-:W2:Y:S04]  /*3a900*/  LDL.LU R12, [R1+0x640] ;  /* 0x00064000010c7983 */ /* 0x002ea80000300800 */
[----:B------:R-:W2:Y:S04]  /*3a910*/  LDL.LU R13, [R1+0x644] ;  /* 0x00064400010d7983 */ /* 0x000ea80000300800 */
[----:B---3--:R1:W-:Y:S04]  /*3a920*/  STS.128 [R0+0x80], R8 ;  /* 0x0000800800007388 */ /* 0x0083e80000000c00 */
[----:B------:R-:W2:Y:S04]  /*3a930*/  LDL.LU R14, [R1+0x650] ;  /* 0x00065000010e7983 */ /* 0x000ea80000300800 */
[----:B------:R-:W2:Y:S01]  /*3a940*/  LDL.LU R15, [R1+0x654] ;  /* 0x00065400010f7983 */ /* 0x000ea20000300800 */
[----:B-1----:R-:W-:Y:S01]  /*3a950*/  MOV R8, R104 ;  /* 0x0000006800087202 */ /* 0x002fe20000000f00 */
[----:B------:R-:W-:-:S02]  /*3a960*/  IMAD.MOV.U32 R9, RZ, RZ, R105 ;  /* 0x000000ffff097224 */ /* 0x000fc400078e0069 */
[----:B------:R-:W-:Y:S02]  /*3a970*/  IMAD.MOV.U32 R10, RZ, RZ, R100 ;  /* 0x000000ffff0a7224 */ /* 0x000fe400078e0064 */
[----:B------:R-:W-:-:S05]  /*3a980*/  IMAD.MOV.U32 R11, RZ, RZ, R101 ;  /* 0x000000ffff0b7224 */ /* 0x000fca00078e0065 */
[----:B------:R1:W-:Y:S04]  /*3a990*/  STS.128 [R0+0x400], R8 ;  /* 0x0004000800007388 */ /* 0x0003e80000000c00 */
[----:B-1----:R-:W3:Y:S04]  /*3a9a0*/  LDL.LU R8, [R1+0x648] ;  /* 0x0006480001087983 */ /* 0x002ee80000300800 */
[----:B------:R-:W3:Y:S04]  /*3a9b0*/  LDL.LU R9, [R1+0x64c] ;  /* 0x00064c0001097983 */ /* 0x000ee80000300800 */
[----:B------:R-:W3:Y:S04]  /*3a9c0*/  LDL.LU R10, [R1+0x658] ;  /* 0x00065800010a7983 */ /* 0x000ee80000300800 */
[----:B------:R-:W3:Y:S04]  /*3a9d0*/  LDL.LU R11, [R1+0x65c] ;  /* 0x00065c00010b7983 */ /* 0x000ee80000300800 */
[----:B------:R-:W3:Y:S04]  /*3a9e0*/  LDL.LU R4, [R1+0x900] ;  /* 0x0009000001047983 */ /* 0x000ee80000300800 */
[----:B------:R-:W3:Y:S04]  /*3a9f0*/  LDL.LU R5, [R1+0x904] ;  /* 0x0009040001057983 */ /* 0x000ee80000300800 */
[----:B------:R-:W3:Y:S04]  /*3aa00*/  LDL.LU R6, [R1+0x910] ;  /* 0x0009100001067983 */ /* 0x000ee80000300800 */
[----:B------:R-:W3:Y:S01]  /*3aa10*/  LDL.LU R7, [R1+0x914] ;  /* 0x0009140001077983 */ /* 0x000ee20000300800 */
[----:B------:R-:W-:-:S02]  /*3aa20*/  IMAD.MOV.U32 R164, RZ, RZ, R170 ;  /* 0x000000ffffa47224 */ /* 0x000fc400078e00aa */
[----:B------:R-:W-:Y:S02]  /*3aa30*/  IMAD.MOV.U32 R165, RZ, RZ, R171 ;  /* 0x000000ffffa57224 */ /* 0x000fe400078e00ab */
[----:B------:R-:W-:Y:S02]  /*3aa40*/  IMAD.MOV.U32 R100, RZ, RZ, R106 ;  /* 0x000000ffff647224 */ /* 0x000fe400078e006a */
[----:B------:R-:W-:Y:S02]  /*3aa50*/  IMAD.MOV.U32 R101, RZ, RZ, R107 ;  /* 0x000000ffff657224 */ /* 0x000fe400078e006b */
[----:B------:R-:W-:Y:S02]  /*3aa60*/  IMAD.MOV.U32 R36, RZ, RZ, R42 ;  /* 0x000000ffff247224 */ /* 0x000fe400078e002a */
[----:B------:R-:W-:Y:S01]  /*3aa70*/  IMAD.MOV.U32 R37, RZ, RZ, R43 ;  /* 0x000000ffff257224 */ /* 0x000fe200078e002b */
[----:B------:R-:W-:Y:S04]  /*3aa80*/  STS.128 [R0+0x280], R164 ;  /* 0x000280a400007388 */ /* 0x000fe80000000c00 */
[----:B------:R-:W-:Y:S04]  /*3aa90*/  STS.128 [R0+0x480], R100 ;  /* 0x0004806400007388 */ /* 0x000fe80000000c00 */
[----:B------:R-:W-:Y:S04]  /*3aaa0*/  STS.128 [R0+0x680], R36 ;  /* 0x0006802400007388 */ /* 0x000fe80000000c00 */
[----:B------:R-:W-:Y:S06]  /*3aab0*/  BAR.SYNC.DEFER_BLOCKING 0x0 ;  /* 0x0000000000007b1d */ /* 0x000fec0000010000 */
        /* <DEDUP_REMOVED lines=59> */
[----:B-1----:R-:W3:Y:S04]  /*3ae70*/  LDL.LU R4, [R1+0xf90] ;  /* 0x000f900001047983 */ /* 0x002ee80000300800 */
[----:B------:R-:W3:Y:S04]  /*3ae80*/  LDL.LU R5, [R1+0xf94] ;  /* 0x000f940001057983 */ /* 0x000ee80000300800 */
[----:B------:R-:W3:Y:S04]  /*3ae90*/  LDL.LU R6, [R1+0xfb0] ;  /* 0x000fb00001067983 */ /* 0x000ee80000300800 */
[----:B------:R-:W3:Y:S04]  /*3aea0*/  LDL.LU R7, [R1+0xfb4] ;  /* 0x000fb40001077983 */ /* 0x000ee80000300800 */
        /* <DEDUP_REMOVED lines=57> */
[----:B-1----:R-:W4:Y:S04]  /*3b240*/  LDL.LU R8, [R1+0x4f8] ;  /* 0x0004f80001087983 */ /* 0x002f280000300800 */
[----:B------:R-:W4:Y:S04]  /*3b250*/  LDL.LU R9, [R1+0x4fc] ;  /* 0x0004fc0001097983 */ /* 0x000f280000300800 */
[----:B------:R-:W4:Y:S04]  /*3b260*/  LDL.LU R10, [R1+0x4e8] ;  /* 0x0004e800010a7983 */ /* 0x000f280000300800 */
[----:B----4-:R1:W-:Y:S04]  /*3b270*/  STS.128 [R0+0x680], R4 ;  /* 0x0006800400007388 */ /* 0x0103e80000000c00 */
[----:B------:R-:W4:Y:S04]  /*3b280*/  LDL.LU R11, [R1+0x4ec] ;  /* 0x0004ec00010b7983 */ /* 0x000f280000300800 */
[----:B-1----:R-:W4:Y:S04]  /*3b290*/  LDL.LU R4, [R1+0x3c0] ;  /* 0x0003c00001047983 */ /* 0x002f280000300800 */
[----:B------:R-:W4:Y:S04]  /*3b2a0*/  LDL.LU R5, [R1+0x3c4] ;  /* 0x0003c40001057983 */ /* 0x000f280000300800 */
[----:B------:R-:W4:Y:S04]  /*3b2b0*/  LDL.LU R6, [R1+0x3b0] ;  /* 0x0003b00001067983 */ /* 0x000f280000300800 */
[----:B------:R-:W4:Y:S04]  /*3b2c0*/  LDL.LU R7, [R1+0x3b4] ;  /* 0x0003b40001077983 */ /* 0x000f280000300800 */
[----:B------:R-:W-:Y:S04]  /*3b2d0*/  STS.128 [R0+0x280], R36 ;  /* 0x0002802400007388 */ /* 0x000fe80000000c00 */
[----:B------:R-:W-:Y:S04]  /*3b2e0*/  STS.128 [R0+0x400], R16 ;  /* 0x0004001000007388 */ /* 0x000fe80000000c00 */
[----:B------:R-:W-:Y:S06]  /*3b2f0*/  BAR.SYNC.DEFER_BLOCKING 0x0 ;  /* 0x0000000000007b1d */ /* 0x000fec0000010000 */
[----:B------:R-:W1:Y:S04]  /*3b300*/  LDS.128 R244, [R2] ;  /* 0x0000000002f47984 */ /* 0x000e680000000c00 */
[----:B------:R-:W1:Y:S04]  /*3b310*/  LDS.128 R16, [R2+0x800] ;  /* 0x0008000002107984 */ /* 0x000e680000000c00 */
[----:B------:R-:W1:Y:S04]  /*3b320*/  LDS.128 R40, [R188] ;  /* 0x00000000bc287984 */ /* 0x000e680000000c00 */
[----:B------:R-:W1:Y:S04]  /*3b330*/  LDS.128 R36, [R188+0x800] ;  /* 0x00080000bc247984 */ /* 0x000e680000000c00 */
[----:B-1----:R-:W-:Y:S04]  /*3b340*/  STL [R1+0x1980], R244 ;  /* 0x001980f401007387 */ /* 0x002fe80000100800 */
[----:B------:R-:W-:Y:S04]  /*3b350*/  STL [R1+0x197c], R245 ;  /* 0x00197cf501007387 */ /* 0x000fe80000100800 */
[----:B------:R-:W-:Y:S04]  /*3b360*/  STL [R1+0x1974], R246 ;  /* 0x001974f601007387 */ /* 0x000fe80000100800 */
[----:B------:R-:W-:Y:S04]  /*3b370*/  STL [R1+0x1970], R247 ;  /* 0x001970f701007387 */ /* 0x000fe80000100800 */
[----:B------:R-:W-:Y:S04]  /*3b380*/  STL.64 [R1+0x4e0], R16 ;  /* 0x0004e01001007387 */ /* 0x000fe80000100a00 */
[----:B------:R-:W-:Y:S04]  /*3b390*/  STL.64 [R1+0x4e8], R18 ;  /* 0x0004e81201007387 */ /* 0x000fe80000100a00 */
[----:B------:R-:W1:Y:S04]  /*3b3a0*/  LDS.128 R16, [R3] ;  /* 0x0000000003107984 */ /* 0x000e680000000c00 */
[----:B------:R-:W-:Y:S04]  /*3b3b0*/  STL.64 [R1], R40 ;  /* 0x0000002801007387 */ /* 0x000fe80000100a00 */
[----:B------:R-:W-:Y:S04]  /*3b3c0*/  STL.64 [R1+0x8], R42 ;  /* 0x0000082a01007387 */ /* 0x000fe80000100a00 */
[----:B------:R-:W-:Y:S04]  /*3b3d0*/  STL.64 [R1+0x4f0], R36 ;  /* 0x0004f02401007387 */ /* 0x000fe80000100a00 */
[----:B------:R-:W-:Y:S04]  /*3b3e0*/  STL.64 [R1+0x4f8], R38 ;  /* 0x0004f82601007387 */ /* 0x000fe80000100a00 */
[----:B------:R-:W1:Y:S04]  /*3b3f0*/  LDS.128 R40, [R3+0x800] ;  /* 0x0008000003287984 */ /* 0x000e680000000c00 */
[----:B------:R-:W1:Y:S04]  /*3b400*/  LDS.128 R36, [R252] ;  /* 0x00000000fc247984 */ /* 0x000e680000000c00 */
[----:B-1----:R-:W-:Y:S04]  /*3b410*/  STL.64 [R1+0x220], R16 ;  /* 0x0002201001007387 */ /* 0x002fe80000100a00 */
[----:B------:R-:W-:Y:S04]  /*3b420*/  STL.64 [R1+0x228], R18 ;  /* 0x0002281201007387 */ /* 0x000fe80000100a00 */
[----:B------:R-:W1:Y:S04]  /*3b430*/  LDS.128 R16, [R252+0x800] ;  /* 0x00080000fc107984 */ /* 0x000e680000000c00 */
[----:B------:R-:W-:Y:S06]  /*3b440*/  BAR.SYNC.DEFER_BLOCKING 0x0 ;  /* 0x0000000000007b1d */ /* 0x000fec0000010000 */
[----:B------:R-:W-:Y:S04]  /*3b450*/  STL.64 [R1+0x850], R40 ;  /* 0x0008502801007387 */ /* 0x000fe80000100a00 */
[----:B------:R-:W-:Y:S04]  /*3b460*/  STL.64 [R1+0x858], R42 ;  /* 0x0008582a01007387 */ /* 0x000fe80000100a00 */
[----:B------:R1:W-:Y:S04]  /*3b470*/  STL.64 [R1+0x3d0], R36 ;  /* 0x0003d02401007387 */ /* 0x0003e80000100a00 */
[----:B------:R1:W-:Y:S02]  /*3b480*/  STL.64 [R1+0x3d8], R38 ;  /* 0x0003d82601007387 */ /* 0x0003e40000100a00 */
[----:B-1----:R-:W-:-:S02]  /*3b490*/  IMAD.MOV.U32 R247, RZ, RZ, R17 ;  /* 0x000000fffff77224 */ /* 0x002fc400078e0011 */
[----:B------:R-:W-:Y:S01]  /*3b4a0*/  IMAD.MOV.U32 R246, RZ, RZ, R16 ;  /* 0x000000fffff67224 */ /* 0x000fe200078e0010 */
[----:B------:R-:W-:Y:S04]  /*3b4b0*/  STL.64 [R1+0x868], R18 ;  /* 0x0008681201007387 */ /* 0x000fe80000100a00 */
[----:B------:R-:W-:Y:S04]  /*3b4c0*/  STL [R1+0x1984], R247 ;  /* 0x001984f701007387 */ /* 0x000fe80000100800 */
[----:B------:R-:W-:Y:S04]  /*3b4d0*/  STL [R1+0x1978], R246 ;  /* 0x001978f601007387 */ /* 0x000fe80000100800 */
        /* <DEDUP_REMOVED lines=14> */
[----:B------:R1:W-:Y:S04]  /*3b5c0*/  STS.128 [R0+0x80], R8 ;  /* 0x0000800800007388 */ /* 0x0003e80000000c00 */
        /* <DEDUP_REMOVED lines=14> */
[----:B--2---:R-:W-:Y:S04]  /*3b6b0*/  STS.128 [R0+0x400], R12 ;  /* 0x0004000c00007388 */ /* 0x004fe80000000c00 */
[----:B------:R1:W-:Y:S04]  /*3b6c0*/  STS.128 [R0+0x600], R8 ;  /* 0x0006000800007388 */ /* 0x0003e80000000c00 */
[----:B------:R-:W-:Y:S04]  /*3b6d0*/  STS.128 [R0+0x680], R16 ;  /* 0x0006801000007388 */ /* 0x000fe80000000c00 */
[----:B------:R-:W-:Y:S06]  /*3b6e0*/  BAR.SYNC.DEFER_BLOCKING 0x0 ;  /* 0x0000000000007b1d */ /* 0x000fec0000010000 */
[----:B-1----:R-:W2:Y:S04]  /*3b6f0*/  LDL.LU R8, [R1+0x218] ;  /* 0x0002180001087983 */ /* 0x002ea80000300800 */
[----:B------:R-:W2:Y:S04]  /*3b700*/  LDL.LU R9, [R1+0x21c] ;  /* 0x00021c0001097983 */ /* 0x000ea80000300800 */
[----:B------:R-:W2:Y:S04]  /*3b710*/  LDL.LU R10, [R1+0x208] ;  /* 0x00020800010a7983 */ /* 0x000ea80000300800 */
[----:B------:R-:W2:Y:S04]  /*3b720*/  LDL.LU R11, [R1+0x20c] ;  /* 0x00020c00010b7983 */ /* 0x000ea80000300800 */
[----:B------:R-:W1:Y:S04]  /*3b730*/  LDS.128 R248, [R2] ;  /* 0x0000000002f87984 */ /* 0x000e680000000c00 */
[----:B------:R-:W-:Y:S04]  /*3b740*/  LDS.128 R240, [R2+0x800] ;  /* 0x0008000002f07984 */ /* 0x000fe80000000c00 */
[----:B------:R-:W-:Y:S04]  /*3b750*/  LDS.128 R236, [R188] ;  /* 0x00000000bcec7984 */ /* 0x000fe80000000c00 */
[----:B------:R-:W-:Y:S04]  /*3b760*/  LDS.128 R232, [R188+0x800] ;  /* 0x00080000bce87984 */ /* 0x000fe80000000c00 */
[----:B------:R-:W-:Y:S04]  /*3b770*/  LDS.128 R228, [R3] ;  /* 0x0000000003e47984 */ /* 0x000fe80000000c00 */
[----:B------:R-:W-:Y:S04]  /*3b780*/  LDS.128 R224, [R3+0x800] ;  /* 0x0008000003e07984 */ /* 0x000fe80000000c00 */
[----:B------:R-:W-:Y:S04]  /*3b790*/  LDS.128 R220, [R252] ;  /* 0x00000000fcdc7984 */ /* 0x000fe80000000c00 */
[----:B------:R-:W-:Y:S04]  /*3b7a0*/  LDS.128 R216, [R252+0x800] ;  /* 0x00080000fcd87984 */ /* 0x000fe80000000c00 */
[----:B------:R-:W-:Y:S06]  /*3b7b0*/  BAR.SYNC.DEFER_BLOCKING 0x0 ;  /* 0x0000000000007b1d */ /* 0x000fec0000010000 */
[----:B-1----:R-:W-:Y:S04]  /*3b7c0*/  STL [R1+0x1990], R248 ;  /* 0x001990f801007387 */ /* 0x002fe80000100800 */
[----:B------:R-:W-:Y:S04]  /*3b7d0*/  STL [R1+0x198c], R249 ;  /* 0x00198cf901007387 */ /* 0x000fe80000100800 */
[----:B------:R-:W-:Y:S04]  /*3b7e0*/  STL [R1+0x1988], R250 ;  /* 0x001988fa01007387 */ /* 0x000fe80000100800 */
[----:B------:R-:W-:Y:S04]  /*3b7f0*/  STL [R1+0x196c], R251 ;  /* 0x00196cfb01007387 */ /* 0x000fe80000100800 */
[----:B----4-:R1:W-:Y:S02]  /*3b800*/  STS.128 [R0], R4 ;  /* 0x0000000400007388 */ /* 0x0103e40000000c00 */
[----:B-1----:R-:W-:-:S02]  /*3b810*/  IMAD.MOV.U32 R4, RZ, RZ, R32 ;  /* 0x000000ffff047224 */ /* 0x002fc400078e0020 */
[----:B------:R-:W-:Y:S02]  /*3b820*/  IMAD.MOV.U32 R5, RZ, RZ, R33 ;  /* 0x000000ffff057224 */ /* 0x000fe400078e0021 */
[----:B------:R-:W-:Y:S02]  /*3b830*/  IMAD.MOV.U32 R6, RZ, RZ, R28 ;  /* 0x000000ffff067224 */ /* 0x000fe400078e001c */
[----:B------:R-:W-:-:S05]  /*3b840*/  IMAD.MOV.U32 R7, RZ, RZ, R29 ;  /* 0x000000ffff077224 */ /* 0x000fca00078e001d */
[----:B------:R1:W-:Y:S04]  /*3b850*/  STS.128 [R0+0x600], R4 ;  /* 0x0006000400007388 */ /* 0x0003e80000000c00 */
[----:B-1----:R-:W3:Y:S04]  /*3b860*/  LDL.LU R4, [R1+0x670] ;  /* 0x0006700001047983 */ /* 0x002ee80000300800 */
[----:B------:R-:W3:Y:S04]  /*3b870*/  LDL.LU R5, [R1+0x674] ;  /* 0x0006740001057983 */ /* 0x000ee80000300800 */
[----:B------:R-:W3:Y:S04]  /*3b880*/  LDL.LU R6, [R1+0x6f0] ;  /* 0x0006f00001067983 */ /* 0x000ee80000300800 */
[----:B------:R-:W3:Y:S01]  /*3b890*/  LDL.LU R7, [R1+0x6f4] ;  /* 0x0006f40001077983 */ /* 0x000ee20000300800 */
[----:B------:R-:W-:-:S02]  /*3b8a0*/  IMAD.MOV.U32 R14, RZ, RZ, R156 ;  /* 0x000000ffff0e7224 */ /* 0x000fc400078e009c */
[----:B------:R-:W-:Y:S01]  /*3b8b0*/  IMAD.MOV.U32 R15, RZ, RZ, R157 ;  /* 0x000000ffff0f7224 */ /* 0x000fe200078e009d */
[----:B------:R-:W4:Y:S01]  /*3b8c0*/  LDL.LU R44, [R1+0x678] ;  /* 0x00067800012c7983 */ /* 0x000f220000300800 */
[----:B------:R-:W-:Y:S01]  /*3b8d0*/  IMAD.MOV.U32 R18, RZ, RZ, R92 ;  /* 0x000000ffff127224 */ /* 0x000fe200078e005c */
[----:B------:R-:W-:Y:S01]  /*3b8e0*/  MOV R157, R163 ;  /* 0x000000a3009d7202 */ /* 0x000fe20000000f00 */
[----:B------:R-:W-:Y:S01]  /*3b8f0*/  IMAD.MOV.U32 R19, RZ, RZ, R93 ;  /* 0x000000ffff137224 */ /* 0x000fe200078e005d */
[----:B------:R-:W4:Y:S01]  /*3b900*/  LDL.LU R45, [R1+0x67c] ;  /* 0x00067c00012d7983 */ /* 0x000f220000300800 */
[----:B------:R-:W-:Y:S02]  /*3b910*/  IMAD.MOV.U32 R12, RZ, RZ, R160 ;  /* 0x000000ffff0c7224 */ /* 0x000fe400078e00a0 */
[----:B------:R-:W-:Y:S01]  /*3b920*/  IMAD.MOV.U32 R13, RZ, RZ, R161 ;  /* 0x000000ffff0d7224 */ /* 0x000fe200078e00a1 */
[----:B------:R-:W4:Y:S01]  /*3b930*/  LDL.LU R46, [R1+0x6f8] ;  /* 0x0006f800012e7983 */ /* 0x000f220000300800 */
[----:B------:R-:W-:-:S02]  /*3b940*/  IMAD.MOV.U32 R156, RZ, RZ, R162 ;  /* 0x000000ffff9c7224 */ /* 0x000fc400078e00a2 */
        /* <DEDUP_REMOVED lines=10> */
[----:B--2---:R-:W-:Y:S04]  /*3b9f0*/  STS.128 [R0+0x80], R8 ;  /* 0x0000800800007388 */ /* 0x004fe80000000c00 */
[----:B------:R-:W-:Y:S04]  /*3ba00*/  STS.128 [R0+0x200], R12 ;  /* 0x0002000c00007388 */ /* 0x000fe80000000c00 */
[----:B------:R-:W-:Y:S04]  /*3ba10*/  STS.128 [R0+0x280], R156 ;  /* 0x0002809c00007388 */ /* 0x000fe80000000c00 */
[----:B------:R-:W-:Y:S04]  /*3ba20*/  STS.128 [R0+0x400], R16 ;  /* 0x0004001000007388 */ /* 0x000fe80000000c00 */
[----:B------:R-:W-:Y:S04]  /*3ba30*/  STS.128 [R0+0x480], R92 ;  /* 0x0004805c00007388 */ /* 0x000fe80000000c00 */
[----:B------:R-:W-:Y:S04]  /*3ba40*/  STS.128 [R0+0x680], R28 ;  /* 0x0006801c00007388 */ /* 0x000fe80000000c00 */
[----:B------:R-:W2:Y:S04]  /*3ba50*/  LDL.LU R43, [R1+0xdf4] ;  /* 0x000df400012b7983 */ /* 0x000ea80000300800 */
[----:B------:R-:W-:Y:S06]  /*3ba60*/  BAR.SYNC.DEFER_BLOCKING 0x0 ;  /* 0x0000000000007b1d */ /* 0x000fec0000010000 */
[----:B------:R-:W2:Y:S04]  /*3ba70*/  LDL.LU R52, [R1+0xe08] ;  /* 0x000e080001347983 */ /* 0x000ea80000300800 */
[----:B------:R-:W2:Y:S04]  /*3ba80*/  LDL.LU R53, [R1+0xe0c] ;  /* 0x000e0c0001357983 */ /* 0x000ea80000300800 */
[----:B------:R-:W2:Y:S04]  /*3ba90*/  LDL.LU R54, [R1+0xdf8] ;  /* 0x000df80001367983 */ /* 0x000ea80000300800 */
[----:B------:R-:W2:Y:S04]  /*3baa0*/  LDL.LU R55, [R1+0xdfc] ;  /* 0x000dfc0001377983 */ /* 0x000ea80000300800 */
[----:B------:R-:W2:Y:S04]  /*3bab0*/  LDL.LU R48, [R1+0xd10] ;  /* 0x000d100001307983 */ /* 0x000ea80000300800 */
[----:B------:R-:W-:Y:S04]  /*3bac0*/  LDS.128 R212, [R2] ;  /* 0x0000000002d47984 */ /* 0x000fe80000000c00 */
        /* <DEDUP_REMOVED lines=8> */
[----:B------:R-:W2:Y:S04]  /*3bb50*/  LDL.LU R49, [R1+0xd14] ;  /* 0x000d140001317983 */ /* 0x000ea80000300800 */
[----:B------:R-:W2:Y:S04]  /*3bb60*/  LDL.LU R50, [R1+0xd00] ;  /* 0x000d000001327983 */ /* 0x000ea80000300800 */
[----:B------:R-:W2:Y:S04]  /*3bb70*/  LDL.LU R51, [R1+0xd04] ;  /* 0x000d040001337983 */ /* 0x000ea80000300800 */
[----:B---3--:R1:W-:Y:S04]  /*3bb80*/  STS.128 [R0], R4 ;  /* 0x0000000400007388 */ /* 0x0083e80000000c00 */
[----:B-1----:R-:W3:Y:S04]  /*3bb90*/  LDL.LU R4, [R1+0xd18] ;  /* 0x000d180001047983 */ /* 0x002ee80000300800 */
[----:B------:R-:W3:Y:S04]  /*3bba0*/  LDL.LU R5, [R1+0xd1c] ;  /* 0x000d1c0001057983 */ /* 0x000ee80000300800 */
[----:B------:R-:W3:Y:S04]  /*3bbb0*/  LDL.LU R6, [R1+0xd08] ;  /* 0x000d080001067983 */ /* 0x000ee80000300800 */
[----:B------:R-:W3:Y:S04]  /*3bbc0*/  LDL.LU R7, [R1+0xd0c] ;  /* 0x000d0c0001077983 */ /* 0x000ee80000300800 */
[----:B----4-:R-:W-:Y:S04]  /*3bbd0*/  STS.128 [R0+0x80], R44 ;  /* 0x0000802c00007388 */ /* 0x010fe80000000c00 */
[----:B--2---:R1:W-:Y:S04]  /*3bbe0*/  STS.128 [R0+0x200], R40 ;  /* 0x0002002800007388 */ /* 0x0043e80000000c00 */
[----:B-1----:R-:W2:Y:S04]  /*3bbf0*/  LDL.LU R40, [R1+0xce0] ;  /* 0x000ce00001287983 */ /* 0x002ea80000300800 */
[----:B------:R-:W2:Y:S04]  /*3bc00*/  LDL.LU R41, [R1+0xce4] ;  /* 0x000ce40001297983 */ /* 0x000ea80000300800 */
[----:B------:R-:W2:Y:S04]  /*3bc10*/  LDL.LU R42, [R1+0xcd0] ;  /* 0x000cd000012a7983 */ /* 0x000ea80000300800 */
[----:B------:R-:W2:Y:S04]  /*3bc20*/  LDL.LU R43, [R1+0xcd4] ;  /* 0x000cd400012b7983 */ /* 0x000ea80000300800 */
[----:B------:R-:W4:Y:S04]  /*3bc30*/  LDL.LU R44, [R1+0xce8] ;  /* 0x000ce800012c7983 */ /* 0x000f280000300800 */
[----:B------:R-:W4:Y:S04]  /*3bc40*/  LDL.LU R45, [R1+0xcec] ;  /* 0x000cec00012d7983 */ /* 0x000f280000300800 */
[----:B------:R-:W4:Y:S04]  /*3bc50*/  LDL.LU R46, [R1+0xcd8] ;  /* 0x000cd800012e7983 */ /* 0x000f280000300800 */
[----:B------:R-:W4:Y:S04]  /*3bc60*/  LDL.LU R47, [R1+0xcdc] ;  /* 0x000cdc00012f7983 */ /* 0x000f280000300800 */
[----:B---3--:R1:W-:Y:S04]  /*3bc70*/  STS.128 [R0+0x480], R4 ;  /* 0x0004800400007388 */ /* 0x0083e80000000c00 */
[----:B-1----:R-:W3:Y:S04]  /*3bc80*/  LDL.LU R4, [R1+0xbf0] ;  /* 0x000bf00001047983 */ /* 0x002ee80000300800 */
[----:B------:R-:W3:Y:S04]  /*3bc90*/  LDL.LU R5, [R1+0xbf4] ;  /* 0x000bf40001057983 */ /* 0x000ee80000300800 */
[----:B------:R-:W3:Y:S04]  /*3bca0*/  LDL.LU R6, [R1+0xbe0] ;  /* 0x000be00001067983 */ /* 0x000ee80000300800 */
[----:B------:R-:W3:Y:S04]  /*3bcb0*/  LDL.LU R7, [R1+0xbe4] ;  /* 0x000be40001077983 */ /* 0x000ee80000300800 */
[----:B------:R-:W3:Y:S04]  /*3bcc0*/  LDL.LU R72, [R1+0xbf8] ;  /* 0x000bf80001487983 */ /* 0x000ee80000300800 */
[----:B------:R-:W3:Y:S04]  /*3bcd0*/  LDL.LU R73, [R1+0xbfc] ;  /* 0x000bfc0001497983 */ /* 0x000ee80000300800 */
[----:B------:R-:W3:Y:S04]  /*3bce0*/  LDL.LU R74, [R1+0xbe8] ;  /* 0x000be800014a7983 */ /* 0x000ee80000300800 */
[----:B------:R-:W-:Y:S04]  /*3bcf0*/  STS.128 [R0+0x280], R52 ;  /* 0x0002803400007388 */ /* 0x000fe80000000c00 */
[----:B------:R-:W-:Y:S04]  /*3bd00*/  STS.128 [R0+0x400], R48 ;  /* 0x0004003000007388 */ /* 0x000fe80000000c00 */
[----:B------:R-:W3:Y:S04]  /*3bd10*/  LDL.LU R75, [R1+0xbec] ;  /* 0x000bec00014b7983 */ /* 0x000ee80000300800 */
[----:B--2---:R-:W-:Y:S04]  /*3bd20*/  STS.128 [R0+0x600], R40 ;  /* 0x0006002800007388 */ /* 0x004fe80000000c00 */
[----:B------:R-:W2:Y:S04]  /*3bd30*/  LDL.LU R76, [R1+0x1000] ;  /* 0x00100000014c7983 */ /* 0x000ea80000300800 */
[----:B------:R-:W2:Y:S04]  /*3bd40*/  LDL.LU R77, [R1+0x1004] ;  /* 0x00100400014d7983 */ /* 0x000ea80000300800 */
[----:B------:R-:W2:Y:S04]  /*3bd50*/  LDL.LU R78, [R1+0x1030] ;  /* 0x00103000014e7983 */ /* 0x000ea80000300800 */
[----:B----4-:R-:W-:Y:S04]  /*3bd60*/  STS.128 [R0+0x680], R44 ;  /* 0x0006802c00007388 */ /* 0x010fe80000000c00 */
[----:B------:R-:W-:Y:S06]  /*3bd70*/  BAR.SYNC.DEFER_BLOCKING 0x0 ;  /* 0x0000000000007b1d */ /* 0x000fec0000010000 */
[----:B------:R-:W2:Y:S04]  /*3bd80*/  LDL.LU R79, [R1+0x1034] ;  /* 0x00103400014f7983 */ /* 0x000ea80000300800 */
[----:B------:R-:W4:Y:S04]  /*3bd90*/  LDL.LU R92, [R1+0x1008] ;  /* 0x00100800015c7983 */ /* 0x000f280000300800 */
[----:B------:R-:W4:Y:S04]  /*3bda0*/  LDL.LU R93, [R1+0x100c] ;  /* 0x00100c00015d7983 */ /* 0x000f280000300800 */
[----:B------:R-:W4:Y:S04]  /*3bdb0*/  LDL.LU R94, [R1+0x1038] ;  /* 0x00103800015e7983 */ /* 0x000f280000300800 */
[----:B------:R-:W4:Y:S04]  /*3bdc0*/  LDL.LU R95, [R1+0x103c] ;  /* 0x00103c00015f7983 */ /* 0x000f280000300800 */
        /* <DEDUP_REMOVED lines=9> */
[----:B------:R-:W4:Y:S04]  /*3be60*/  LDL.LU R80, [R1+0x1060] ;  /* 0x0010600001507983 */ /* 0x000f280000300800 */
[----:B------:R-:W4:Y:S04]  /*3be70*/  LDL.LU R81, [R1+0x1064] ;  /* 0x0010640001517983 */ /* 0x000f280000300800 */
[----:B------:R-:W4:Y:S04]  /*3be80*/  LDL.LU R82, [R1+0x1050] ;  /* 0x0010500001527983 */ /* 0x000f280000300800 */
[----:B------:R-:W4:Y:S04]  /*3be90*/  LDL.LU R83, [R1+0x1054] ;  /* 0x0010540001537983 */ /* 0x000f280000300800 */
[----:B---3--:R1:W-:Y:S04]  /*3bea0*/  STS.128 [R0], R4 ;  /* 0x0000000400007388 */ /* 0x0083e80000000c00 */
        /* <DEDUP_REMOVED lines=8> */
[----:B--2---:R1:W-:Y:S04]  /*3bf30*/  STS.128 [R0+0x200], R76 ;  /* 0x0002004c00007388 */ /* 0x0043e80000000c00 */
[----:B------:R-:W2:Y:S04]  /*3bf40*/  LDL.LU R75, [R1+0xaf4] ;  /* 0x000af400014b7983 */ /* 0x000ea80000300800 */
        /* <DEDUP_REMOVED lines=17> */
[----:B----4-:R-:W-:Y:S04]  /*3c060*/  STS.128 [R0+0x280], R92 ;  /* 0x0002805c00007388 */ /* 0x010fe80000000c00 */
[----:B------:R-:W-:Y:S04]  /*3c070*/  STS.128 [R0+0x400], R80 ;  /* 0x0004005000007388 */ /* 0x000fe80000000c00 */
[----:B--2---:R-:W-:Y:S04]  /*3c080*/  STS.128 [R0+0x600], R72 ;  /* 0x0006004800007388 */ /* 0x004fe80000000c00 */
[----:B------:R-:W-:Y:S04]  /*3c090*/  STS.128 [R0+0x680], R76 ;  /* 0x0006804c00007388 */ /* 0x000fe80000000c00 */
[----:B------:R-:W-:Y:S06]  /*3c0a0*/  BAR.SYNC.DEFER_BLOCKING 0x0 ;  /* 0x0000000000007b1d */ /* 0x000fec0000010000 */
[----:B------:R-:W2:Y:S04]  /*3c0b0*/  LDL.LU R124, [R1+0x3a8] ;  /* 0x0003a800017c7983 */ /* 0x000ea80000300800 */
[----:B------:R-:W2:Y:S04]  /*3c0c0*/  LDL.LU R125, [R1+0x3ac] ;  /* 0x0003ac00017d7983 */ /* 0x000ea80000300800 */
[----:B------:R-:W2:Y:S04]  /*3c0d0*/  LDL.LU R126, [R1+0x398] ;  /* 0x00039800017e7983 */ /* 0x000ea80000300800 */
[----:B------:R-:W2:Y:S04]  /*3c0e0*/  LDL.LU R127, [R1+0x39c] ;  /* 0x00039c00017f7983 */ /* 0x000ea80000300800 */
        /* <DEDUP_REMOVED lines=19> */
[----:B------:R1:W-:Y:S04]  /*3c220*/  STS.128 [R0+0x200], R116 ;  /* 0x0002007400007388 */ /* 0x0003e80000000c00 */
        /* <DEDUP_REMOVED lines=8> */
[----:B--2---:R-:W-:Y:S04]  /*3c2b0*/  STS.128 [R0+0x280], R124 ;  /* 0x0002807c00007388 */ /* 0x004fe80000000c00 */
[----:B---3--:R1:W-:Y:S04]  /*3c2c0*/  STS.128 [R0+0x480], R4 ;  /* 0x0004800400007388 */ /* 0x0083e80000000c00 */
        /* <DEDUP_REMOVED lines=8> */
[----:B----4-:R-:W-:Y:S04]  /*3c350*/  STS.128 [R0+0x400], R120 ;  /* 0x0004007800007388 */ /* 0x010fe80000000c00 */
[----:B------:R-:W-:Y:S04]  /*3c360*/  STS.128 [R0+0x600], R112 ;  /* 0x0006007000007388 */ /* 0x000fe80000000c00 */
[----:B------:R-:W-:Y:S04]  /*3c370*/  STS.128 [R0+0x680], R116 ;  /* 0x0006807400007388 */ /* 0x000fe80000000c00 */
[----:B------:R-:W-:Y:S06]  /*3c380*/  BAR.SYNC.DEFER_BLOCKING 0x0 ;  /* 0x0000000000007b1d */ /* 0x000fec0000010000 */
[----:B------:R-:W1:Y:S04]  /*3c390*/  LDS.128 R116, [R3+0x800] ;  /* 0x0008000003747984 */ /* 0x000e680000000c00 */
[----:B------:R-:W4:Y:S04]  /*3c3a0*/  LDS.128 R112, [R252+0x800] ;  /* 0x00080000fc707984 */ /* 0x000f280000000c00 */
[----:B------:R-:W-:Y:S04]  /*3c3b0*/  LDS.128 R140, [R2] ;  /* 0x00000000028c7984 */ /* 0x000fe80000000c00 */
[----:B------:R-:W-:Y:S04]  /*3c3c0*/  LDS.128 R124, [R2+0x800] ;  /* 0x00080000027c7984 */ /* 0x000fe80000000c00 */
[----:B------:R-:W-:Y:S04]  /*3c3d0*/  LDS.128 R136, [R188] ;  /* 0x00000000bc887984 */ /* 0x000fe80000000c00 */
[----:B------:R-:W-:Y:S04]  /*3c3e0*/  LDS.128 R120, [R188+0x800] ;  /* 0x00080000bc787984 */ /* 0x000fe80000000c00 */
[----:B------:R-:W-:Y:S04]  /*3c3f0*/  LDS.128 R128, [R3] ;  /* 0x0000000003807984 */ /* 0x000fe80000000c00 */
[----:B------:R-:W-:Y:S04]  /*3c400*/  LDS.128 R132, [R252] ;  /* 0x00000000fc847984 */ /* 0x000fe80000000c00 */
[----:B------:R-:W-:Y:S06]  /*3c410*/  BAR.SYNC.DEFER_BLOCKING 0x0 ;  /* 0x0000000000007b1d */ /* 0x000fec0000010000 */
[----:B-1----:R-:W-:Y:S04]  /*3c420*/  STL [R1+0x1968], R119 ;  /* 0x0019687701007387 */ /* 0x002fe80000100800 */
[----:B----4-:R-:W-:Y:S04]  /*3c430*/  STL [R1+0x1958], R115 ;  /* 0x0019587301007387 */ /* 0x010fe80000100800 */
[----:B--2---:R1:W-:Y:S02]  /*3c440*/  STS.128 [R0], R4 ;  /* 0x0000000400007388 */ /* 0x0043e40000000c00 */
[----:B-1----:R-:W-:-:S02]  /*3c450*/  IMAD.MOV.U32 R4, RZ, RZ, R24 ;  /* 0x000000ffff047224 */ /* 0x002fc400078e0018 */
[----:B------:R-:W-:Y:S02]  /*3c460*/  IMAD.MOV.U32 R5, RZ, RZ, R25 ;  /* 0x000000ffff057224 */ /* 0x000fe400078e0019 */
[----:B------:R-:W-:Y:S02]  /*3c470*/  IMAD.MOV.U32 R6, RZ, RZ, R20 ;  /* 0x000000ffff067224 */ /* 0x000fe400078e0014 */
[----:B------:R-:W-:-:S05]  /*3c480*/  IMAD.MOV.U32 R7, RZ, RZ, R21 ;  /* 0x000000ffff077224 */ /* 0x000fca00078e0015 */
[----:B------:R1:W-:Y:S04]  /*3c490*/  STS.128 [R0+0x600], R4 ;  /* 0x0006000400007388 */ /* 0x0003e80000000c00 */
        /* <DEDUP_REMOVED lines=14> */
[----:B------:R-:W-:Y:S01]  /*3c580*/  IMAD.MOV.U32 R152, RZ, RZ, R154 ;  /* 0x000000ffff987224 */ /* 0x000fe200078e009a */
[----:B------:R-:W-:Y:S01]  /*3c590*/  MOV R154, R150 ;  /* 0x00000096009a7202 */ /* 0x000fe20000000f00 */
        /* <DEDUP_REMOVED lines=12> */
[----:B---3--:R-:W-:Y:S04]  /*3c660*/  STS.128 [R0+0x80], R144 ;  /* 0x0000809000007388 */ /* 0x008fe80000000c00 */
[----:B------:R-:W-:Y:S04]  /*3c670*/  STS.128 [R0+0x200], R156 ;  /* 0x0002009c00007388 */ /* 0x000fe80000000c00 */
[----:B------:R-:W-:Y:S04]  /*3c680*/  STS.128 [R0+0x280], R152 ;  /* 0x0002809800007388 */ /* 0x000fe80000000c00 */
[----:B------:R-:W-:Y:S04]  /*3c690*/  STS.128 [R0+0x400], R148 ;  /* 0x0004009400007388 */ /* 0x000fe80000000c00 */
[----:B------:R-:W-:Y:S04]  /*3c6a0*/  STS.128 [R0+0x480], R84 ;  /* 0x0004805400007388 */ /* 0x000fe80000000c00 */
[----:B------:R-:W-:Y:S04]  /*3c6b0*/  STS.128 [R0+0x680], R20 ;  /* 0x0006801400007388 */ /* 0x000fe80000000c00 */
[----:B------:R-:W-:Y:S06]  /*3c6c0*/  BAR.SYNC.DEFER_BLOCKING 0x0 ;  /* 0x0000000000007b1d */ /* 0x000fec0000010000 */
[----:B------:R-:W1:Y:S04]  /*3c6d0*/  LDS.128 R84, [R252+0x800] ;  /* 0x00080000fc547984 */ /* 0x000e680000000c00 */
[----:B------:R-:W-:Y:S04]  /*3c6e0*/  LDS.128 R156, [R2] ;  /* 0x00000000029c7984 */ /* 0x000fe80000000c00 */
[----:B------:R-:W-:Y:S04]  /*3c6f0*/  LDS.128 R88, [R2+0x800] ;  /* 0x0008000002587984 */ /* 0x000fe80000000c00 */
[----:B------:R-:W-:Y:S04]  /*3c700*/  LDS.128 R152, [R188] ;  /* 0x00000000bc987984 */ /* 0x000fe80000000c00 */
[----:B------:R-:W-:Y:S04]  /*3c710*/  LDS.128 R148, [R188+0x800] ;  /* 0x00080000bc947984 */ /* 0x000fe80000000c00 */
[----:B------:R-:W-:Y:S04]  /*3c720*/  LDS.128 R20, [R3] ;  /* 0x0000000003147984 */ /* 0x000fe80000000c00 */
[----:B------:R-:W-:Y:S04]  /*3c730*/  LDS.128 R24, [R3+0x800] ;  /* 0x0008000003187984 */ /* 0x000fe80000000c00 */
[----:B------:R-:W-:Y:S04]  /*3c740*/  LDS.128 R144, [R252] ;  /* 0x00000000fc907984 */ /* 0x000fe80000000c00 */
[----:B------:R-:W-:Y:S06]  /*3c750*/  BAR.SYNC.DEFER_BLOCKING 0x0 ;  /* 0x0000000000007b1d */ /* 0x000fec0000010000 */
[----:B-1----:R-:W-:Y:S04]  /*3c760*/  STL [R1+0x1960], R86 ;  /* 0x0019605601007387 */ /* 0x002fe80000100800 */
[----:B------:R-:W-:Y:S04]  /*3c770*/  STL [R1+0x195c], R87 ;  /* 0x00195c5701007387 */ /* 0x000fe80000100800 */
        /* <DEDUP_REMOVED lines=12> */
[----:B----4-:R1:W-:Y:S04]  /*3c840*/  STS.128 [R0+0x80], R160 ;  /* 0x000080a000007388 */ /* 0x0103e80000000c00 */
[----:B------:R-:W2:Y:S04]  /*3c850*/  LDL.LU R7, [R1+0xbbc] ;  /* 0x000bbc0001077983 */ /* 0x000ea80000300800 */
[----:B------:R4:W-:Y:S04]  /*3c860*/  STS.128 [R0+0x200], R164 ;  /* 0x000200a400007388 */ /* 0x0009e80000000c00 */
[----:B-1----:R-:W2:Y:S04]  /*3c870*/  LDL.LU R160, [R1+0xcc0] ;  /* 0x000cc00001a07983 */ /* 0x002ea80000300800 */
[----:B------:R-:W2:Y:S04]  /*3c880*/  LDL.LU R161, [R1+0xcc4] ;  /* 0x000cc40001a17983 */ /* 0x000ea80000300800 */
[----:B------:R-:W2:Y:S04]  /*3c890*/  LDL.LU R162, [R1+0xab0] ;  /* 0x000ab00001a27983 */ /* 0x000ea80000300800 */
[----:B------:R-:W2:Y:S04]  /*3c8a0*/  LDL.LU R163, [R1+0xab4] ;  /* 0x000ab40001a37983 */ /* 0x000ea80000300800 */
[----:B----4-:R-:W4:Y:S04]  /*3c8b0*/  LDL.LU R164, [R1+0xcc8] ;  /* 0x000cc80001a47983 */ /* 0x010f280000300800 */
[----:B------:R-:W4:Y:S04]  /*3c8c0*/  LDL.LU R165, [R1+0xccc] ;  /* 0x000ccc0001a57983 */ /* 0x000f280000300800 */
[----:B------:R-:W4:Y:S04]  /*3c8d0*/  LDL.LU R166, [R1+0xab8] ;  /* 0x000ab80001a67983 */ /* 0x000f280000300800 */
[----:B------:R-:W4:Y:S04]  /*3c8e0*/  LDL.LU R167, [R1+0xabc] ;  /* 0x000abc0001a77983 */ /* 0x000f280000300800 */
[----:B---3--:R-:W-:Y:S04]  /*3c8f0*/  STS.128 [R0+0x400], R168 ;  /* 0x000400a800007388 */ /* 0x008fe80000000c00 */
[----:B--2---:R1:W-:Y:S04]  /*3c900*/  STS.128 [R0+0x480], R4 ;  /* 0x0004800400007388 */ /* 0x0043e80000000c00 */
[----:B-1----:R-:W2:Y:S04]  /*3c910*/  LDL.LU R4, [R1+0xbd0] ;  /* 0x000bd00001047983 */ /* 0x002ea80000300800 */
[----:B------:R-:W2:Y:S04]  /*3c920*/  LDL.LU R5, [R1+0xbd4] ;  /* 0x000bd40001057983 */ /* 0x000ea80000300800 */
[----:B------:R-:W2:Y:S04]  /*3c930*/  LDL.LU R6, [R1+0xaa0] ;  /* 0x000aa00001067983 */ /* 0x000ea80000300800 */
[----:B------:R-:W2:Y:S04]  /*3c940*/  LDL.LU R7, [R1+0xaa4] ;  /* 0x000aa40001077983 */ /* 0x000ea80000300800 */
[----:B------:R-:W-:Y:S04]  /*3c950*/  STS.128 [R0+0x600], R160 ;  /* 0x000600a000007388 */ /* 0x000fe80000000c00 */
[----:B----4-:R1:W-:Y:S04]  /*3c960*/  STS.128 [R0+0x680], R164 ;  /* 0x000680a400007388 */ /* 0x0103e80000000c00 */
        /* <DEDUP_REMOVED lines=12> */
[----:B------:R1:W-:Y:S04]  /*3ca30*/  STS.128 [R0+0x280], R172 ;  /* 0x000280ac00007388 */ /* 0x0003e80000000c00 */
[----:B------:R-:W-:Y:S06]  /*3ca40*/  BAR.SYNC.DEFER_BLOCKING 0x0 ;  /* 0x0000000000007b1d */ /* 0x000fec0000010000 */
[----:B------:R-:W4:Y:S04]  /*3ca50*/  LDL.LU R119, [R1+0x1310] ;  /* 0x0013100001777983 */ /* 0x000f280000300800 */
[----:B-1----:R-:W4:Y:S04]  /*3ca60*/  LDL.LU R172, [R1+0x1040] ;  /* 0x0010400001ac7983 */ /* 0x002f280000300800 */
[----:B------:R-:W4:Y:S04]  /*3ca70*/  LDL.LU R173, [R1+0x1044] ;  /* 0x0010440001ad7983 */ /* 0x000f280000300800 */
[----:B------:R-:W4:Y:S04]  /*3ca80*/  LDL.LU R174, [R1+0x1010] ;  /* 0x0010100001ae7983 */ /* 0x000f280000300800 */
[----:B------:R-:W1:Y:S04]  /*3ca90*/  LDS.128 R204, [R252+0x800] ;  /* 0x00080000fccc7984 */ /* 0x000e680000000c00 */
[----:B------:R-:W-:Y:S04]  /*3caa0*/  LDS.128 R184, [R188] ;  /* 0x00000000bcb87984 */ /* 0x000fe80000000c00 */
[----:B------:R-:W2:Y:S04]  /*3cab0*/  LDS.128 R176, [R2] ;  /* 0x0000000002b07984 */ /* 0x000ea80000000c00 */
[----:B------:R-:W-:Y:S04]  /*3cac0*/  LDS.128 R180, [R2+0x800] ;  /* 0x0008000002b47984 */ /* 0x000fe80000000c00 */
[----:B------:R-:W-:Y:S04]  /*3cad0*/  LDS.128 R188, [R188+0x800] ;  /* 0x00080000bcbc7984 */ /* 0x000fe80000000c00 */
[----:B------:R-:W-:Y:S04]  /*3cae0*/  LDS.128 R192, [R3] ;  /* 0x0000000003c07984 */ /* 0x000fe80000000c00 */
[----:B------:R-:W-:Y:S04]  /*3caf0*/  LDS.128 R196, [R3+0x800] ;  /* 0x0008000003c47984 */ /* 0x000fe80000000c00 */
[----:B------:R-:W-:Y:S04]  /*3cb00*/  LDS.128 R200, [R252] ;  /* 0x00000000fcc87984 */ /* 0x000fe80000000c00 */
[----:B------:R-:W-:Y:S06]  /*3cb10*/  BAR.SYNC.DEFER_BLOCKING 0x0 ;  /* 0x0000000000007b1d */ /* 0x000fec0000010000 */
[----:B------:R-:W4:Y:S04]  /*3cb20*/  LDL.LU R175, [R1+0x1014] ;  /* 0x0010140001af7983 */ /* 0x000f280000300800 */
[----:B-1----:R1:W-:Y:S04]  /*3cb30*/  STL [R1+0x1964], R207 ;  /* 0x001964cf01007387 */ /* 0x0023e80000100800 */
[----:B-1----:R-:W4:Y:S04]  /*3cb40*/  LDL.LU R207, [R1+0x1318] ;  /* 0x0013180001cf7983 */ /* 0x002f280000300800 */
[----:B--2---:R1:W-:Y:S04]  /*3cb50*/  STS.128 [R0], R4 ;  /* 0x0000000400007388 */ /* 0x0043e80000000c00 */
[----:B-1----:R-:W2:Y:S04]  /*3cb60*/  LDL.LU R4, [R1+0x1048] ;  /* 0x0010480001047983 */ /* 0x002ea80000300800 */
[----:B------:R-:W2:Y:S04]  /*3cb70*/  LDL.LU R5, [R1+0x104c] ;  /* 0x00104c0001057983 */ /* 0x000ea80000300800 */
[----:B------:R-:W2:Y:S04]  /*3cb80*/  LDL.LU R6, [R1+0x1018] ;  /* 0x0010180001067983 */ /* 0x000ea80000300800 */
[----:B------:R-:W2:Y:S04]  /*3cb90*/  LDL.LU R7, [R1+0x101c] ;  /* 0x00101c0001077983 */ /* 0x000ea80000300800 */
[----:B---3--:R-:W-:Y:S04]  /*3cba0*/  STS.128 [R0+0x80], R164 ;  /* 0x000080a400007388 */ /* 0x008fe80000000c00 */
        /* <DEDUP_REMOVED lines=24> */
[----:B------:R-:W-:-:S03]  /*3cd30*/  IMAD R3, R207, c[0x0][0x194], RZ ;  /* 0x00006500cf037a24 */ /* 0x000fc600078e02ff */
[----:B------:R-:W-:Y:S01]  /*3cd40*/  STS.128 [R0+0x400], R172 ;  /* 0x000400ac00007388 */ /* 0x000fe20000000c00 */
[----:B------:R-:W-:Y:S02]  /*3cd50*/  ISETP.GE.AND P3, PT, R207, c[0x0][0x178], PT ;  /* 0x00005e00cf007a0c */ /* 0x000fe40003f66270 */
[C---:B------:R-:W-:Y:S02]  /*3cd60*/  ISETP.GE.AND P2, PT, R119.reuse, c[0x0][0x17c], PT ;  /* 0x00005f0077007a0c */ /* 0x040fe40003f46270 */
[----:B------:R-:W-:Y:S01]  /*3cd70*/  ISETP.LT.AND P3, PT, R119, c[0x0][0x17c], !P3 ;  /* 0x00005f0077007a0c */ /* 0x000fe20005f61270 */
[----:B--2---:R1:W-:Y:S02]  /*3cd80*/  STS.128 [R0+0x480], R4 ;  /* 0x0004800400007388 */ /* 0x0043e40000000c00 */
[----:B-1----:R-:W-:Y:S02]  /*3cd90*/  IMAD.MOV.U32 R7, RZ, RZ, c[0x0][0x194] ;  /* 0x00006500ff077624 */ /* 0x002fe400078e00ff */
[----:B---3--:R1:W-:Y:S04]  /*3cda0*/  STS.128 [R0+0x600], R160 ;  /* 0x000600a000007388 */ /* 0x0083e80000000c00 */
[----:B----4-:R2:W-:Y:S04]  /*3cdb0*/  STS.128 [R0+0x680], R164 ;  /* 0x000680a400007388 */ /* 0x0105e80000000c00 */
[----:B------:R-:W-:Y:S01]  /*3cdc0*/  BAR.SYNC.DEFER_BLOCKING 0x0 ;  /* 0x0000000000007b1d */ /* 0x000fe20000010000 */
[----:B-1----:R-:W-:-:S02]  /*3cdd0*/  LEA R162, P0, R3, c[0x0][0x170], 0x2 ;  /* 0x00005c0003a27a11 */ /* 0x002fc400078010ff */
[----:B------:R-:W-:Y:S01]  /*3cde0*/  ISETP.LT.AND P5, PT, R86, c[0x0][0x178], !P2 ;  /* 0x00005e0056007a0c */ /* 0x000fe200057a1270 */
[----:B--2---:R-:W-:Y:S01]  /*3cdf0*/  IMAD R0, R7, 0x80, R3 ;  /* 0x0000008007007824 */ /* 0x004fe200078e0203 */
[----:B------:R-:W-:-:S04]  /*3ce00*/  LEA.HI.X.SX32 R163, R3, c[0x0][0x174], 0x2, P0 ;  /* 0x00005d0003a37a11 */ /* 0x000fc800000f16ff */
[C---:B------:R-:W-:Y:S01]  /*3ce10*/  LEA R160, P6, R0.reuse, c[0x0][0x170], 0x2 ;  /* 0x00005c0000a07a11 */ /* 0x040fe200078c10ff */
[----:B------:R-:W-:Y:S02]  /*3ce20*/  IMAD R3, R7, 0x80, R0 ;  /* 0x0000008007037824 */ /* 0x000fe400078e0200 */
[----:B------:R-:W-:Y:S01]  /*3ce30*/  IMAD R166, R119, c[0x0][0x198], RZ ;  /* 0x0000660077a67a24 */ /* 0x000fe200078e02ff */
[----:B------:R-:W-:Y:S01]  /*3ce40*/  LEA.HI.X.SX32 R161, R0, c[0x0][0x174], 0x2, P6 ;  /* 0x00005d0000a17a11 */ /* 0x000fe200030f16ff */
[----:B------:R-:W-:Y:S01]  /*3ce50*/  IMAD R0, R7, 0x80, R3 ;  /* 0x0000008007007824 */ /* 0x000fe200078e0203 */
[----:B------:R-:W-:Y:S01]  /*3ce60*/  LEA R6, P6, R3, c[0x0][0x170], 0x2 ;  /* 0x00005c0003067a11 */ /* 0x000fe200078c10ff */
[----:B------:R-:W-:-:S04]  /*3ce70*/  IMAD.WIDE R164, R166, 0x4, R162 ;  /* 0x00000004a6a47825 */ /* 0x000fc800078e02a2 */
[----:B------:R-:W-:Y:S01]  /*3ce80*/  IMAD.WIDE R4, R166, 0x4, R160 ;  /* 0x00000004a6047825 */ /* 0x000fe200078e02a0 */
[----:B------:R-:W-:Y:S01]  /*3ce90*/  LEA.HI.X.SX32 R7, R3, c[0x0][0x174], 0x2, P6 ;  /* 0x00005d0003077a11 */ /* 0x000fe200030f16ff */
[----:B------:R1:W-:Y:S01]  /*3cea0*/  @P3 STG.E [R164.64], R169 ;  /* 0x000000a9a4003986 */ /* 0x0003e2000c101906 */
[----:B------:R-:W-:-:S03]  /*3ceb0*/  ISETP.LT.AND P6, PT, R207, c[0x0][0x178], !P1 ;  /* 0x00005e00cf007a0c */ /* 0x000fc60004fc1270 */
[----:B------:R2:W-:Y:S01]  /*3cec0*/  @P5 STG.E [R4.64], R170 ;  /* 0x000000aa04005986 */ /* 0x0005e2000c101906 */
[----:B------:R-:W-:Y:S02]  /*3ced0*/  ISETP.LT.AND P5, PT, R86, c[0x0][0x178], !P1 ;  /* 0x00005e0056007a0c */ /* 0x000fe40004fa1270 */
[C---:B------:R-:W-:Y:S01]  /*3cee0*/  IADD3 R3, R166.reuse, c[0x0][0x198], RZ ;  /* 0x00006600a6037a10 */ /* 0x040fe20007ffe0ff */
[----:B-1----:R-:W-:Y:S01]  /*3cef0*/  IMAD.WIDE R164, R166, 0x4, R6 ;  /* 0x00000004a6a47825 */ /* 0x002fe200078e0206 */
[----:B--2---:R-:W-:-:S04]  /*3cf00*/  LEA R4, P3, R0, c[0x0][0x170], 0x2 ;  /* 0x00005c0000047a11 */ /* 0x004fc800078610ff */
[----:B------:R-:W-:Y:S02]  /*3cf10*/  LEA.HI.X.SX32 R5, R0, c[0x0][0x174], 0x2, P3 ;  /* 0x00005d0000057a11 */ /* 0x000fe400018f16ff */
[----:B------:R-:W-:Y:S02]  /*3cf20*/  ISETP.LT.AND P0, PT, R87, c[0x0][0x178], !P2 ;  /* 0x00005e0057007a0c */ /* 0x000fe40005701270 */
[----:B------:R-:W-:Y:S01]  /*3cf30*/  ISETP.LT.AND P2, PT, R115, c[0x0][0x178], !P2 ;  /* 0x00005e0073007a0c */ /* 0x000fe20005741270 */
[----:B------:R-:W-:-:S10]  /*3cf40*/  IMAD.WIDE R168, R3, 0x4, R160 ;  /* 0x0000000403a87825 */ /* 0x000fd400078e02a0 */
[----:B------:R1:W-:Y:S02]  /*3cf50*/  @P0 STG.E [R164.64], R250 ;  /* 0x000000faa4000986 */ /* 0x0003e4000c101906 */
[----:B-1----:R-:W-:-:S04]  /*3cf60*/  IMAD.WIDE R164, R166, 0x4, R4 ;  /* 0x00000004a6a47825 */ /* 0x002fc800078e0204 */
[----:B------:R-:W-:Y:S01]  /*3cf70*/  IMAD.WIDE R166, R3, 0x4, R162 ;  /* 0x0000000403a67825 */ /* 0x000fe200078e02a2 */
[----:B------:R-:W-:Y:S04]  /*3cf80*/  @P2 STG.E [R164.64], R249 ;  /* 0x000000f9a4002986 */ /* 0x000fe8000c101906 */
[----:B------:R1:W-:Y:S04]  /*3cf90*/  @P6 STG.E [R166.64], R247 ;  /* 0x000000f7a6006986 */ /* 0x0003e8000c101906 */
[----:B------:R2:W-:Y:S04]  /*3cfa0*/  @P5 STG.E [R168.64], R245 ;  /* 0x000000f5a8005986 */ /* 0x0005e8000c101906 */
[----:B-1----:R-:W3:Y:S04]  /*3cfb0*/  LDL.LU R247, [R1+0xa0] ;  /* 0x0000a00001f77983 */ /* 0x002ee80000300800 */
[----:B--2---:R-:W2:Y:S01]  /*3cfc0*/  LDL.LU R245, [R1+0x614] ;  /* 0x0006140001f57983 */ /* 0x004ea20000300800 */
[----:B------:R-:W-:Y:S01]  /*3cfd0*/  ISETP.LT.AND P3, PT, R87, c[0x0][0x178], !P1 ;  /* 0x00005e0057007a0c */ /* 0x000fe20004f61270 */
[----:B------:R-:W-:-:S12]  /*3cfe0*/  IMAD.WIDE R166, R3, 0x4, R6 ;  /* 0x0000000403a67825 */ /* 0x000fd800078e0206 */
[----:B------:R1:W-:Y:S04]  /*3cff0*/  @P3 STG.E [R166.64], R244 ;  /* 0x000000f4a6003986 */ /* 0x0003e8000c101906 */
[----:B-1----:R-:W4:Y:S01]  /*3d000*/  LDL.LU R244, [R1+0x4a4] ;  /* 0x0004a40001f47983 */ /* 0x002f220000300800 */
[----:B------:R-:W-:Y:S02]  /*3d010*/  ISETP.LT.AND P1, PT, R115, c[0x0][0x178], !P1 ;  /* 0x00005e0073007a0c */ /* 0x000fe40004f21270 */
[----:B------:R-:W-:Y:S01]  /*3d020*/  IADD3 R0, R119, 0x3, RZ ;  /* 0x0000000377007810 */ /* 0x000fe20007ffe0ff */
[----:B------:R-:W-:Y:S01]  /*3d030*/  IMAD.WIDE R164, R3, 0x4, R4 ;  /* 0x0000000403a47825 */ /* 0x000fe200078e0204 */
[----:B------:R-:W-:Y:S01]  /*3d040*/  ISETP.LT.AND P2, PT, R207, c[0x0][0x178], !P4 ;  /* 0x00005e00cf007a0c */ /* 0x000fe20006741270 */
[----:B------:R-:W4:Y:S01]  /*3d050*/  LDL.LU R250, [R1+0x2c4] ;  /* 0x0002c40001fa7983 */ /* 0x000f220000300800 */
[----:B------:R-:W-:-:S02]  /*3d060*/  ISETP.GE.AND P0, PT, R0, c[0x0][0x17c], PT ;  /* 0x00005f0000007a0c */ /* 0x000fc40003f06270 */
[----:B------:R-:W-:Y:S02]  /*3d070*/  IADD3 R0, R3, c[0x0][0x198], RZ ;  /* 0x0000660003007a10 */ /* 0x000fe40007ffe0ff */
[----:B------:R-:W-:Y:S02]  /*3d080*/  ISETP.LT.AND P5, PT, R86, c[0x0][0x178], !P4 ;  /* 0x00005e0056007a0c */ /* 0x000fe400067a1270 */
[----:B------:R-:W-:Y:S01]  /*3d090*/  ISETP.LT.AND P6, PT, R87, c[0x0][0x178], !P4 ;  /* 0x00005e0057007a0c */ /* 0x000fe200067c1270 */
[----:B------:R-:W-:Y:S01]  /*3d0a0*/  IMAD.WIDE R168, R0, 0x4, R162 ;  /* 0x0000000400a87825 */ /* 0x000fe200078e02a2 */
[----:B------:R1:W-:Y:S01]  /*3d0b0*/  @P1 STG.E [R164.64], R246 ;  /* 0x000000f6a4001986 */ /* 0x0003e2000c101906 */
[----:B------:R-:W-:-:S03]  /*3d0c0*/  ISETP.LT.AND P4, PT, R115, c[0x0][0x178], !P4 ;  /* 0x00005e0073007a0c */ /* 0x000fc60006781270 */
[----:B------:R1:W-:Y:S01]  /*3d0d0*/  @P2 STG.E [R168.64], R171 ;  /* 0x000000aba8002986 */ /* 0x0003e2000c101906 */
[----:B------:R-:W-:Y:S01]  /*3d0e0*/  ISETP.LT.AND P2, PT, R207, c[0x0][0x178], !P0 ;  /* 0x00005e00cf007a0c */ /* 0x000fe20004741270 */
[C---:B------:R-:W-:Y:S02]  /*3d0f0*/  IMAD.WIDE R166, R0.reuse, 0x4, R160 ;  /* 0x0000000400a67825 */ /* 0x040fe400078e02a0 */
[----:B-1----:R-:W4:Y:S02]  /*3d100*/  LDL.LU R246, [R1+0xa4] ;  /* 0x0000a40001f67983 */ /* 0x002f240000300800 */
[C---:B------:R-:W-:Y:S02]  /*3d110*/  IMAD.WIDE R164, R0.reuse, 0x4, R6 ;  /* 0x0000000400a47825 */ /* 0x040fe400078e0206 */
[----:B------:R-:W4:Y:S01]  /*3d120*/  LDL.LU R174, [R1+0x630] ;  /* 0x0006300001ae7983 */ /* 0x000f220000300800 */
[----:B------:R-:W-:-:S03]  /*3d130*/  IADD3 R3, R0, c[0x0][0x198], RZ ;  /* 0x0000660000037a10 */ /* 0x000fc60007ffe0ff */
[----:B------:R-:W4:Y:S04]  /*3d140*/  LDL.LU R175, [R1+0x5e0] ;  /* 0x0005e00001af7983 */ /* 0x000f280000300800 */
[----:B------:R-:W4:Y:S01]  /*3d150*/  LDL.LU R249, [R1+0x380] ;  /* 0x0003800001f97983 */ /* 0x000f220000300800 */
[----:B------:R-:W-:-:S03]  /*3d160*/  IMAD.WIDE R168, R0, 0x4, R4 ;  /* 0x0000000400a87825 */ /* 0x000fc600078e0204 */
[----:B------:R-:W-:Y:S04]  /*3d170*/  @P5 STG.E [R166.64], R251 ;  /* 0x000000fba6005986 */ /* 0x000fe8000c101906 */
[----:B------:R1:W-:Y:S02]  /*3d180*/  @P6 STG.E [R164.64], R248 ;  /* 0x000000f8a4006986 */ /* 0x0003e4000c101906 */
[C---:B-1----:R-:W-:Y:S02]  /*3d190*/  IMAD.WIDE R164, R3.reuse, 0x4, R162 ;  /* 0x0000000403a47825 */ /* 0x042fe400078e02a2 */
[----:B------:R-:W4:Y:S01]  /*3d1a0*/  LDL.LU R248, [R1+0x1d0] ;  /* 0x0001d00001f87983 */ /* 0x000f220000300800 */
[----:B------:R-:W-:Y:S01]  /*3d1b0*/  ISETP.LT.AND P1, PT, R86, c[0x0][0x178], !P0 ;  /* 0x00005e0056007a0c */ /* 0x000fe20004721270 */
[----:B------:R-:W-:-:S02]  /*3d1c0*/  IMAD.WIDE R166, R3, 0x4, R160 ;  /* 0x0000000403a67825 */ /* 0x000fc400078e02a0 */
[----:B---3--:R1:W-:Y:S04]  /*3d1d0*/  @P4 STG.E [R168.64], R247 ;  /* 0x000000f7a8004986 */ /* 0x0083e8000c101906 */
[----:B--2---:R2:W-:Y:S04]  /*3d1e0*/  @P2 STG.E [R164.64], R245 ;  /* 0x000000f5a4002986 */ /* 0x0045e8000c101906 */
[----:B-1----:R-:W3:Y:S04]  /*3d1f0*/  LDL.LU R247, [R1+0x634] ;  /* 0x0006340001f77983 */ /* 0x002ee80000300800 */
[----:B--2---:R-:W2:Y:S04]  /*3d200*/  LDL.LU R245, [R1+0x5e4] ;  /* 0x0005e40001f57983 */ /* 0x004ea80000300800 */
[----:B----4-:R1:W-:Y:S04]  /*3d210*/  @P1 STG.E [R166.64], R244 ;  /* 0x000000f4a6001986 */ /* 0x0103e8000c101906 */
[----:B-1----:R-:W4:Y:S01]  /*3d220*/  LDL.LU R244, [R1+0x384] ;  /* 0x0003840001f47983 */ /* 0x002f220000300800 */
[----:B------:R-:W-:-:S02]  /*3d230*/  IADD3 R170, R119, 0x4, RZ ;  /* 0x0000000477aa7810 */ /* 0x000fc40007ffe0ff */
[----:B------:R-:W-:Y:S02]  /*3d240*/  ISETP.LT.AND P6, PT, R87, c[0x0][0x178], !P0 ;  /* 0x00005e0057007a0c */ /* 0x000fe400047c1270 */
[----:B------:R-:W-:Y:S02]  /*3d250*/  ISETP.GE.AND P3, PT, R170, c[0x0][0x17c], PT ;  /* 0x00005f00aa007a0c */ /* 0x000fe40003f66270 */
[----:B------:R-:W-:Y:S02]  /*3d260*/  ISETP.LT.AND P0, PT, R115, c[0x0][0x178], !P0 ;  /* 0x00005e0073007a0c */ /* 0x000fe40004701270 */
[----:B------:R-:W-:Y:S02]  /*3d270*/  ISETP.LT.AND P5, PT, R207, c[0x0][0x178], !P3 ;  /* 0x00005e00cf007a0c */ /* 0x000fe40005fa1270 */
[----:B------:R-:W-:Y:S02]  /*3d280*/  ISETP.LT.AND P4, PT, R86, c[0x0][0x178], !P3 ;  /* 0x00005e0056007a0c */ /* 0x000fe40005f81270 */
[----:B------:R-:W-:Y:S01]  /*3d290*/  ISETP.LT.AND P1, PT, R87, c[0x0][0x178], !P3 ;  /* 0x00005e0057007a0c */ /* 0x000fe20005f21270 */
[----:B------:R-:W-:Y:S01]  /*3d2a0*/  IMAD.WIDE R164, R3, 0x4, R6 ;  /* 0x0000000403a47825 */ /* 0x000fe200078e0206 */
[----:B------:R-:W-:-:S02]  /*3d2b0*/  IADD3 R168, R119, 0x5, RZ ;  /* 0x0000000577a87810 */ /* 0x000fc40007ffe0ff */
[C---:B------:R-:W-:Y:S01]  /*3d2c0*/  IADD3 R0, R3.reuse, c[0x0][0x198], RZ ;  /* 0x0000660003007a10 */ /* 0x040fe20007ffe0ff */
[----:B------:R-:W-:Y:S01]  /*3d2d0*/  IMAD.WIDE R166, R3, 0x4, R4 ;  /* 0x0000000403a67825 */ /* 0x000fe200078e0204 */
[----:B------:R-:W-:Y:S01]  /*3d2e0*/  ISETP.GE.AND P2, PT, R168, c[0x0][0x17c], PT ;  /* 0x00005f00a8007a0c */ /* 0x000fe20003f46270 */
[----:B------:R1:W-:Y:S01]  /*3d2f0*/  @P6 STG.E [R164.64], R250 ;  /* 0x000000faa4006986 */ /* 0x0003e2000c101906 */
[----:B------:R-:W-:Y:S01]  /*3d300*/  ISETP.LT.AND P3, PT, R115, c[0x0][0x178], !P3 ;  /* 0x00005e0073007a0c */ /* 0x000fe20005f61270 */
[C---:B------:R-:W-:Y:S02]  /*3d310*/  IMAD.WIDE R168, R0.reuse, 0x4, R162 ;  /* 0x0000000400a87825 */ /* 0x040fe400078e02a2 */
[----:B------:R1:W-:Y:S02]  /*3d320*/  @P0 STG.E [R166.64], R246 ;  /* 0x000000f6a6000986 */ /* 0x0003e4000c101906 */
[C---:B------:R-:W-:Y:S01]  /*3d330*/  IMAD.WIDE R170, R0.reuse, 0x4, R160 ;  /* 0x0000000400aa7825 */ /* 0x040fe200078e02a0 */
[----:B------:R-:W-:Y:S01]  /*3d340*/  ISETP.LT.AND P6, PT, R207, c[0x0][0x178], !P2 ;  /* 0x00005e00cf007a0c */ /* 0x000fe200057c1270 */
[----:B------:R1:W-:Y:S02]  /*3d350*/  @P5 STG.E [R168.64], R174 ;  /* 0x000000aea8005986 */ /* 0x0003e4000c101906 */
[----:B-1----:R-:W-:-:S02]  /*3d360*/  IMAD.WIDE R164, R0, 0x4, R6 ;  /* 0x0000000400a47825 */ /* 0x002fc400078e0206 */
[----:B------:R-:W-:Y:S01]  /*3d370*/  @P4 STG.E [R170.64], R175 ;  /* 0x000000afaa004986 */ /* 0x000fe2000c101906 */
[----:B------:R-:W-:-:S03]  /*3d380*/  ISETP.LT.AND P5, PT, R86, c[0x0][0x178], !P2 ;  /* 0x00005e0056007a0c */ /* 0x000fc600057a1270 */
[----:B------:R-:W4:Y:S01]  /*3d390*/  LDL.LU R246, [R1+0x1d4] ;  /* 0x0001d40001f67983 */ /* 0x000f220000300800 */
[----:B------:R-:W-:-:S03]  /*3d3a0*/  IADD3 R166, R119, 0x6, RZ ;  /* 0x0000000677a67810 */ /* 0x000fc60007ffe0ff */
[----:B------:R-:W4:Y:S01]  /*3d3b0*/  LDL.LU R251, [R1+0x6a0] ;  /* 0x0006a00001fb7983 */ /* 0x000f220000300800 */
[----:B------:R-:W-:-:S03]  /*3d3c0*/  IADD3 R3, R0, c[0x0][0x198], RZ ;  /* 0x0000660000037a10 */ /* 0x000fc60007ffe0ff */
[----:B------:R1:W-:Y:S01]  /*3d3d0*/  @P1 STG.E [R164.64], R249 ;  /* 0x000000f9a4001986 */ /* 0x0003e2000c101906 */
[----:B------:R-:W-:-:S03]  /*3d3e0*/  IADD3 R168, R119, 0x7, RZ ;  /* 0x0000000777a87810 */ /* 0x000fc60007ffe0ff */
[----:B------:R-:W4:Y:S01]  /*3d3f0*/  LDL.LU R250, [R1+0x620] ;  /* 0x0006200001fa7983 */ /* 0x000f220000300800 */
[----:B------:R-:W-:Y:S01]  /*3d400*/  ISETP.GE.AND P0, PT, R166, c[0x0][0x17c], PT ;  /* 0x00005f00a6007a0c */ /* 0x000fe20003f06270 */
[----:B------:R-:W-:Y:S01]  /*3d410*/  IMAD.WIDE R166, R3, 0x4, R162 ;  /* 0x0000000403a67825 */ /* 0x000fe200078e02a2 */
[----:B------:R-:W-:-:S03]  /*3d420*/  ISETP.GE.AND P1, PT, R168, c[0x0][0x17c], PT ;  /* 0x00005f00a8007a0c */ /* 0x000fc60003f26270 */
[----:B-1----:R-:W-:Y:S01]  /*3d430*/  IMAD.WIDE R164, R0, 0x4, R4 ;  /* 0x0000000400a47825 */ /* 0x002fe200078e0204 */
[----:B------:R-:W4:Y:S03]  /*3d440*/  LDL.LU R249, [R1+0x5c0] ;  /* 0x0005c00001f97983 */ /* 0x000f260000300800 */
[----:B------:R-:W-:Y:S01]  /*3d450*/  IMAD.WIDE R168, R3, 0x4, R160 ;  /* 0x0000000403a87825 */ /* 0x000fe200078e02a0 */
[----:B------:R1:W-:Y:S04]  /*3d460*/  @P3 STG.E [R164.64], R248 ;  /* 0x000000f8a4003986 */ /* 0x0003e8000c101906 */
[----:B-1----:R-:W4:Y:S01]  /*3d470*/  LDL.LU R248, [R1+0x2d0] ;  /* 0x0002d00001f87983 */ /* 0x002f220000300800 */
        /* <DEDUP_REMOVED lines=8> */
[----:B------:R-:W-:-:S02]  /*3d500*/  ISETP.LT.AND P2, PT, R115, c[0x0][0x178], !P2 ;  /* 0x00005e0073007a0c */ /* 0x000fc40005741270 */
[----:B------:R-:W-:Y:S02]  /*3d510*/  ISETP.LT.AND P6, PT, R207, c[0x0][0x178], !P0 ;  /* 0x00005e00cf007a0c */ /* 0x000fe400047c1270 */
[----:B------:R-:W-:Y:S02]  /*3d520*/  ISETP.LT.AND P5, PT, R86, c[0x0][0x178], !P0 ;  /* 0x00005e0056007a0c */ /* 0x000fe400047a1270 */
[C---:B------:R-:W-:Y:S01]  /*3d530*/  IADD3 R170, R3.reuse, c[0x0][0x198], RZ ;  /* 0x0000660003aa7a10 */ /* 0x040fe20007ffe0ff */
[----:B------:R-:W-:Y:S01]  /*3d540*/  IMAD.WIDE R168, R3, 0x4, R4 ;  /* 0x0000000403a87825 */ /* 0x000fe200078e0204 */
[----:B------:R-:W-:Y:S02]  /*3d550*/  ISETP.LT.AND P3, PT, R115, c[0x0][0x178], !P0 ;  /* 0x00005e0073007a0c */ /* 0x000fe40004761270 */
[----:B------:R-:W-:Y:S01]  /*3d560*/  ISETP.LT.AND P0, PT, R87, c[0x0][0x178], !P0 ;  /* 0x00005e0057007a0c */ /* 0x000fe20004701270 */
[----:B------:R-:W-:Y:S01]  /*3d570*/  IMAD.WIDE R164, R170, 0x4, R162 ;  /* 0x00000004aaa47825 */ /* 0x000fe200078e02a2 */
[----:B------:R-:W-:-:S03]  /*3d580*/  IADD3 R0, R119, 0x8, RZ ;  /* 0x0000000877007810 */ /* 0x000fc60007ffe0ff */
[----:B------:R-:W-:Y:S01]  /*3d590*/  IMAD.WIDE R166, R170, 0x4, R160 ;  /* 0x00000004aaa67825 */ /* 0x000fe200078e02a0 */
[----:B------:R-:W-:Y:S01]  /*3d5a0*/  ISETP.LT.AND P4, PT, R207, c[0x0][0x178], !P1 ;  /* 0x00005e00cf007a0c */ /* 0x000fe20004f81270 */
[----:B------:R1:W-:Y:S01]  /*3d5b0*/  @P2 STG.E [R168.64], R246 ;  /* 0x000000f6a8002986 */ /* 0x0003e2000c101906 */
[----:B------:R-:W-:-:S03]  /*3d5c0*/  ISETP.GE.AND P2, PT, R0, c[0x0][0x17c], PT ;  /* 0x00005f0000007a0c */ /* 0x000fc60003f46270 */
[----:B------:R1:W-:Y:S01]  /*3d5d0*/  @P6 STG.E [R164.64], R251 ;  /* 0x000000fba4006986 */ /* 0x0003e2000c101906 */
[----:B------:R-:W-:Y:S02]  /*3d5e0*/  ISETP.LT.AND P6, PT, R86, c[0x0][0x178], !P1 ;  /* 0x00005e0056007a0c */ /* 0x000fe40004fc1270 */
[C---:B------:R-:W-:Y:S01]  /*3d5f0*/  IADD3 R0, R170.reuse, c[0x0][0x198], RZ ;  /* 0x00006600aa007a10 */ /* 0x040fe20007ffe0ff */
[----:B-1----:R-:W4:Y:S04]  /*3d600*/  LDL.LU R246, [R1+0x2d4] ;  /* 0x0002d40001f67983 */ /* 0x002f280000300800 */
[----:B------:R-:W4:Y:S01]  /*3d610*/  LDL.LU R171, [R1+0x6d0] ;  /* 0x0006d00001ab7983 */ /* 0x000f220000300800 */
[----:B------:R-:W-:-:S03]  /*3d620*/  IMAD.WIDE R164, R170, 0x4, R6 ;  /* 0x00000004aaa47825 */ /* 0x000fc600078e0206 */
[----:B------:R-:W4:Y:S04]  /*3d630*/  LDL.LU R172, [R1+0x690] ;  /* 0x0006900001ac7983 */ /* 0x000f280000300800 */
[----:B------:R1:W-:Y:S01]  /*3d640*/  @P5 STG.E [R166.64], R250 ;  /* 0x000000faa6005986 */ /* 0x0003e2000c101906 */
[----:B------:R-:W-:-:S03]  /*3d650*/  IMAD.WIDE R168, R0, 0x4, R162 ;  /* 0x0000000400a87825 */ /* 0x000fc600078e02a2 */
[----:B------:R-:W-:Y:S04]  /*3d660*/  @P0 STG.E [R164.64], R249 ;  /* 0x000000f9a4000986 */ /* 0x000fe8000c101906 */
[----:B------:R-:W4:Y:S01]  /*3d670*/  LDL.LU R173, [R1+0x600] ;  /* 0x0006000001ad7983 */ /* 0x000f220000300800 */
[----:B-1----:R-:W-:-:S03]  /*3d680*/  IMAD.WIDE R166, R170, 0x4, R4 ;  /* 0x00000004aaa67825 */ /* 0x002fc600078e0204 */
[----:B------:R-:W4:Y:S04]  /*3d690*/  LDL.LU R251, [R1+0x490] ;  /* 0x0004900001fb7983 */ /* 0x000f280000300800 */
[----:B------:R1:W-:Y:S04]  /*3d6a0*/  @P3 STG.E [R166.64], R248 ;  /* 0x000000f8a6003986 */ /* 0x0003e8000c101906 */
[----:B------:R-:W4:Y:S01]  /*3d6b0*/  LDL.LU R250, [R1+0x6d4] ;  /* 0x0006d40001fa7983 */ /* 0x000f220000300800 */
[----:B-1----:R-:W-:Y:S01]  /*3d6c0*/  IMAD.WIDE R166, R0, 0x4, R160 ;  /* 0x0000000400a67825 */ /* 0x002fe200078e02a0 */
[----:B------:R-:W-:-:S03]  /*3d6d0*/  ISETP.LT.AND P5, PT, R87, c[0x0][0x178], !P1 ;  /* 0x00005e0057007a0c */ /* 0x000fc60004fa1270 */
[----:B------:R-:W-:Y:S01]  /*3d6e0*/  IMAD.WIDE R164, R0, 0x4, R6 ;  /* 0x0000000400a47825 */ /* 0x000fe200078e0206 */
        /* <DEDUP_REMOVED lines=8> */
[----:B------:R-:W-:Y:S02]  /*3d770*/  ISETP.LT.AND P4, PT, R207, c[0x0][0x178], !P2 ;  /* 0x00005e00cf007a0c */ /* 0x000fe40005781270 */
[----:B------:R-:W-:Y:S01]  /*3d780*/  ISETP.LT.AND P3, PT, R86, c[0x0][0x178], !P2 ;  /* 0x00005e0056007a0c */ /* 0x000fe20005761270 */
[C---:B------:R-:W-:Y:S01]  /*3d790*/  IMAD.WIDE R164, R0.reuse, 0x4, R4 ;  /* 0x0000000400a47825 */ /* 0x040fe200078e0204 */
[----:B------:R-:W-:Y:S01]  /*3d7a0*/  ISETP.GE.AND P0, PT, R3, c[0x0][0x17c], PT ;  /* 0x00005f0003007a0c */ /* 0x000fe20003f06270 */
[----:B------:R-:W4:Y:S01]  /*3d7b0*/  LDL.LU R174, [R1+0x730] ;  /* 0x0007300001ae7983 */ /* 0x000f220000300800 */
[----:B------:R-:W-:Y:S02]  /*3d7c0*/  IADD3 R3, R0, c[0x0][0x198], RZ ;  /* 0x0000660000037a10 */ /* 0x000fe40007ffe0ff */
[----:B------:R-:W-:Y:S01]  /*3d7d0*/  ISETP.LT.AND P6, PT, R87, c[0x0][0x178], !P2 ;  /* 0x00005e0057007a0c */ /* 0x000fe200057c1270 */
[----:B------:R-:W4:Y:S02]  /*3d7e0*/  LDL.LU R175, [R1+0x6c0] ;  /* 0x0006c00001af7983 */ /* 0x000f240000300800 */
[----:B------:R-:W-:-:S04]  /*3d7f0*/  IMAD.WIDE R166, R3, 0x4, R162 ;  /* 0x0000000403a67825 */ /* 0x000fc800078e02a2 */
[----:B------:R-:W-:Y:S01]  /*3d800*/  IMAD.WIDE R168, R3, 0x4, R160 ;  /* 0x0000000403a87825 */ /* 0x000fe200078e02a0 */
[----:B------:R-:W-:Y:S01]  /*3d810*/  ISETP.LT.AND P2, PT, R115, c[0x0][0x178], !P2 ;  /* 0x00005e0073007a0c */ /* 0x000fe20005741270 */
[----:B------:R-:W4:Y:S04]  /*3d820*/  LDL.LU R249, [R1+0x660] ;  /* 0x0006600001f97983 */ /* 0x000f280000300800 */
[----:B------:R1:W-:Y:S01]  /*3d830*/  @P1 STG.E [R164.64], R246 ;  /* 0x000000f6a4001986 */ /* 0x0003e2000c101906 */
[----:B------:R-:W-:-:S03]  /*3d840*/  IADD3 R170, R119, 0xa, RZ ;  /* 0x0000000a77aa7810 */ /* 0x000fc60007ffe0ff */
[----:B------:R1:W-:Y:S01]  /*3d850*/  @P4 STG.E [R166.64], R171 ;  /* 0x000000aba6004986 */ /* 0x0003e2000c101906 */
[----:B------:R-:W-:-:S03]  /*3d860*/  ISETP.LT.AND P4, PT, R207, c[0x0][0x178], !P0 ;  /* 0x00005e00cf007a0c */ /* 0x000fc60004781270 */
[----:B------:R1:W-:Y:S01]  /*3d870*/  @P3 STG.E [R168.64], R172 ;  /* 0x000000aca8003986 */ /* 0x0003e2000c101906 */
[----:B------:R-:W-:Y:S02]  /*3d880*/  ISETP.LT.AND P3, PT, R86, c[0x0][0x178], !P0 ;  /* 0x00005e0056007a0c */ /* 0x000fe40004761270 */
[----:B------:R-:W-:Y:S01]  /*3d890*/  ISETP.LT.AND P1, PT, R87, c[0x0][0x178], !P0 ;  /* 0x00005e0057007a0c */ /* 0x000fe20004721270 */
[C---:B-1----:R-:W-:Y:S01]  /*3d8a0*/  IMAD.WIDE R164, R3.reuse, 0x4, R6 ;  /* 0x0000000403a47825 */ /* 0x042fe200078e0206 */
[----:B------:R-:W-:Y:S01]  /*3d8b0*/  IADD3 R0, R3, c[0x0][0x198], RZ ;  /* 0x0000660003007a10 */ /* 0x000fe20007ffe0ff */
[----:B------:R-:W4:Y:S01]  /*3d8c0*/  LDL.LU R248, [R1+0x590] ;  /* 0x0005900001f87983 */ /* 0x000f220000300800 */
[----:B------:R-:W-:Y:S02]  /*3d8d0*/  IADD3 R166, R119, 0xb, RZ ;  /* 0x0000000b77a67810 */ /* 0x000fe40007ffe0ff */
[----:B------:R-:W-:Y:S01]  /*3d8e0*/  ISETP.GE.AND P5, PT, R170, c[0x0][0x17c], PT ;  /* 0x00005f00aa007a0c */ /* 0x000fe20003fa6270 */
[----:B------:R1:W-:Y:S01]  /*3d8f0*/  @P6 STG.E [R164.64], R173 ;  /* 0x000000ada4006986 */ /* 0x0003e2000c101906 */
[----:B------:R-:W-:Y:S01]  /*3d900*/  IMAD.WIDE R170, R3, 0x4, R4 ;  /* 0x0000000403aa7825 */ /* 0x000fe200078e0204 */
[----:B------:R-:W-:-:S02]  /*3d910*/  ISETP.GE.AND P6, PT, R166, c[0x0][0x17c], PT ;  /* 0x00005f00a6007a0c */ /* 0x000fc40003fc6270 */
[----:B------:R-:W4:Y:S01]  /*3d920*/  LDL.LU R246, [R1+0x734] ;  /* 0x0007340001f67983 */ /* 0x000f220000300800 */
[----:B------:R-:W-:-:S04]  /*3d930*/  IMAD.WIDE R166, R0, 0x4, R160 ;  /* 0x0000000400a67825 */ /* 0x000fc800078e02a0 */
[----:B------:R-:W-:-:S04]  /*3d940*/  IMAD.WIDE R168, R0, 0x4, R6 ;  /* 0x0000000400a87825 */ /* 0x000fc800078e0206 */
[C---:B-1----:R-:W-:Y:S01]  /*3d950*/  IMAD.WIDE R164, R0.reuse, 0x4, R162 ;  /* 0x0000000400a47825 */ /* 0x042fe200078e02a2 */
[----:B------:R1:W-:Y:S04]  /*3d960*/  @P2 STG.E [R170.64], R251 ;  /* 0x000000fbaa002986 */ /* 0x0003e8000c101906 */
[----:B------:R-:W-:Y:S01]  /*3d970*/  @P4 STG.E [R164.64], R250 ;  /* 0x000000faa4004986 */ /* 0x000fe2000c101906 */
[----:B------:R-:W-:Y:S01]  /*3d980*/  ISETP.LT.AND P0, PT, R115, c[0x0][0x178], !P0 ;  /* 0x00005e0073007a0c */ /* 0x000fe20004701270 */
[----:B-1----:R-:W-:Y:S02]  /*3d990*/  IMAD.WIDE R170, R0, 0x4, R4 ;  /* 0x0000000400aa7825 */ /* 0x002fe400078e0204 */
[----:B---3--:R1:W-:Y:S04]  /*3d9a0*/  @P3 STG.E [R166.64], R247 ;  /* 0x000000f7a6003986 */ /* 0x0083e8000c101906 */
[----:B--2---:R2:W-:Y:S04]  /*3d9b0*/  @P1 STG.E [R168.64], R245 ;  /* 0x000000f5a8001986 */ /* 0x0045e8000c101906 */
[----:B-1----:R-:W3:Y:S04]  /*3d9c0*/  LDL.LU R247, [R1+0x6c4] ;  /* 0x0006c40001f77983 */ /* 0x002ee80000300800 */
[----:B--2---:R-:W2:Y:S04]  /*3d9d0*/  LDL.LU R245, [R1+0x664] ;  /* 0x0006640001f57983 */ /* 0x004ea80000300800 */
[----:B----4-:R1:W-:Y:S04]  /*3d9e0*/  @P0 STG.E [R170.64], R244 ;  /* 0x000000f4aa000986 */ /* 0x0103e8000c101906 */
[----:B-1----:R-:W4:Y:S01]  /*3d9f0*/  LDL.LU R244, [R1+0x594] ;  /* 0x0005940001f47983 */ /* 0x002f220000300800 */
[----:B------:R-:W-:-:S02]  /*3da00*/  ISETP.LT.AND P1, PT, R207, c[0x0][0x178], !P5 ;  /* 0x00005e00cf007a0c */ /* 0x000fc40006f21270 */
[----:B------:R-:W-:Y:S01]  /*3da10*/  ISETP.LT.AND P3, PT, R86, c[0x0][0x178], !P5 ;  /* 0x00005e0056007a0c */ /* 0x000fe20006f61270 */
[----:B------:R-:W4:Y:S01]  /*3da20*/  LDL.LU R251, [R1+0x760] ;  /* 0x0007600001fb7983 */ /* 0x000f220000300800 */
[----:B------:R-:W-:Y:S02]  /*3da30*/  IADD3 R3, R0, c[0x0][0x198], RZ ;  /* 0x0000660000037a10 */ /* 0x000fe40007ffe0ff */
[----:B------:R-:W-:Y:S01]  /*3da40*/  ISETP.LT.AND P2, PT, R87, c[0x0][0x178], !P5 ;  /* 0x00005e0057007a0c */ /* 0x000fe20006f41270 */
[----:B------:R-:W4:Y:S01]  /*3da50*/  LDL.LU R250, [R1+0x710] ;  /* 0x0007100001fa7983 */ /* 0x000f220000300800 */
[----:B------:R-:W-:Y:S01]  /*3da60*/  IADD3 R0, R119, 0xc, RZ ;  /* 0x0000000c77007810 */ /* 0x000fe20007ffe0ff */
[----:B------:R-:W-:Y:S01]  /*3da70*/  IMAD.WIDE R168, R3, 0x4, R162 ;  /* 0x0000000403a87825 */ /* 0x000fe200078e02a2 */
[----:B------:R-:W-:Y:S02]  /*3da80*/  ISETP.LT.AND P5, PT, R115, c[0x0][0x178], !P5 ;  /* 0x00005e0073007a0c */ /* 0x000fe40006fa1270 */
[----:B------:R-:W-:Y:S01]  /*3da90*/  ISETP.LT.AND P4, PT, R207, c[0x0][0x178], !P6 ;  /* 0x00005e00cf007a0c */ /* 0x000fe20007781270 */
[C---:B------:R-:W-:Y:S01]  /*3daa0*/  IMAD.WIDE R164, R3.reuse, 0x4, R160 ;  /* 0x0000000403a47825 */ /* 0x040fe200078e02a0 */
[----:B------:R-:W-:Y:S01]  /*3dab0*/  ISETP.GE.AND P0, PT, R0, c[0x0][0x17c], PT ;  /* 0x00005f0000007a0c */ /* 0x000fe20003f06270 */
[----:B------:R1:W-:Y:S01]  /*3dac0*/  @P1 STG.E [R168.64], R174 ;  /* 0x000000aea8001986 */ /* 0x0003e2000c101906 */
[C---:B------:R-:W-:Y:S01]  /*3dad0*/  IADD3 R0, R3.reuse, c[0x0][0x198], RZ ;  /* 0x0000660003007a10 */ /* 0x040fe20007ffe0ff */
[----:B------:R-:W-:Y:S01]  /*3dae0*/  IMAD.WIDE R166, R3, 0x4, R6 ;  /* 0x0000000403a67825 */ /* 0x000fe200078e0206 */
[----:B------:R-:W-:Y:S01]  /*3daf0*/  ISETP.LT.AND P1, PT, R86, c[0x0][0x178], !P6 ;  /* 0x00005e0056007a0c */ /* 0x000fe20007721270 */
[----:B------:R1:W-:Y:S01]  /*3db00*/  @P3 STG.E [R164.64], R175 ;  /* 0x000000afa4003986 */ /* 0x0003e2000c101906 */
[----:B------:R-:W-:-:S03]  /*3db10*/  ISETP.LT.AND P3, PT, R87, c[0x0][0x178], !P6 ;  /* 0x00005e0057007a0c */ /* 0x000fc60007761270 */
[----:B------:R1:W-:Y:S02]  /*3db20*/  @P2 STG.E [R166.64], R249 ;  /* 0x000000f9a6002986 */ /* 0x0003e4000c101906 */
[----:B-1----:R-:W-:-:S04]  /*3db30*/  IMAD.WIDE R168, R3, 0x4, R4 ;  /* 0x0000000403a87825 */ /* 0x002fc800078e0204 */
[C---:B------:R-:W-:Y:S01]  /*3db40*/  IMAD.WIDE R164, R0.reuse, 0x4, R162 ;  /* 0x0000000400a47825 */ /* 0x040fe200078e02a2 */
[----:B------:R1:W-:Y:S03]  /*3db50*/  @P5 STG.E [R168.64], R248 ;  /* 0x000000f8a8005986 */ /* 0x0003e6000c101906 */
[C---:B------:R-:W-:Y:S01]  /*3db60*/  IMAD.WIDE R166, R0.reuse, 0x4, R160 ;  /* 0x0000000400a67825 */ /* 0x040fe200078e02a0 */
[----:B------:R-:W4:Y:S04]  /*3db70*/  LDL.LU R249, [R1+0x6b0] ;  /* 0x0006b00001f97983 */ /* 0x000f280000300800 */
[----:B------:R1:W-:Y:S04]  /*3db80*/  @P4 STG.E [R164.64], R246 ;  /* 0x000000f6a4004986 */ /* 0x0003e8000c101906 */
[----:B-1----:R-:W4:Y:S01]  /*3db90*/  LDL.LU R248, [R1+0x5a0] ;  /* 0x0005a00001f87983 */ /* 0x002f220000300800 */
[----:B------:R-:W-:-:S03]  /*3dba0*/  IMAD.WIDE R164, R0, 0x4, R6 ;  /* 0x0000000400a47825 */ /* 0x000fc600078e0206 */
[----:B------:R-:W4:Y:S01]  /*3dbb0*/  LDL.LU R246, [R1+0x764] ;  /* 0x0007640001f67983 */ /* 0x000f220000300800 */
[----:B------:R-:W-:Y:S02]  /*3dbc0*/  ISETP.LT.AND P5, PT, R115, c[0x0][0x178], !P6 ;  /* 0x00005e0073007a0c */ /* 0x000fe400077a1270 */
[----:B------:R-:W-:-:S04]  /*3dbd0*/  IADD3 R168, R119, 0xd, RZ ;  /* 0x0000000d77a87810 */ /* 0x000fc80007ffe0ff */
[----:B------:R-:W-:Y:S01]  /*3dbe0*/  ISETP.GE.AND P2, PT, R168, c[0x0][0x17c], PT ;  /* 0x00005f00a8007a0c */ /* 0x000fe20003f46270 */
[----:B------:R-:W-:Y:S01]  /*3dbf0*/  IMAD.WIDE R168, R0, 0x4, R4 ;  /* 0x0000000400a87825 */ /* 0x000fe200078e0204 */
        /* <DEDUP_REMOVED lines=12> */
[----:B------:R-:W-:Y:S01]  /*3dcc0*/  ISETP.LT.AND P0, PT, R115, c[0x0][0x178], !P0 ;  /* 0x00005e0073007a0c */ /* 0x000fe20004701270 */
[----:B------:R-:W-:Y:S01]  /*3dcd0*/  IMAD.WIDE R166, R3, 0x4, R162 ;  /* 0x0000000403a67825 */ /* 0x000fe200078e02a2 */
[----:B------:R-:W-:Y:S01]  /*3dce0*/  ISETP.LT.AND P3, PT, R207, c[0x0][0x178], !P2 ;  /* 0x00005e00cf007a0c */ /* 0x000fe20005761270 */
[----:B------:R-:W4:Y:S02]  /*3dcf0*/  LDL.LU R174, [R1+0x6e0] ;  /* 0x0006e00001ae7983 */ /* 0x000f240000300800 */
[----:B------:R-:W-:-:S02]  /*3dd00*/  IMAD.WIDE R164, R3, 0x4, R160 ;  /* 0x0000000403a47825 */ /* 0x000fc400078e02a0 */
[----:B------:R1:W-:Y:S01]  /*3dd10*/  @P6 STG.E [R166.64], R251 ;  /* 0x000000fba6006986 */ /* 0x0003e2000c101906 */
[----:B------:R-:W-:Y:S02]  /*3dd20*/  ISETP.LT.AND P6, PT, R86, c[0x0][0x178], !P2 ;  /* 0x00005e0056007a0c */ /* 0x000fe400057c1270 */
[----:B------:R-:W-:Y:S01]  /*3dd30*/  ISETP.LT.AND P1, PT, R87, c[0x0][0x178], !P2 ;  /* 0x00005e0057007a0c */ /* 0x000fe20005721270 */
[----:B------:R1:W-:Y:S01]  /*3dd40*/  @P4 STG.E [R164.64], R250 ;  /* 0x000000faa4004986 */ /* 0x0003e2000c101906 */
[----:B------:R-:W-:Y:S02]  /*3dd50*/  IADD3 R0, R3, c[0x0][0x198], RZ ;  /* 0x0000660003007a10 */ /* 0x000fe40007ffe0ff */
[C---:B------:R-:W-:Y:S02]  /*3dd60*/  IADD3 R168, R119.reuse, 0xe, RZ ;  /* 0x0000000e77a87810 */ /* 0x040fe40007ffe0ff */
[----:B------:R-:W-:Y:S01]  /*3dd70*/  IADD3 R169, R119, 0xf, RZ ;  /* 0x0000000f77a97810 */ /* 0x000fe20007ffe0ff */
[----:B-1----:R-:W-:-:S04]  /*3dd80*/  IMAD.WIDE R166, R3, 0x4, R4 ;  /* 0x0000000403a67825 */ /* 0x002fc800078e0204 */
[----:B------:R-:W-:Y:S01]  /*3dd90*/  IMAD.WIDE R164, R3, 0x4, R6 ;  /* 0x0000000403a47825 */ /* 0x000fe200078e0206 */
[----:B------:R-:W-:-:S04]  /*3dda0*/  ISETP.GE.AND P4, PT, R168, c[0x0][0x17c], PT ;  /* 0x00005f00a8007a0c */ /* 0x000fc80003f86270 */
[----:B------:R1:W-:Y:S01]  /*3ddb0*/  @P5 STG.E [R164.64], R249 ;  /* 0x000000f9a4005986 */ /* 0x0003e2000c101906 */
[----:B------:R-:W-:Y:S01]  /*3ddc0*/  ISETP.GE.AND P5, PT, R169, c[0x0][0x17c], PT ;  /* 0x00005f00a9007a0c */ /* 0x000fe20003fa6270 */
[C---:B------:R-:W-:Y:S02]  /*3ddd0*/  IMAD.WIDE R168, R0.reuse, 0x4, R6 ;  /* 0x0000000400a87825 */ /* 0x040fe400078e0206 */
[----:B------:R1:W-:Y:S02]  /*3dde0*/  @P0 STG.E [R166.64], R248 ;  /* 0x000000f8a6000986 */ /* 0x0003e4000c101906 */
[----:B-1----:R-:W-:-:S04]  /*3ddf0*/  IMAD.WIDE R164, R0, 0x4, R162 ;  /* 0x0000000400a47825 */ /* 0x002fc800078e02a2 */
[C---:B------:R-:W-:Y:S01]  /*3de00*/  IMAD.WIDE R166, R0.reuse, 0x4, R160 ;  /* 0x0000000400a67825 */ /* 0x040fe200078e02a0 */
[----:B------:R1:W-:Y:S01]  /*3de10*/  @P3 STG.E [R164.64], R246 ;  /* 0x000000f6a4003986 */ /* 0x0003e2000c101906 */
[----:B------:R-:W-:Y:S02]  /*3de20*/  ISETP.LT.AND P2, PT, R115, c[0x0][0x178], !P2 ;  /* 0x00005e0073007a0c */ /* 0x000fe40005741270 */
[----:B-1----:R-:W-:Y:S01]  /*3de30*/  IMAD.WIDE R164, R0, 0x4, R4 ;  /* 0x0000000400a47825 */ /* 0x002fe200078e0204 */
[----:B---3--:R1:W-:Y:S04]  /*3de40*/  @P6 STG.E [R166.64], R247 ;  /* 0x000000f7a6006986 */ /* 0x0083e8000c101906 */
[----:B--2---:R2:W-:Y:S04]  /*3de50*/  @P1 STG.E [R168.64], R245 ;  /* 0x000000f5a8001986 */ /* 0x0045e8000c101906 */
[----:B-1----:R-:W3:Y:S04]  /*3de60*/  LDL.LU R247, [R1+0x680] ;  /* 0x0006800001f77983 */ /* 0x002ee80000300800 */
[----:B--2---:R-:W2:Y:S04]  /*3de70*/  LDL.LU R245, [R1+0x784] ;  /* 0x0007840001f57983 */ /* 0x004ea80000300800 */
[----:B------:R-:W2:Y:S04]  /*3de80*/  LDL.LU R175, [R1+0x754] ;  /* 0x0007540001af7983 */ /* 0x000ea80000300800 */
[----:B------:R-:W2:Y:S04]  /*3de90*/  LDL.LU R246, [R1+0x6e4] ;  /* 0x0006e40001f67983 */ /* 0x000ea80000300800 */
[----:B----4-:R1:W-:Y:S04]  /*3dea0*/  @P2 STG.E [R164.64], R244 ;  /* 0x000000f4a4002986 */ /* 0x0103e8000c101906 */
[----:B-1----:R-:W4:Y:S01]  /*3deb0*/  LDL.LU R244, [R1+0x684] ;  /* 0x0006840001f47983 */ /* 0x002f220000300800 */
[----:B------:R-:W-:-:S02]  /*3dec0*/  ISETP.LT.AND P0, PT, R207, c[0x0][0x178], !P4 ;  /* 0x00005e00cf007a0c */ /* 0x000fc40006701270 */
[----:B------:R-:W-:Y:S01]  /*3ded0*/  IADD3 R3, R0, c[0x0][0x198], RZ ;  /* 0x0000660000037a10 */ /* 0x000fe20007ffe0ff */
[----:B------:R-:W4:Y:S01]  /*3dee0*/  LDL.LU R251, [R1+0x5d8] ;  /* 0x0005d80001fb7983 */ /* 0x000f220000300800 */
[----:B------:R-:W-:Y:S02]  /*3def0*/  ISETP.LT.AND P1, PT, R86, c[0x0][0x178], !P4 ;  /* 0x00005e0056007a0c */ /* 0x000fe40006721270 */
[----:B------:R-:W-:Y:S01]  /*3df00*/  ISETP.LT.AND P6, PT, R87, c[0x0][0x178], !P4 ;  /* 0x00005e0057007a0c */ /* 0x000fe200067c1270 */
[----:B------:R-:W-:Y:S01]  /*3df10*/  IMAD.WIDE R166, R3, 0x4, R162 ;  /* 0x0000000403a67825 */ /* 0x000fe200078e02a2 */
[----:B------:R-:W-:Y:S01]  /*3df20*/  IADD3 R0, R119, 0x11, RZ ;  /* 0x0000001177007810 */ /* 0x000fe20007ffe0ff */
[----:B------:R-:W4:Y:S01]  /*3df30*/  LDL.LU R250, [R1+0x378] ;  /* 0x0003780001fa7983 */ /* 0x000f220000300800 */
[----:B------:R-:W-:Y:S01]  /*3df40*/  ISETP.LT.AND P4, PT, R115, c[0x0][0x178], !P4 ;  /* 0x00005e0073007a0c */ /* 0x000fe20006781270 */
[----:B------:R-:W-:Y:S02]  /*3df50*/  IMAD.WIDE R164, R3, 0x4, R160 ;  /* 0x0000000403a47825 */ /* 0x000fe400078e02a0 */
[----:B------:R1:W-:Y:S01]  /*3df60*/  @P0 STG.E [R166.64], R172 ;  /* 0x000000aca6000986 */ /* 0x0003e2000c101906 */
[----:B------:R-:W-:-:S02]  /*3df70*/  ISETP.LT.AND P0, PT, R207, c[0x0][0x178], !P5 ;  /* 0x00005e00cf007a0c */ /* 0x000fc40006f01270 */
[----:B------:R-:W-:Y:S02]  /*3df80*/  IADD3 R168, R119, 0x10, RZ ;  /* 0x0000001077a87810 */ /* 0x000fe40007ffe0ff */
[----:B------:R-:W-:Y:S01]  /*3df90*/  ISETP.GE.AND P2, PT, R0, c[0x0][0x17c], PT ;  /* 0x00005f0000007a0c */ /* 0x000fe20003f46270 */
[----:B------:R1:W-:Y:S01]  /*3dfa0*/  @P1 STG.E [R164.64], R173 ;  /* 0x000000ada4001986 */ /* 0x0003e2000c101906 */
[----:B------:R-:W-:-:S03]  /*3dfb0*/  IADD3 R0, R3, c[0x0][0x198], RZ ;  /* 0x0000660003007a10 */ /* 0x000fc60007ffe0ff */
[----:B------:R-:W4:Y:S01]  /*3dfc0*/  LDL.LU R249, [R1+0x1c8] ;  /* 0x0001c80001f97983 */ /* 0x000f220000300800 */
[C---:B-1----:R-:W-:Y:S01]  /*3dfd0*/  IMAD.WIDE R166, R3.reuse, 0x4, R6 ;  /* 0x0000000403a67825 */ /* 0x042fe200078e0206 */
[----:B------:R-:W-:Y:S02]  /*3dfe0*/  ISETP.LT.AND P1, PT, R86, c[0x0][0x178], !P5 ;  /* 0x00005e0056007a0c */ /* 0x000fe40006f21270 */
[----:B------:R-:W4:Y:S01]  /*3dff0*/  LDL.LU R248, [R1+0x98] ;  /* 0x0000980001f87983 */ /* 0x000f220000300800 */
[----:B------:R-:W-:Y:S01]  /*3e000*/  ISETP.GE.AND P3, PT, R168, c[0x0][0x17c], PT ;  /* 0x00005f00a8007a0c */ /* 0x000fe20003f66270 */
[----:B------:R-:W-:Y:S02]  /*3e010*/  IMAD.WIDE R168, R3, 0x4, R4 ;  /* 0x0000000403a87825 */ /* 0x000fe400078e0204 */
[----:B------:R1:W-:Y:S01]  /*3e020*/  @P6 STG.E [R166.64], R174 ;  /* 0x000000aea6006986 */ /* 0x0003e2000c101906 */
[----:B------:R-:W-:Y:S01]  /*3e030*/  ISETP.LT.AND P6, PT, R87, c[0x0][0x178], !P5 ;  /* 0x00005e0057007a0c */ /* 0x000fe20006fc1270 */
[----:B------:R-:W-:-:S04]  /*3e040*/  IMAD.WIDE R164, R0, 0x4, R162 ;  /* 0x0000000400a47825 */ /* 0x000fc800078e02a2 */
[C---:B-1----:R-:W-:Y:S01]  /*3e050*/  IMAD.WIDE R166, R0.reuse, 0x4, R160 ;  /* 0x0000000400a67825 */ /* 0x042fe200078e02a0 */
[----:B------:R-:W-:Y:S01]  /*3e060*/  ISETP.LT.AND P5, PT, R115, c[0x0][0x178], !P5 ;  /* 0x00005e0073007a0c */ /* 0x000fe20006fa1270 */
[----:B---3--:R1:W-:Y:S04]  /*3e070*/  @P4 STG.E [R168.64], R247 ;  /* 0x000000f7a8004986 */ /* 0x0083e8000c101906 */
[----:B--2---:R2:W-:Y:S04]  /*3e080*/  @P0 STG.E [R164.64], R245 ;  /* 0x000000f5a4000986 */ /* 0x0045e8000c101906 */
[----:B-1----:R-:W3:Y:S04]  /*3e090*/  LDL.LU R247, [R1+0x5dc] ;  /* 0x0005dc0001f77983 */ /* 0x002ee80000300800 */
[----:B--2---:R-:W2:Y:S01]  /*3e0a0*/  LDL.LU R245, [R1+0x37c] ;  /* 0x00037c0001f57983 */ /* 0x004ea20000300800 */
[----:B------:R-:W-:-:S03]  /*3e0b0*/  IMAD.WIDE R164, R0, 0x4, R6 ;  /* 0x0000000400a47825 */ /* 0x000fc600078e0206 */
[----:B------:R-:W-:Y:S04]  /*3e0c0*/  @P1 STG.E [R166.64], R175 ;  /* 0x000000afa6001986 */ /* 0x000fe8000c101906 */
[----:B------:R1:W-:Y:S04]  /*3e0d0*/  @P6 STG.E [R164.64], R246 ;  /* 0x000000f6a4006986 */ /* 0x0003e8000c101906 */
[----:B-1----:R-:W2:Y:S01]  /*3e0e0*/  LDL.LU R246, [R1+0x1cc] ;  /* 0x0001cc0001f67983 */ /* 0x002ea20000300800 */
[----:B------:R-:W-:-:S05]  /*3e0f0*/  IMAD.WIDE R168, R0, 0x4, R4 ;  /* 0x0000000400a87825 */ /* 0x000fca00078e0204 */
[----:B----4-:R1:W-:Y:S04]  /*3e100*/  @P5 STG.E [R168.64], R244 ;  /* 0x000000f4a8005986 */ /* 0x0103e8000c101906 */
[----:B-1----:R-:W4:Y:S01]  /*3e110*/  LDL.LU R244, [R1+0x9c] ;  /* 0x00009c0001f47983 */ /* 0x002f220000300800 */
[----:B------:R-:W-:Y:S02]  /*3e120*/  IADD3 R3, R119, 0x12, RZ ;  /* 0x0000001277037810 */ /* 0x000fe40007ffe0ff */
[----:B------:R-:W-:Y:S01]  /*3e130*/  ISETP.LT.AND P4, PT, R207, c[0x0][0x178], !P3 ;  /* 0x00005e00cf007a0c */ /* 0x000fe20005f81270 */
[----:B------:R-:W4:Y:S01]  /*3e140*/  LDL.LU R173, [R1+0x2c8] ;  /* 0x0002c80001ad7983 */ /* 0x000f220000300800 */
[----:B------:R-:W-:Y:S02]  /*3e150*/  ISETP.GE.AND P0, PT, R3, c[0x0][0x17c], PT ;  /* 0x00005f0003007a0c */ /* 0x000fe40003f06270 */
[----:B------:R-:W-:-:S02]  /*3e160*/  IADD3 R3, R0, c[0x0][0x198], RZ ;  /* 0x0000660000037a10 */ /* 0x000fc40007ffe0ff */
[C---:B------:R-:W-:Y:S02]  /*3e170*/  ISETP.LT.AND P1, PT, R86.reuse, c[0x0][0x178], !P3 ;  /* 0x00005e0056007a0c */ /* 0x040fe40005f21270 */
[----:B------:R-:W-:Y:S01]  /*3e180*/  ISETP.LT.AND P5, PT, R87, c[0x0][0x178], !P3 ;  /* 0x00005e0057007a0c */ /* 0x000fe20005fa1270 */
[----:B------:R-:W-:Y:S01]  /*3e190*/  IMAD.WIDE R166, R3, 0x4, R162 ;  /* 0x0000000403a67825 */ /* 0x000fe200078e02a2 */
[----:B------:R-:W-:Y:S02]  /*3e1a0*/  ISETP.LT.AND P3, PT, R115, c[0x0][0x178], !P3 ;  /* 0x00005e0073007a0c */ /* 0x000fe40005f61270 */
[----:B------:R-:W-:Y:S02]  /*3e1b0*/  ISETP.LT.AND P6, PT, R207, c[0x0][0x178], !P2 ;  /* 0x00005e00cf007a0c */ /* 0x000fe400057c1270 */
[----:B------:R1:W-:Y:S01]  /*3e1c0*/  @P4 STG.E [R166.64], R251 ;  /* 0x000000fba6004986 */ /* 0x0003e2000c101906 */
[----:B------:R-:W-:Y:S01]  /*3e1d0*/  IMAD.WIDE R164, R3, 0x4, R6 ;  /* 0x0000000403a47825 */ /* 0x000fe200078e0206 */
[----:B------:R-:W-:-:S03]  /*3e1e0*/  ISETP.LT.AND P4, PT, R86, c[0x0][0x178], !P2 ;  /* 0x00005e0056007a0c */ /* 0x000fc60005781270 */
[C---:B------:R-:W-:Y:S01]  /*3e1f0*/  IMAD.WIDE R168, R3.reuse, 0x4, R4 ;  /* 0x0000000403a87825 */ /* 0x040fe200078e0204 */
[----:B------:R-:W-:-:S03]  /*3e200*/  IADD3 R0, R3, c[0x0][0x198], RZ ;  /* 0x0000660003007a10 */ /* 0x000fc60007ffe0ff */
[----:B-1----:R-:W-:Y:S01]  /*3e210*/  IMAD.WIDE R166, R3, 0x4, R160 ;  /* 0x0000000403a67825 */ /* 0x002fe200078e02a0 */
[----:B------:R-:W4:Y:S04]  /*3e220*/  LDL.LU R251, [R1+0xa8] ;  /* 0x0000a80001fb7983 */ /* 0x000f280000300800 */
[----:B------:R1:W-:Y:S04]  /*3e230*/  @P1 STG.E [R166.64], R250 ;  /* 0x000000faa6001986 */ /* 0x0003e8000c101906 */
[----:B------:R1:W-:Y:S04]  /*3e240*/  @P5 STG.E [R164.64], R249 ;  /* 0x000000f9a4005986 */ /* 0x0003e8000c101906 */
[----:B------:R-:W-:Y:S01]  /*3e250*/  @P3 STG.E [R168.64], R248 ;  /* 0x000000f8a8003986 */ /* 0x000fe2000c101906 */
[----:B------:R-:W-:Y:S01]  /*3e260*/  ISETP.LT.AND P3, PT, R87, c[0x0][0x178], !P2 ;  /* 0x00005e0057007a0c */ /* 0x000fe20005761270 */
[----:B-1----:R-:W-:-:S02]  /*3e270*/  IMAD.WIDE R166, R0, 0x4, R162 ;  /* 0x0000000400a67825 */ /* 0x002fc400078e02a2 */
[----:B------:R-:W4:Y:S02]  /*3e280*/  LDL.LU R250, [R1+0x61c] ;  /* 0x00061c0001fa7983 */ /* 0x000f240000300800 */
[C---:B------:R-:W-:Y:S01]  /*3e290*/  IMAD.WIDE R164, R0.reuse, 0x4, R160 ;  /* 0x0000000400a47825 */ /* 0x040fe200078e02a0 */
[C---:B------:R-:W-:Y:S02]  /*3e2a0*/  IADD3 R3, R0.reuse, c[0x0][0x198], RZ ;  /* 0x0000660000037a10 */ /* 0x040fe40007ffe0ff */
[----:B------:R-:W-:Y:S01]  /*3e2b0*/  ISETP.LT.AND P2, PT, R115, c[0x0][0x178], !P2 ;  /* 0x00005e0073007a0c */ /* 0x000fe20005741270 */
[----:B---3--:R1:W-:Y:S04]  /*3e2c0*/  @P6 STG.E [R166.64], R247 ;  /* 0x000000f7a6006986 */ /* 0x0083e8000c101906 */
[----:B--2---:R2:W-:Y:S04]  /*3e2d0*/  @P4 STG.E [R164.64], R245 ;  /* 0x000000f5a4004986 */ /* 0x0045e8000c101906 */
[----:B-1----:R-:W3:Y:S01]  /*3e2e0*/  LDL.LU R247, [R1+0x4ac] ;  /* 0x0004ac0001f77983 */ /* 0x002ee20000300800 */
[----:B--2---:R-:W-:-:S03]  /*3e2f0*/  IMAD.WIDE R164, R0, 0x4, R6 ;  /* 0x0000000400a47825 */ /* 0x004fc600078e0206 */
[----:B------:R-:W2:Y:S01]  /*3e300*/  LDL.LU R245, [R1+0x2cc] ;  /* 0x0002cc0001f57983 */ /* 0x000ea20000300800 */
[----:B------:R-:W-:-:S03]  /*3e310*/  IMAD.WIDE R166, R0, 0x4, R4 ;  /* 0x0000000400a67825 */ /* 0x000fc600078e0204 */
[----:B------:R-:W2:Y:S04]  /*3e320*/  LDL.LU R0, [R1+0x4a8] ;  /* 0x0004a80001007983 */ /* 0x000ea80000300800 */
[----:B------:R1:W-:Y:S04]  /*3e330*/  @P3 STG.E [R164.64], R246 ;  /* 0x000000f6a4003986 */ /* 0x0003e8000c101906 */
[----:B-1----:R-:W2:Y:S04]  /*3e340*/  LDL.LU R165, [R1+0x618] ;  /* 0x0006180001a57983 */ /* 0x002ea80000300800 */
[----:B----4-:R1:W-:Y:S04]  /*3e350*/  @P2 STG.E [R166.64], R244 ;  /* 0x000000f4a6002986 */ /* 0x0103e8000c101906 */
[----:B-1----:R-:W4:Y:S01]  /*3e360*/  LDL.LU R244, [R1+0xac] ;  /* 0x0000ac0001f47983 */ /* 0x002f220000300800 */
[----:B------:R-:W-:-:S02]  /*3e370*/  ISETP.LT.AND P6, PT, R207, c[0x0][0x178], !P0 ;  /* 0x00005e00cf007a0c */ /* 0x000fc400047c1270 */
[----:B------:R-:W-:Y:S02]  /*3e380*/  ISETP.LT.AND P5, PT, R86, c[0x0][0x178], !P0 ;  /* 0x00005e0056007a0c */ /* 0x000fe400047a1270 */
[----:B------:R-:W-:Y:S01]  /*3e390*/  IADD3 R170, R119, 0x13, RZ ;  /* 0x0000001377aa7810 */ /* 0x000fe20007ffe0ff */
[----:B------:R-:W-:Y:S01]  /*3e3a0*/  IMAD.WIDE R168, R3, 0x4, R162 ;  /* 0x0000000403a87825 */ /* 0x000fe200078e02a2 */
[----:B------:R-:W-:Y:S01]  /*3e3b0*/  ISETP.LT.AND P4, PT, R87, c[0x0][0x178], !P0 ;  /* 0x00005e0057007a0c */ /* 0x000fe20004781270 */
[----:B------:R-:W3:Y:S01]  /*3e3c0*/  LDL.LU R174, [R1+0x638] ;  /* 0x0006380001ae7983 */ /* 0x000ee20000300800 */
[----:B------:R-:W-:Y:S01]  /*3e3d0*/  ISETP.GE.AND P1, PT, R170, c[0x0][0x17c], PT ;  /* 0x00005f00aa007a0c */ /* 0x000fe20003f26270 */
[----:B------:R-:W-:Y:S01]  /*3e3e0*/  IMAD.WIDE R170, R3, 0x4, R160 ;  /* 0x0000000403aa7825 */ /* 0x000fe200078e02a0 */
[----:B------:R-:W-:Y:S01]  /*3e3f0*/  ISETP.LT.AND P0, PT, R115, c[0x0][0x178], !P0 ;  /* 0x00005e0073007a0c */ /* 0x000fe20004701270 */
[----:B------:R-:W3:Y:S01]  /*3e400*/  LDL.LU R175, [R1+0x5e8] ;  /* 0x0005e80001af7983 */ /* 0x000ee20000300800 */
[----:B------:R-:W-:-:S03]  /*3e410*/  ISETP.LT.AND P2, PT, R87, c[0x0][0x178], !P1 ;  /* 0x00005e0057007a0c */ /* 0x000fc60004f41270 */
[----:B------:R-:W3:Y:S04]  /*3e420*/  LDL.LU R249, [R1+0x388] ;  /* 0x0003880001f97983 */ /* 0x000ee80000300800 */
[----:B------:R-:W3:Y:S04]  /*3e430*/  LDL.LU R248, [R1+0x1d8] ;  /* 0x0001d80001f87983 */ /* 0x000ee80000300800 */
[----:B------:R-:W3:Y:S04]  /*3e440*/  LDL.LU R246, [R1+0x63c] ;  /* 0x00063c0001f67983 */ /* 0x000ee80000300800 */
[----:B--2---:R1:W-:Y:S01]  /*3e450*/  @P6 STG.E [R168.64], R165 ;  /* 0x000000a5a8006986 */ /* 0x0043e2000c101906 */
[----:B------:R-:W-:-:S03]  /*3e460*/  ISETP.LT.AND P6, PT, R207, c[0x0][0x178], !P1 ;  /* 0x00005e00cf007a0c */ /* 0x000fc60004fc1270 */
[----:B------:R2:W-:Y:S01]  /*3e470*/  @P5 STG.E [R170.64], R0 ;  /* 0x00000000aa005986 */ /* 0x0005e2000c101906 */
[----:B------:R-:W-:Y:S01]  /*3e480*/  ISETP.LT.AND P5, PT, R86, c[0x0][0x178], !P1 ;  /* 0x00005e0056007a0c */ /* 0x000fe20004fa1270 */
[C---:B-1----:R-:W-:Y:S01]  /*3e490*/  IMAD.WIDE R164, R3.reuse, 0x4, R6 ;  /* 0x0000000403a47825 */ /* 0x042fe200078e0206 */
[----:B--2---:R-:W-:-:S04]  /*3e4a0*/  IADD3 R0, R3, c[0x0][0x198], RZ ;  /* 0x0000660003007a10 */ /* 0x004fc80007ffe0ff */
[----:B------:R1:W-:Y:S01]  /*3e4b0*/  @P4 STG.E [R164.64], R173 ;  /* 0x000000ada4004986 */ /* 0x0003e2000c101906 */
[----:B------:R-:W-:-:S04]  /*3e4c0*/  IMAD.WIDE R166, R0, 0x4, R162 ;  /* 0x0000000400a67825 */ /* 0x000fc800078e02a2 */
[----:B------:R-:W-:-:S04]  /*3e4d0*/  IMAD.WIDE R168, R0, 0x4, R160 ;  /* 0x0000000400a87825 */ /* 0x000fc800078e02a0 */
[----:B-1----:R-:W-:Y:S01]  /*3e4e0*/  IMAD.WIDE R164, R3, 0x4, R4 ;  /* 0x0000000403a47825 */ /* 0x002fe200078e0204 */
[----:B------:R-:W-:-:S03]  /*3e4f0*/  ISETP.LT.AND P4, PT, R115, c[0x0][0x178], !P1 ;  /* 0x00005e0073007a0c */ /* 0x000fc60004f81270 */
[C---:B------:R-:W-:Y:S01]  /*3e500*/  IMAD.WIDE R170, R0.reuse, 0x4, R6 ;  /* 0x0000000400aa7825 */ /* 0x040fe200078e0206 */
[----:B------:R1:W-:Y:S04]  /*3e510*/  @P0 STG.E [R164.64], R251 ;  /* 0x000000fba4000986 */ /* 0x0003e8000c101906 */
[----:B------:R-:W-:Y:S04]  /*3e520*/  @P6 STG.E [R166.64], R250 ;  /* 0x000000faa6006986 */ /* 0x000fe8000c101906 */
[----:B---3--:R2:W-:Y:S04]  /*3e530*/  @P5 STG.E [R168.64], R247 ;  /* 0x000000f7a8005986 */ /* 0x0085e8000c101906 */
[----:B------:R3:W-:Y:S01]  /*3e540*/  @P2 STG.E [R170.64], R245 ;  /* 0x000000f5aa002986 */ /* 0x0007e2000c101906 */
[----:B-1----:R-:W-:-:S03]  /*3e550*/  IMAD.WIDE R164, R0, 0x4, R4 ;  /* 0x0000000400a47825 */ /* 0x002fc600078e0204 */
[----:B--2---:R-:W2:Y:S04]  /*3e560*/  LDL.LU R247, [R1+0x5ec] ;  /* 0x0005ec0001f77983 */ /* 0x004ea80000300800 */
[----:B---3--:R-:W3:Y:S04]  /*3e570*/  LDL.LU R245, [R1+0x38c] ;  /* 0x00038c0001f57983 */ /* 0x008ee80000300800 */
[----:B----4-:R1:W-:Y:S04]  /*3e580*/  @P4 STG.E [R164.64], R244 ;  /* 0x000000f4a4004986 */ /* 0x0103e8000c101906 */
[----:B-1----:R-:W4:Y:S01]  /*3e590*/  LDL.LU R244, [R1+0x1dc] ;  /* 0x0001dc0001f47983 */ /* 0x002f220000300800 */
[----:B------:R-:W-:-:S02]  /*3e5a0*/  IADD3 R172, R119, 0x14, RZ ;  /* 0x0000001477ac7810 */ /* 0x000fc40007ffe0ff */
[----:B------:R-:W-:Y:S01]  /*3e5b0*/  IADD3 R3, R0, c[0x0][0x198], RZ ;  /* 0x0000660000037a10 */ /* 0x000fe20007ffe0ff */
[----:B------:R-:W4:Y:S01]  /*3e5c0*/  LDL.LU R251, [R1+0x6a8] ;  /* 0x0006a80001fb7983 */ /* 0x000f220000300800 */
[----:B------:R-:W-:Y:S02]  /*3e5d0*/  ISETP.GE.AND P3, PT, R172, c[0x0][0x17c], PT ;  /* 0x00005f00ac007a0c */ /* 0x000fe40003f66270 */
[----:B------:R-:W-:Y:S01]  /*3e5e0*/  IADD3 R166, R119, 0x16, RZ ;  /* 0x0000001677a67810 */ /* 0x000fe20007ffe0ff */
[----:B------:R-:W-:Y:S01]  /*3e5f0*/  IMAD.WIDE R170, R3, 0x4, R162 ;  /* 0x0000000403aa7825 */ /* 0x000fe200078e02a2 */
[----:B------:R-:W-:Y:S01]  /*3e600*/  ISETP.LT.AND P2, PT, R207, c[0x0][0x178], !P3 ;  /* 0x00005e00cf007a0c */ /* 0x000fe20005f41270 */
[----:B------:R-:W4:Y:S01]  /*3e610*/  LDL.LU R250, [R1+0x628] ;  /* 0x0006280001fa7983 */ /* 0x000f220000300800 */
[----:B------:R-:W-:Y:S02]  /*3e620*/  ISETP.LT.AND P0, PT, R86, c[0x0][0x178], !P3 ;  /* 0x00005e0056007a0c */ /* 0x000fe40005f01270 */
[----:B------:R-:W-:-:S02]  /*3e630*/  ISETP.LT.AND P5, PT, R87, c[0x0][0x178], !P3 ;  /* 0x00005e0057007a0c */ /* 0x000fc40005fa1270 */
[----:B------:R-:W-:Y:S02]  /*3e640*/  ISETP.LT.AND P3, PT, R115, c[0x0][0x178], !P3 ;  /* 0x00005e0073007a0c */ /* 0x000fe40005f61270 */
[----:B------:R-:W-:Y:S01]  /*3e650*/  IADD3 R172, R119, 0x15, RZ ;  /* 0x0000001577ac7810 */ /* 0x000fe20007ffe0ff */
[C---:B------:R-:W-:Y:S01]  /*3e660*/  IMAD.WIDE R168, R3.reuse, 0x4, R160 ;  /* 0x0000000403a87825 */ /* 0x040fe200078e02a0 */
[----:B------:R-:W-:Y:S02]  /*3e670*/  ISETP.GE.AND P4, PT, R166, c[0x0][0x17c], PT ;  /* 0x00005f00a6007a0c */ /* 0x000fe40003f86270 */
[----:B------:R-:W-:Y:S01]  /*3e680*/  ISETP.GE.AND P1, PT, R172, c[0x0][0x17c], PT ;  /* 0x00005f00ac007a0c */ /* 0x000fe20003f26270 */
[----:B------:R-:W-:Y:S01]  /*3e690*/  IMAD.WIDE R166, R3, 0x4, R6 ;  /* 0x0000000403a67825 */ /* 0x000fe200078e0206 */
[----:B------:R1:W-:Y:S02]  /*3e6a0*/  @P2 STG.E [R170.64], R174 ;  /* 0x000000aeaa002986 */ /* 0x0003e4000c101906 */
[----:B------:R-:W-:Y:S01]  /*3e6b0*/  ISETP.LT.AND P6, PT, R207, c[0x0][0x178], !P1 ;  /* 0x00005e00cf007a0c */ /* 0x000fe20004fc1270 */
[C---:B------:R-:W-:Y:S01]  /*3e6c0*/  IMAD.WIDE R164, R3.reuse, 0x4, R4 ;  /* 0x0000000403a47825 */ /* 0x040fe200078e0204 */
[----:B------:R-:W-:Y:S01]  /*3e6d0*/  ISETP.LT.AND P2, PT, R86, c[0x0][0x178], !P1 ;  /* 0x00005e0056007a0c */ /* 0x000fe20004f41270 */
[----:B------:R-:W-:Y:S01]  /*3e6e0*/  @P0 STG.E [R168.64], R175 ;  /* 0x000000afa8000986 */ /* 0x000fe2000c101906 */
[----:B------:R-:W-:-:S03]  /*3e6f0*/  IADD3 R0, R3, c[0x0][0x198], RZ ;  /* 0x0000660003007a10 */ /* 0x000fc60007ffe0ff */
[----:B------:R1:W-:Y:S04]  /*3e700*/  @P5 STG.E [R166.64], R249 ;  /* 0x000000f9a6005986 */ /* 0x0003e8000c101906 */
[----:B------:R1:W-:Y:S01]  /*3e710*/  @P3 STG.E [R164.64], R248 ;  /* 0x000000f8a4003986 */ /* 0x0003e2000c101906 */
[----:B------:R-:W-:Y:S01]  /*3e720*/  ISETP.LT.AND P3, PT, R87, c[0x0][0x178], !P1 ;  /* 0x00005e0057007a0c */ /* 0x000fe20004f61270 */
[C---:B-1----:R-:W-:Y:S01]  /*3e730*/  IMAD.WIDE R170, R0.reuse, 0x4, R162 ;  /* 0x0000000400aa7825 */ /* 0x042fe200078e02a2 */
[----:B------:R-:W-:Y:S01]  /*3e740*/  ISETP.LT.AND P0, PT, R115, c[0x0][0x178], !P1 ;  /* 0x00005e0073007a0c */ /* 0x000fe20004f01270 */
[----:B------:R-:W4:Y:S02]  /*3e750*/  LDL.LU R249, [R1+0x5c8] ;  /* 0x0005c80001f97983 */ /* 0x000f240000300800 */
[----:B------:R-:W-:Y:S01]  /*3e760*/  IMAD.WIDE R166, R0, 0x4, R160 ;  /* 0x0000000400a67825 */ /* 0x000fe200078e02a0 */
[----:B------:R-:W-:Y:S01]  /*3e770*/  IADD3 R164, R119, 0x17, RZ ;  /* 0x0000001777a47810 */ /* 0x000fe20007ffe0ff */
[----:B------:R1:W-:Y:S03]  /*3e780*/  @P6 STG.E [R170.64], R246 ;  /* 0x000000f6aa006986 */ /* 0x0003e6000c101906 */
[----:B------:R-:W-:Y:S01]  /*3e790*/  ISETP.GE.AND P1, PT, R164, c[0x0][0x17c], PT ;  /* 0x00005f00a4007a0c */ /* 0x000fe20003f26270 */
[----:B------:R-:W4:Y:S01]  /*3e7a0*/  LDL.LU R248, [R1+0x2d8] ;  /* 0x0002d80001f87983 */ /* 0x000f220000300800 */
[----:B------:R-:W-:-:S03]  /*3e7b0*/  IMAD.WIDE R164, R0, 0x4, R6 ;  /* 0x0000000400a47825 */ /* 0x000fc600078e0206 */
[----:B-1----:R-:W4:Y:S01]  /*3e7c0*/  LDL.LU R246, [R1+0x6ac] ;  /* 0x0006ac0001f67983 */ /* 0x002f220000300800 */
[----:B------:R-:W-:-:S03]  /*3e7d0*/  IMAD.WIDE R168, R0, 0x4, R4 ;  /* 0x0000000400a87825 */ /* 0x000fc600078e0204 */
[----:B--2---:R1:W-:Y:S04]  /*3e7e0*/  @P2 STG.E [R166.64], R247 ;  /* 0x000000f7a6002986 */ /* 0x0043e8000c101906 */
[----:B---3--:R2:W-:Y:S04]  /*3e7f0*/  @P3 STG.E [R164.64], R245 ;  /* 0x000000f5a4003986 */ /* 0x0085e8000c101906 */
[----:B-1----:R-:W3:Y:S04]  /*3e800*/  LDL.LU R247, [R1+0x62c] ;  /* 0x00062c0001f77983 */ /* 0x002ee80000300800 */
[----:B--2---:R-:W2:Y:S04]  /*3e810*/  LDL.LU R245, [R1+0x5cc] ;  /* 0x0005cc0001f57983 */ /* 0x004ea80000300800 */
[----:B----4-:R1:W-:Y:S04]  /*3e820*/  @P0 STG.E [R168.64], R244 ;  /* 0x000000f4a8000986 */ /* 0x0103e8000c101906 */
[----:B-1----:R-:W4:Y:S01]  /*3e830*/  LDL.LU R244, [R1+0x2dc] ;  /* 0x0002dc0001f47983 */ /* 0x002f220000300800 */
[----:B------:R-:W-:-:S02]  /*3e840*/  ISETP.LT.AND P6, PT, R207, c[0x0][0x178], !P4 ;  /* 0x00005e00cf007a0c */ /* 0x000fc400067c1270 */
[----:B------:R-:W-:Y:S01]  /*3e850*/  IADD3 R3, R0, c[0x0][0x198], RZ ;  /* 0x0000660000037a10 */ /* 0x000fe20007ffe0ff */
[----:B------:R-:W4:Y:S01]  /*3e860*/  LDL.LU R173, [R1+0x6d8] ;  /* 0x0006d80001ad7983 */ /* 0x000f220000300800 */
[----:B------:R-:W-:-:S03]  /*3e870*/  ISETP.LT.AND P5, PT, R86, c[0x0][0x178], !P4 ;  /* 0x00005e0056007a0c */ /* 0x000fc600067a1270 */
[C---:B------:R-:W-:Y:S01]  /*3e880*/  IMAD.WIDE R170, R3.reuse, 0x4, R162 ;  /* 0x0000000403aa7825 */ /* 0x040fe200078e02a2 */
[----:B------:R-:W4:Y:S03]  /*3e890*/  LDL.LU R174, [R1+0x698] ;  /* 0x0006980001ae7983 */ /* 0x000f260000300800 */
[----:B------:R-:W-:Y:S02]  /*3e8a0*/  IMAD.WIDE R166, R3, 0x4, R160 ;  /* 0x0000000403a67825 */ /* 0x000fe400078e02a0 */
[----:B------:R1:W-:Y:S01]  /*3e8b0*/  @P6 STG.E [R170.64], R251 ;  /* 0x000000fbaa006986 */ /* 0x0003e2000c101906 */
[----:B------:R-:W-:Y:S02]  /*3e8c0*/  ISETP.LT.AND P6, PT, R87, c[0x0][0x178], !P4 ;  /* 0x00005e0057007a0c */ /* 0x000fe400067c1270 */
[----:B------:R-:W-:Y:S01]  /*3e8d0*/  ISETP.LT.AND P4, PT, R115, c[0x0][0x178], !P4 ;  /* 0x00005e0073007a0c */ /* 0x000fe20006781270 */
[----:B------:R1:W-:Y:S01]  /*3e8e0*/  @P5 STG.E [R166.64], R250 ;  /* 0x000000faa6005986 */ /* 0x0003e2000c101906 */
[----:B------:R-:W-:-:S02]  /*3e8f0*/  ISETP.LT.AND P5, PT, R207, c[0x0][0x178], !P1 ;  /* 0x00005e00cf007a0c */ /* 0x000fc40004fa1270 */
[----:B------:R-:W-:Y:S01]  /*3e900*/  ISETP.LT.AND P3, PT, R86, c[0x0][0x178], !P1 ;  /* 0x00005e0056007a0c */ /* 0x000fe20004f61270 */
[C---:B------:R-:W-:Y:S01]  /*3e910*/  IMAD.WIDE R164, R3.reuse, 0x4, R6 ;  /* 0x0000000403a47825 */ /* 0x040fe200078e0206 */
[----:B------:R-:W-:Y:S02]  /*3e920*/  IADD3 R0, R3, c[0x0][0x198], RZ ;  /* 0x0000660003007a10 */ /* 0x000fe40007ffe0ff */
[----:B------:R-:W-:Y:S01]  /*3e930*/  ISETP.LT.AND P0, PT, R87, c[0x0][0x178], !P1 ;  /* 0x00005e0057007a0c */ /* 0x000fe20004f01270 */
[----:B-1----:R-:W4:Y:S02]  /*3e940*/  LDL.LU R251, [R1+0x608] ;  /* 0x0006080001fb7983 */ /* 0x002f240000300800 */
[----:B------:R-:W-:-:S04]  /*3e950*/  IMAD.WIDE R168, R0, 0x4, R162 ;  /* 0x0000000400a87825 */ /* 0x000fc800078e02a2 */
[----:B------:R-:W-:Y:S01]  /*3e960*/  IMAD.WIDE R166, R3, 0x4, R4 ;  /* 0x0000000403a67825 */ /* 0x000fe200078e0204 */
[----:B------:R1:W-:Y:S01]  /*3e970*/  @P6 STG.E [R164.64], R249 ;  /* 0x000000f9a4006986 */ /* 0x0003e2000c101906 */
[----:B------:R-:W-:-:S03]  /*3e980*/  ISETP.LT.AND P1, PT, R115, c[0x0][0x178], !P1 ;  /* 0x00005e0073007a0c */ /* 0x000fc60004f21270 */
[----:B------:R1:W-:Y:S02]  /*3e990*/  @P4 STG.E [R166.64], R248 ;  /* 0x000000f8a6004986 */ /* 0x0003e4000c101906 */
[C---:B-1----:R-:W-:Y:S02]  /*3e9a0*/  IMAD.WIDE R164, R0.reuse, 0x4, R160 ;  /* 0x0000000400a47825 */ /* 0x042fe400078e02a0 */
[----:B------:R-:W4:Y:S04]  /*3e9b0*/  LDL.LU R249, [R1+0x498] ;  /* 0x0004980001f97983 */ /* 0x000f280000300800 */
[----:B------:R-:W-:Y:S01]  /*3e9c0*/  @P5 STG.E [R168.64], R246 ;  /* 0x000000f6a8005986 */ /* 0x000fe2000c101906 */
[----:B------:R-:W-:-:S03]  /*3e9d0*/  IMAD.WIDE R166, R0, 0x4, R6 ;  /* 0x0000000400a67825 */ /* 0x000fc600078e0206 */
[----:B---3--:R1:W-:Y:S04]  /*3e9e0*/  @P3 STG.E [R164.64], R247 ;  /* 0x000000f7a4003986 */ /* 0x0083e8000c101906 */
[----:B--2---:R2:W-:Y:S04]  /*3e9f0*/  @P0 STG.E [R166.64], R245 ;  /* 0x000000f5a6000986 */ /* 0x0045e8000c101906 */
[----:B-1----:R-:W3:Y:S01]  /*3ea00*/  LDL.LU R247, [R1+0x6dc] ;  /* 0x0006dc0001f77983 */ /* 0x002ee20000300800 */
[----:B------:R-:W-:-:S03]  /*3ea10*/  IMAD.WIDE R164, R0, 0x4, R4 ;  /* 0x0000000400a47825 */ /* 0x000fc600078e0204 */
[----:B--2---:R-:W2:Y:S04]  /*3ea20*/  LDL.LU R245, [R1+0x69c] ;  /* 0x00069c0001f57983 */ /* 0x004ea80000300800 */
[----:B------:R-:W2:Y:S04]  /*3ea30*/  LDL.LU R246, [R1+0x60c] ;  /* 0x00060c0001f67983 */ /* 0x000ea80000300800 */
[----:B----4-:R1:W-:Y:S04]  /*3ea40*/  @P1 STG.E [R164.64], R244 ;  /* 0x000000f4a4001986 */ /* 0x0103e8000c101906 */
[----:B-1----:R-:W4:Y:S01]  /*3ea50*/  LDL.LU R244, [R1+0x49c] ;  /* 0x00049c0001f47983 */ /* 0x002f220000300800 */
[----:B------:R-:W-:-:S02]  /*3ea60*/  IADD3 R170, R119, 0x18, RZ ;  /* 0x0000001877aa7810 */ /* 0x000fc40007ffe0ff */
[----:B------:R-:W-:Y:S01]  /*3ea70*/  IADD3 R3, R0, c[0x0][0x198], RZ ;  /* 0x0000660000037a10 */ /* 0x000fe20007ffe0ff */
[----:B------:R-:W4:Y:S01]  /*3ea80*/  LDL.LU R175, [R1+0x738] ;  /* 0x0007380001af7983 */ /* 0x000f220000300800 */
[----:B------:R-:W-:-:S03]  /*3ea90*/  ISETP.GE.AND P6, PT, R170, c[0x0][0x17c], PT ;  /* 0x00005f00aa007a0c */ /* 0x000fc60003fc6270 */
[----:B------:R-:W-:Y:S01]  /*3eaa0*/  IMAD.WIDE R166, R3, 0x4, R162 ;  /* 0x0000000403a67825 */ /* 0x000fe200078e02a2 */
[----:B------:R-:W-:Y:S01]  /*3eab0*/  ISETP.LT.AND P4, PT, R207, c[0x0][0x178], !P6 ;  /* 0x00005e00cf007a0c */ /* 0x000fe20007781270 */
[----:B------:R-:W4:Y:S01]  /*3eac0*/  LDL.LU R250, [R1+0x6c8] ;  /* 0x0006c80001fa7983 */ /* 0x000f220000300800 */
[----:B------:R-:W-:Y:S02]  /*3ead0*/  ISETP.LT.AND P5, PT, R86, c[0x0][0x178], !P6 ;  /* 0x00005e0056007a0c */ /* 0x000fe400077a1270 */
[----:B------:R-:W-:Y:S01]  /*3eae0*/  IADD3 R170, R119, 0x19, RZ ;  /* 0x0000001977aa7810 */ /* 0x000fe20007ffe0ff */
[----:B------:R-:W-:Y:S01]  /*3eaf0*/  IMAD.WIDE R168, R3, 0x4, R160 ;  /* 0x0000000403a87825 */ /* 0x000fe200078e02a0 */
[----:B------:R-:W-:Y:S01]  /*3eb00*/  ISETP.LT.AND P0, PT, R87, c[0x0][0x178], !P6 ;  /* 0x00005e0057007a0c */ /* 0x000fe20007701270 */
[----:B------:R-:W4:Y:S01]  /*3eb10*/  LDL.LU R248, [R1+0x668] ;  /* 0x0006680001f87983 */ /* 0x000f220000300800 */
[----:B------:R-:W-:Y:S02]  /*3eb20*/  ISETP.GE.AND P3, PT, R170, c[0x0][0x17c], PT ;  /* 0x00005f00aa007a0c */ /* 0x000fe40003f66270 */
[----:B------:R-:W-:-:S03]  /*3eb30*/  ISETP.LT.AND P6, PT, R115, c[0x0][0x178], !P6 ;  /* 0x00005e0073007a0c */ /* 0x000fc600077c1270 */
[----:B------:R1:W-:Y:S01]  /*3eb40*/  @P4 STG.E [R166.64], R173 ;  /* 0x000000ada6004986 */ /* 0x0003e2000c101906 */
[----:B------:R-:W-:-:S03]  /*3eb50*/  IMAD.WIDE R164, R3, 0x4, R6 ;  /* 0x0000000403a47825 */ /* 0x000fc600078e0206 */
[----:B------:R1:W-:Y:S01]  /*3eb60*/  @P5 STG.E [R168.64], R174 ;  /* 0x000000aea8005986 */ /* 0x0003e2000c101906 */
[----:B------:R-:W-:Y:S02]  /*3eb70*/  ISETP.LT.AND P5, PT, R207, c[0x0][0x178], !P3 ;  /* 0x00005e00cf007a0c */ /* 0x000fe40005fa1270 */
[----:B------:R-:W-:Y:S01]  /*3eb80*/  ISETP.LT.AND P1, PT, R86, c[0x0][0x178], !P3 ;  /* 0x00005e0056007a0c */ /* 0x000fe20005f21270 */
[C---:B-1----:R-:W-:Y:S01]  /*3eb90*/  IMAD.WIDE R166, R3.reuse, 0x4, R4 ;  /* 0x0000000403a67825 */ /* 0x042fe200078e0204 */
[----:B------:R-:W-:Y:S01]  /*3eba0*/  IADD3 R3, R3, c[0x0][0x198], RZ ;  /* 0x0000660003037a10 */ /* 0x000fe20007ffe0ff */
[----:B------:R1:W-:Y:S01]  /*3ebb0*/  @P0 STG.E [R164.64], R251 ;  /* 0x000000fba4000986 */ /* 0x0003e2000c101906 */
[----:B------:R-:W-:Y:S02]  /*3ebc0*/  ISETP.LT.AND P4, PT, R87, c[0x0][0x178], !P3 ;  /* 0x00005e0057007a0c */ /* 0x000fe40005f81270 */
[----:B------:R-:W-:Y:S01]  /*3ebd0*/  ISETP.LT.AND P3, PT, R115, c[0x0][0x178], !P3 ;  /* 0x00005e0073007a0c */ /* 0x000fe20005f61270 */
[----:B------:R1:W-:Y:S01]  /*3ebe0*/  @P6 STG.E [R166.64], R249 ;  /* 0x000000f9a6006986 */ /* 0x0003e2000c101906 */
[----:B------:R-:W-:-:S04]  /*3ebf0*/  IMAD.WIDE R168, R3, 0x4, R6 ;  /* 0x0000000403a87825 */ /* 0x000fc800078e0206 */
[----:B-1----:R-:W-:-:S04]  /*3ec00*/  IMAD.WIDE R164, R3, 0x4, R162 ;  /* 0x0000000403a47825 */ /* 0x002fc800078e02a2 */
[C---:B------:R-:W-:Y:S01]  /*3ec10*/  IMAD.WIDE R166, R3.reuse, 0x4, R160 ;  /* 0x0000000403a67825 */ /* 0x040fe200078e02a0 */
[----:B---3--:R1:W-:Y:S04]  /*3ec20*/  @P5 STG.E [R164.64], R247 ;  /* 0x000000f7a4005986 */ /* 0x0083e8000c101906 */
[----:B--2---:R2:W-:Y:S04]  /*3ec30*/  @P1 STG.E [R166.64], R245 ;  /* 0x000000f5a6001986 */ /* 0x0045e8000c101906 */
[----:B-1----:R-:W3:Y:S01]  /*3ec40*/  LDL.LU R247, [R1+0x598] ;  /* 0x0005980001f77983 */ /* 0x002ee20000300800 */
[----:B------:R-:W-:-:S03]  /*3ec50*/  IMAD.WIDE R164, R3, 0x4, R4 ;  /* 0x0000000403a47825 */ /* 0x000fc600078e0204 */
[----:B--2---:R-:W2:Y:S04]  /*3ec60*/  LDL.LU R245, [R1+0x73c] ;  /* 0x00073c0001f57983 */ /* 0x004ea80000300800 */
[----:B------:R1:W-:Y:S04]  /*3ec70*/  @P4 STG.E [R168.64], R246 ;  /* 0x000000f6a8004986 */ /* 0x0003e8000c101906 */
[----:B------:R-:W2:Y:S04]  /*3ec80*/  LDL.LU R249, [R1+0x6cc] ;  /* 0x0006cc0001f97983 */ /* 0x000ea80000300800 */
[----:B-1----:R-:W2:Y:S04]  /*3ec90*/  LDL.LU R246, [R1+0x66c] ;  /* 0x00066c0001f67983 */ /* 0x002ea80000300800 */
[----:B----4-:R1:W-:Y:S04]  /*3eca0*/  @P3 STG.E [R164.64], R244 ;  /* 0x000000f4a4003986 */ /* 0x0103e8000c101906 */
[----:B-1----:R-:W4:Y:S01]  /*3ecb0*/  LDL.LU R244, [R1+0x59c] ;  /* 0x00059c0001f47983 */ /* 0x002f220000300800 */
[----:B------:R-:W-:-:S02]  /*3ecc0*/  IADD3 R171, R119, 0x1a, RZ ;  /* 0x0000001a77ab7810 */ /* 0x000fc40007ffe0ff */
[----:B------:R-:W-:Y:S01]  /*3ecd0*/  IADD3 R0, R119, 0x1d, RZ ;  /* 0x0000001d77007810 */ /* 0x000fe20007ffe0ff */
[----:B------:R-:W4:Y:S01]  /*3ece0*/  LDL.LU R174, [R1+0x768] ;  /* 0x0007680001ae7983 */ /* 0x000f220000300800 */
[----:B------:R-:W-:Y:S02]  /*3ecf0*/  ISETP.GE.AND P2, PT, R171, c[0x0][0x17c], PT ;  /* 0x00005f00ab007a0c */ /* 0x000fe40003f46270 */
[----:B------:R-:W-:Y:S01]  /*3ed00*/  ISETP.GE.AND P0, PT, R0, c[0x0][0x17c], PT ;  /* 0x00005f0000007a0c */ /* 0x000fe20003f06270 */
[----:B------:R-:W4:Y:S01]  /*3ed10*/  LDL.LU R251, [R1+0x718] ;  /* 0x0007180001fb7983 */ /* 0x000f220000300800 */
[----:B------:R-:W-:Y:S02]  /*3ed20*/  ISETP.LT.AND P6, PT, R207, c[0x0][0x178], !P2 ;  /* 0x00005e00cf007a0c */ /* 0x000fe400057c1270 */
[----:B------:R-:W-:Y:S02]  /*3ed30*/  ISETP.LT.AND P5, PT, R86, c[0x0][0x178], !P2 ;  /* 0x00005e0056007a0c */ /* 0x000fe400057a1270 */
[----:B------:R-:W-:-:S02]  /*3ed40*/  IADD3 R0, R3, c[0x0][0x198], RZ ;  /* 0x0000660003007a10 */ /* 0x000fc40007ffe0ff */
[----:B------:R-:W-:Y:S02]  /*3ed50*/  IADD3 R170, R119, 0x1b, RZ ;  /* 0x0000001b77aa7810 */ /* 0x000fe40007ffe0ff */
[----:B------:R-:W-:Y:S01]  /*3ed60*/  ISETP.LT.AND P1, PT, R87, c[0x0][0x178], !P2 ;  /* 0x00005e0057007a0c */ /* 0x000fe20005721270 */
[----:B------:R-:W-:Y:S01]  /*3ed70*/  IMAD.WIDE R166, R0, 0x4, R162 ;  /* 0x0000000400a67825 */ /* 0x000fe200078e02a2 */
[----:B------:R-:W-:Y:S02]  /*3ed80*/  ISETP.GE.AND P4, PT, R170, c[0x0][0x17c], PT ;  /* 0x00005f00aa007a0c */ /* 0x000fe40003f86270 */
[----:B------:R-:W-:Y:S01]  /*3ed90*/  ISETP.LT.AND P2, PT, R115, c[0x0][0x178], !P2 ;  /* 0x00005e0073007a0c */ /* 0x000fe20005741270 */
[----:B------:R-:W-:Y:S01]  /*3eda0*/  IMAD.WIDE R168, R0, 0x4, R160 ;  /* 0x0000000400a87825 */ /* 0x000fe200078e02a0 */
[----:B------:R1:W-:Y:S01]  /*3edb0*/  @P6 STG.E [R166.64], R175 ;  /* 0x000000afa6006986 */ /* 0x0003e2000c101906 */
[----:B------:R-:W-:Y:S02]  /*3edc0*/  ISETP.LT.AND P6, PT, R207, c[0x0][0x178], !P4 ;  /* 0x00005e00cf007a0c */ /* 0x000fe400067c1270 */
[----:B------:R-:W-:Y:S01]  /*3edd0*/  ISETP.LT.AND P3, PT, R86, c[0x0][0x178], !P4 ;  /* 0x00005e0056007a0c */ /* 0x000fe20006761270 */
[----:B------:R1:W-:Y:S01]  /*3ede0*/  @P5 STG.E [R168.64], R250 ;  /* 0x000000faa8005986 */ /* 0x0003e2000c101906 */
[----:B------:R-:W-:Y:S01]  /*3edf0*/  IMAD.WIDE R164, R0, 0x4, R6 ;  /* 0x0000000400a47825 */ /* 0x000fe200078e0206 */
[----:B------:R-:W-:-:S02]  /*3ee00*/  ISETP.LT.AND P5, PT, R87, c[0x0][0x178], !P4 ;  /* 0x00005e0057007a0c */ /* 0x000fc400067a1270 */
[C---:B------:R-:W-:Y:S01]  /*3ee10*/  IADD3 R3, R0.reuse, c[0x0][0x198], RZ ;  /* 0x0000660000037a10 */ /* 0x040fe20007ffe0ff */
[----:B-1----:R-:W-:Y:S01]  /*3ee20*/  IMAD.WIDE R166, R0, 0x4, R4 ;  /* 0x0000000400a67825 */ /* 0x002fe200078e0204 */
[----:B------:R1:W-:Y:S01]  /*3ee30*/  @P1 STG.E [R164.64], R248 ;  /* 0x000000f8a4001986 */ /* 0x0003e2000c101906 */
[----:B------:R-:W-:-:S03]  /*3ee40*/  IADD3 R168, R119, 0x1c, RZ ;  /* 0x0000001c77a87810 */ /* 0x000fc60007ffe0ff */
[----:B------:R-:W4:Y:S01]  /*3ee50*/  LDL.LU R250, [R1+0x6b8] ;  /* 0x0006b80001fa7983 */ /* 0x000f220000300800 */
[----:B------:R-:W-:Y:S02]  /*3ee60*/  ISETP.LT.AND P4, PT, R115, c[0x0][0x178], !P4 ;  /* 0x00005e0073007a0c */ /* 0x000fe40006781270 */
[----:B------:R-:W-:Y:S01]  /*3ee70*/  ISETP.GE.AND P1, PT, R168, c[0x0][0x17c], PT ;  /* 0x00005f00a8007a0c */ /* 0x000fe20003f26270 */
[----:B------:R-:W-:-:S04]  /*3ee80*/  IMAD.WIDE R168, R3, 0x4, R160 ;  /* 0x0000000403a87825 */ /* 0x000fc800078e02a0 */
[C---:B-1----:R-:W-:Y:S01]  /*3ee90*/  IMAD.WIDE R164, R3.reuse, 0x4, R162 ;  /* 0x0000000403a47825 */ /* 0x042fe200078e02a2 */
[----:B------:R-:W4:Y:S04]  /*3eea0*/  LDL.LU R248, [R1+0x5a8] ;  /* 0x0005a80001f87983 */ /* 0x000f280000300800 */
[----:B---3--:R1:W-:Y:S04]  /*3eeb0*/  @P2 STG.E [R166.64], R247 ;  /* 0x000000f7a6002986 */ /* 0x0083e8000c101906 */
[----:B--2---:R2:W-:Y:S01]  /*3eec0*/  @P6 STG.E [R164.64], R245 ;  /* 0x000000f5a4006986 */ /* 0x0045e2000c101906 */
[----:B-1----:R-:W-:-:S03]  /*3eed0*/  IMAD.WIDE R166, R3, 0x4, R6 ;  /* 0x0000000403a67825 */ /* 0x002fc600078e0206 */
[----:B------:R-:W3:Y:S04]  /*3eee0*/  LDL.LU R247, [R1+0x76c] ;  /* 0x00076c0001f77983 */ /* 0x000ee80000300800 */
[----:B------:R-:W-:Y:S01]  /*3eef0*/  @P3 STG.E [R168.64], R249 ;  /* 0x000000f9a8003986 */ /* 0x000fe2000c101906 */
[----:B--2---:R-:W-:-:S03]  /*3ef00*/  IMAD.WIDE R164, R3, 0x4, R4 ;  /* 0x0000000403a47825 */ /* 0x004fc600078e0204 */
[----:B------:R-:W2:Y:S04]  /*3ef10*/  LDL.LU R245, [R1+0x71c] ;  /* 0x00071c0001f57983 */ /* 0x000ea80000300800 */
[----:B------:R1:W-:Y:S04]  /*3ef20*/  @P5 STG.E [R166.64], R246 ;  /* 0x000000f6a6005986 */ /* 0x0003e8000c101906 */
[----:B-1----:R-:W2:Y:S04]  /*3ef30*/  LDL.LU R246, [R1+0x6bc] ;  /* 0x0006bc0001f67983 */ /* 0x002ea80000300800 */
[----:B----4-:R1:W-:Y:S04]  /*3ef40*/  @P4 STG.E [R164.64], R244 ;  /* 0x000000f4a4004986 */ /* 0x0103e8000c101906 */
[----:B-1----:R-:W4:Y:S01]  /*3ef50*/  LDL.LU R244, [R1+0x5ac] ;  /* 0x0005ac0001f47983 */ /* 0x002f220000300800 */
[----:B------:R-:W-:-:S02]  /*3ef60*/  ISETP.LT.AND P2, PT, R207, c[0x0][0x178], !P1 ;  /* 0x00005e00cf007a0c */ /* 0x000fc40004f41270 */
[C---:B------:R-:W-:Y:S01]  /*3ef70*/  ISETP.LT.AND P3, PT, R86.reuse, c[0x0][0x178], !P1 ;  /* 0x00005e0056007a0c */ /* 0x040fe20004f61270 */
        /* <DEDUP_REMOVED lines=8> */
[----:B------:R-:W-:Y:S01]  /*3f000*/  IMAD.WIDE R166, R3, 0x4, R160 ;  /* 0x0000000403a67825 */ /* 0x000fe200078e02a0 */
[----:B------:R-:W-:Y:S01]  /*3f010*/  ISETP.LT.AND P5, PT, R86, c[0x0][0x178], !P0 ;  /* 0x00005e0056007a0c */ /* 0x000fe200047a1270 */
[----:B------:R1:W-:Y:S01]  /*3f020*/  @P2 STG.E [R164.64], R174 ;  /* 0x000000aea4002986 */ /* 0x0003e2000c101906 */
[----:B------:R-:W-:-:S03]  /*3f030*/  IADD3 R168, R119, 0x1e, RZ ;  /* 0x0000001e77a87810 */ /* 0x000fc60007ffe0ff */
[----:B------:R1:W-:Y:S01]  /*3f040*/  @P3 STG.E [R166.64], R251 ;  /* 0x000000fba6003986 */ /* 0x0003e2000c101906 */
[----:B------:R-:W-:Y:S02]  /*3f050*/  ISETP.LT.AND P3, PT, R87, c[0x0][0x178], !P0 ;  /* 0x00005e0057007a0c */ /* 0x000fe40004761270 */
[C---:B------:R-:W-:Y:S01]  /*3f060*/  IADD3 R0, R3.reuse, c[0x0][0x198], RZ ;  /* 0x0000660003007a10 */ /* 0x040fe20007ffe0ff */
[----:B-1----:R-:W-:-:S04]  /*3f070*/  IMAD.WIDE R164, R3, 0x4, R6 ;  /* 0x0000000403a47825 */ /* 0x002fc800078e0206 */
[----:B------:R-:W-:Y:S01]  /*3f080*/  IMAD.WIDE R166, R3, 0x4, R4 ;  /* 0x0000000403a67825 */ /* 0x000fe200078e0204 */
[----:B------:R1:W-:Y:S01]  /*3f090*/  @P4 STG.E [R164.64], R250 ;  /* 0x000000faa4004986 */ /* 0x0003e2000c101906 */
[----:B------:R-:W-:Y:S02]  /*3f0a0*/  ISETP.GE.AND P2, PT, R168, c[0x0][0x17c], PT ;  /* 0x00005f00a8007a0c */ /* 0x000fe40003f46270 */
[C---:B------:R-:W-:Y:S01]  /*3f0b0*/  IMAD.WIDE R168, R0.reuse, 0x4, R162 ;  /* 0x0000000400a87825 */ /* 0x040fe200078e02a2 */
[----:B------:R1:W-:Y:S01]  /*3f0c0*/  @P1 STG.E [R166.64], R248 ;  /* 0x000000f8a6001986 */ /* 0x0003e2000c101906 */
[----:B------:R-:W-:Y:S02]  /*3f0d0*/  ISETP.LT.AND P1, PT, R115, c[0x0][0x178], !P0 ;  /* 0x00005e0073007a0c */ /* 0x000fe40004721270 */
[----:B------:R-:W-:-:S04]  /*3f0e0*/  IMAD.WIDE R170, R0, 0x4, R160 ;  /* 0x0000000400aa7825 */ /* 0x000fc800078e02a0 */
[C---:B-1----:R-:W-:Y:S01]  /*3f0f0*/  IMAD.WIDE R164, R0.reuse, 0x4, R6 ;  /* 0x0000000400a47825 */ /* 0x042fe200078e0206 */
[----:B------:R-:W4:Y:S04]  /*3f100*/  LDL.LU R248, [R1+0x688] ;  /* 0x0006880001f87983 */ /* 0x000f280000300800 */
[----:B---3--:R1:W-:Y:S04]  /*3f110*/  @P6 STG.E [R168.64], R247 ;  /* 0x000000f7a8006986 */ /* 0x0083e8000c101906 */
[----:B--2---:R2:W-:Y:S04]  /*3f120*/  @P5 STG.E [R170.64], R245 ;  /* 0x000000f5aa005986 */ /* 0x0045e8000c101906 */
[----:B-1----:R-:W3:Y:S04]  /*3f130*/  LDL.LU R247, [R1+0x78c] ;  /* 0x00078c0001f77983 */ /* 0x002ee80000300800 */
[----:B--2---:R-:W2:Y:S04]  /*3f140*/  LDL.LU R245, [R1+0x75c] ;  /* 0x00075c0001f57983 */ /* 0x004ea80000300800 */
[----:B------:R1:W-:Y:S02]  /*3f150*/  @P3 STG.E [R164.64], R246 ;  /* 0x000000f6a4003986 */ /* 0x0003e4000c101906 */
[----:B-1----:R-:W-:-:S02]  /*3f160*/  IMAD.WIDE R164, R0, 0x4, R4 ;  /* 0x0000000400a47825 */ /* 0x002fc400078e0204 */
[----:B------:R-:W2:Y:S04]  /*3f170*/  LDL.LU R246, [R1+0x6ec] ;  /* 0x0006ec0001f67983 */ /* 0x000ea80000300800 */
[----:B----4-:R1:W-:Y:S04]  /*3f180*/  @P1 STG.E [R164.64], R244 ;  /* 0x000000f4a4001986 */ /* 0x0103e8000c101906 */
[----:B-1----:R-:W4:Y:S01]  /*3f190*/  LDL.LU R244, [R1+0x68c] ;  /* 0x00068c0001f47983 */ /* 0x002f220000300800 */
[----:B------:R-:W-:Y:S02]  /*3f1a0*/  ISETP.LT.AND P6, PT, R207, c[0x0][0x178], !P2 ;  /* 0x00005e00cf007a0c */ /* 0x000fe400057c1270 */
[----:B------:R-:W-:Y:S01]  /*3f1b0*/  ISETP.LT.AND P5, PT, R86, c[0x0][0x178], !P2 ;  /* 0x00005e0056007a0c */ /* 0x000fe200057a1270 */
[----:B------:R-:W4:Y:S01]  /*3f1c0*/  LDL.LU R174, [R1+0x770] ;  /* 0x0007700001ae7983 */ /* 0x000f220000300800 */
[----:B------:R-:W-:-:S02]  /*3f1d0*/  ISETP.LT.AND P4, PT, R87, c[0x0][0x178], !P2 ;  /* 0x00005e0057007a0c */ /* 0x000fc40005781270 */
[C---:B------:R-:W-:Y:S01]  /*3f1e0*/  IADD3 R166, R119.reuse, 0x20, RZ ;  /* 0x0000002077a67810 */ /* 0x040fe20007ffe0ff */
[----:B------:R-:W4:Y:S01]  /*3f1f0*/  LDL.LU R251, [R1+0x350] ;  /* 0x0003500001fb7983 */ /* 0x000f220000300800 */
[----:B------:R-:W-:Y:S02]  /*3f200*/  IADD3 R3, R0, c[0x0][0x198], RZ ;  /* 0x0000660000037a10 */ /* 0x000fe40007ffe0ff */
[----:B------:R-:W-:Y:S01]  /*3f210*/  IADD3 R168, R119, 0x1f, RZ ;  /* 0x0000001f77a87810 */ /* 0x000fe20007ffe0ff */
[----:B------:R-:W4:Y:S01]  /*3f220*/  LDL.LU R250, [R1+0x1a0] ;  /* 0x0001a00001fa7983 */ /* 0x000f220000300800 */
[----:B------:R-:W-:Y:S01]  /*3f230*/  ISETP.GE.AND P0, PT, R166, c[0x0][0x17c], PT ;  /* 0x00005f00a6007a0c */ /* 0x000fe20003f06270 */
[----:B------:R-:W-:Y:S01]  /*3f240*/  IMAD.WIDE R166, R3, 0x4, R162 ;  /* 0x0000000403a67825 */ /* 0x000fe200078e02a2 */
[----:B------:R-:W-:-:S03]  /*3f250*/  ISETP.GE.AND P3, PT, R168, c[0x0][0x17c], PT ;  /* 0x00005f00a8007a0c */ /* 0x000fc60003f66270 */
[C---:B------:R-:W-:Y:S01]  /*3f260*/  IMAD.WIDE R168, R3.reuse, 0x4, R160 ;  /* 0x0000000403a87825 */ /* 0x040fe200078e02a0 */
[----:B------:R-:W-:Y:S03]  /*3f270*/  @P6 STG.E [R166.64], R173 ;  /* 0x000000ada6006986 */ /* 0x000fe6000c101906 */
[----:B------:R-:W-:Y:S01]  /*3f280*/  IMAD.WIDE R170, R3, 0x4, R6 ;  /* 0x0000000403aa7825 */ /* 0x000fe200078e0206 */
[----:B------:R-:W-:Y:S01]  /*3f290*/  @P5 STG.E [R168.64], R175 ;  /* 0x000000afa8005986 */ /* 0x000fe2000c101906 */
[----:B------:R-:W-:-:S03]  /*3f2a0*/  ISETP.LT.AND P2, PT, R115, c[0x0][0x178], !P2 ;  /* 0x00005e0073007a0c */ /* 0x000fc60005741270 */
[----:B------:R1:W-:Y:S01]  /*3f2b0*/  @P4 STG.E [R170.64], R249 ;  /* 0x000000f9aa004986 */ /* 0x0003e2000c101906 */
[----:B------:R-:W-:Y:S02]  /*3f2c0*/  ISETP.LT.AND P4, PT, R207, c[0x0][0x178], !P3 ;  /* 0x00005e00cf007a0c */ /* 0x000fe40005f81270 */
[----:B------:R-:W-:Y:S02]  /*3f2d0*/  ISETP.LT.AND P6, PT, R86, c[0x0][0x178], !P3 ;  /* 0x00005e0056007a0c */ /* 0x000fe40005fc1270 */
[----:B------:R-:W-:Y:S02]  /*3f2e0*/  ISETP.LT.AND P1, PT, R115, c[0x0][0x178], !P3 ;  /* 0x00005e0073007a0c */ /* 0x000fe40005f21270 */
[----:B------:R-:W-:Y:S01]  /*3f2f0*/  ISETP.LT.AND P3, PT, R87, c[0x0][0x178], !P3 ;  /* 0x00005e0057007a0c */ /* 0x000fe20005f61270 */
[C---:B------:R-:W-:Y:S01]  /*3f300*/  IMAD.WIDE R164, R3.reuse, 0x4, R4 ;  /* 0x0000000403a47825 */ /* 0x040fe200078e0204 */
[----:B-1----:R-:W-:-:S04]  /*3f310*/  IADD3 R170, R3, c[0x0][0x198], RZ ;  /* 0x0000660003aa7a10 */ /* 0x002fc80007ffe0ff */
[----:B------:R1:W-:Y:S01]  /*3f320*/  @P2 STG.E [R164.64], R248 ;  /* 0x000000f8a4002986 */ /* 0x0003e2000c101906 */
[----:B------:R-:W-:-:S03]  /*3f330*/  IMAD.WIDE R166, R170, 0x4, R162 ;  /* 0x00000004aaa67825 */ /* 0x000fc600078e02a2 */
[----:B------:R-:W4:Y:S01]  /*3f340*/  LDL.LU R249, [R1+0x70] ;  /* 0x0000700001f97983 */ /* 0x000f220000300800 */
[----:B------:R-:W-:-:S04]  /*3f350*/  IMAD.WIDE R168, R170, 0x4, R160 ;  /* 0x00000004aaa87825 */ /* 0x000fc800078e02a0 */
[C---:B-1----:R-:W-:Y:S01]  /*3f360*/  IMAD.WIDE R164, R170.reuse, 0x4, R6 ;  /* 0x00000004aaa47825 */ /* 0x042fe200078e0206 */
[----:B---3--:R1:W-:Y:S04]  /*3f370*/  @P4 STG.E [R166.64], R247 ;  /* 0x000000f7a6004986 */ /* 0x0083e8000c101906 */
[----:B--2---:R2:W-:Y:S01]  /*3f380*/  @P6 STG.E [R168.64], R245 ;  /* 0x000000f5a8006986 */ /* 0x0045e2000c101906 */
[----:B-1----:R-:W-:-:S03]  /*3f390*/  IMAD.WIDE R166, R170, 0x4, R4 ;  /* 0x00000004aaa67825 */ /* 0x002fc600078e0204 */
[----:B------:R-:W3:Y:S04]  /*3f3a0*/  LDL.LU R247, [R1+0x774] ;  /* 0x0007740001f77983 */ /* 0x000ee80000300800 */
[----:B--2---:R-:W2:Y:S04]  /*3f3b0*/  LDL.LU R245, [R1+0x354] ;  /* 0x0003540001f57983 */ /* 0x004ea80000300800 */
[----:B------:R-:W-:Y:S04]  /*3f3c0*/  @P3 STG.E [R164.64], R246 ;  /* 0x000000f6a4003986 */ /* 0x000fe8000c101906 */
[----:B----4-:R1:W-:Y:S04]  /*3f3d0*/  @P1 STG.E [R166.64], R244 ;  /* 0x000000f4a6001986 */ /* 0x0103e8000c101906 */
[----:B-1----:R-:W4:Y:S01]  /*3f3e0*/  LDL.LU R244, [R1+0x1a4] ;  /* 0x0001a40001f47983 */ /* 0x002f220000300800 */
[----:B------:R-:W-:-:S02]  /*3f3f0*/  IADD3 R0, R119, 0x21, RZ ;  /* 0x0000002177007810 */ /* 0x000fc40007ffe0ff */
[----:B------:R-:W-:Y:S01]  /*3f400*/  ISETP.LT.AND P5, PT, R207, c[0x0][0x178], !P0 ;  /* 0x00005e00cf007a0c */ /* 0x000fe200047a1270 */
[----:B------:R-:W4:Y:S01]  /*3f410*/  LDL.LU R246, [R1+0x74] ;  /* 0x0000740001f67983 */ /* 0x000f220000300800 */
[----:B------:R-:W-:Y:S02]  /*3f420*/  ISETP.LT.AND P6, PT, R86, c[0x0][0x178], !P0 ;  /* 0x00005e0056007a0c */ /* 0x000fe400047c1270 */
[----:B------:R-:W-:Y:S01]  /*3f430*/  ISETP.GE.AND P2, PT, R0, c[0x0][0x17c], PT ;  /* 0x00005f0000007a0c */ /* 0x000fe20003f46270 */
[----:B------:R-:W4:Y:S01]  /*3f440*/  LDL.LU R248, [R1+0x7b0] ;  /* 0x0007b00001f87983 */ /* 0x000f220000300800 */
[----:B------:R-:W-:Y:S02]  /*3f450*/  IADD3 R0, R170, c[0x0][0x198], RZ ;  /* 0x00006600aa007a10 */ /* 0x000fe40007ffe0ff */
[----:B------:R-:W-:Y:S01]  /*3f460*/  ISETP.LT.AND P4, PT, R87, c[0x0][0x178], !P0 ;  /* 0x00005e0057007a0c */ /* 0x000fe20004781270 */
[----:B------:R-:W4:Y:S01]  /*3f470*/  LDL.LU R175, [R1+0x2a0] ;  /* 0x0002a00001af7983 */ /* 0x000f220000300800 */
[----:B------:R-:W-:Y:S01]  /*3f480*/  ISETP.LT.AND P1, PT, R115, c[0x0][0x178], !P0 ;  /* 0x00005e0073007a0c */ /* 0x000fe20004721270 */
[----:B------:R-:W-:Y:S01]  /*3f490*/  IMAD.WIDE R168, R0, 0x4, R162 ;  /* 0x0000000400a87825 */ /* 0x000fe200078e02a2 */
[----:B------:R-:W-:-:S03]  /*3f4a0*/  IADD3 R3, R119, 0x24, RZ ;  /* 0x0000002477037810 */ /* 0x000fc60007ffe0ff */
[C---:B------:R-:W-:Y:S01]  /*3f4b0*/  IMAD.WIDE R166, R0.reuse, 0x4, R160 ;  /* 0x0000000400a67825 */ /* 0x040fe200078e02a0 */
[----:B------:R-:W-:Y:S01]  /*3f4c0*/  ISETP.LT.AND P3, PT, R207, c[0x0][0x178], !P2 ;  /* 0x00005e00cf007a0c */ /* 0x000fe20005761270 */
[----:B------:R1:W-:Y:S02]  /*3f4d0*/  @P5 STG.E [R168.64], R174 ;  /* 0x000000aea8005986 */ /* 0x0003e4000c101906 */
[----:B------:R-:W-:Y:S01]  /*3f4e0*/  IMAD.WIDE R164, R0, 0x4, R6 ;  /* 0x0000000400a47825 */ /* 0x000fe200078e0206 */
[----:B------:R-:W-:Y:S01]  /*3f4f0*/  ISETP.LT.AND P5, PT, R86, c[0x0][0x178], !P2 ;  /* 0x00005e0056007a0c */ /* 0x000fe200057a1270 */
[----:B------:R1:W-:Y:S01]  /*3f500*/  @P6 STG.E [R166.64], R251 ;  /* 0x000000fba6006986 */ /* 0x0003e2000c101906 */
[----:B------:R-:W-:Y:S02]  /*3f510*/  ISETP.GE.AND P0, PT, R3, c[0x0][0x17c], PT ;  /* 0x00005f0003007a0c */ /* 0x000fe40003f06270 */
[----:B------:R-:W-:Y:S01]  /*3f520*/  IADD3 R3, R0, c[0x0][0x198], RZ ;  /* 0x0000660000037a10 */ /* 0x000fe20007ffe0ff */
[----:B------:R1:W-:Y:S01]  /*3f530*/  @P4 STG.E [R164.64], R250 ;  /* 0x000000faa4004986 */ /* 0x0003e2000c101906 */
[----:B------:R-:W-:-:S03]  /*3f540*/  ISETP.LT.AND P6, PT, R87, c[0x0][0x178], !P2 ;  /* 0x00005e0057007a0c */ /* 0x000fc600057c1270 */
[----:B-1----:R-:W-:-:S04]  /*3f550*/  IMAD.WIDE R168, R3, 0x4, R160 ;  /* 0x0000000403a87825 */ /* 0x002fc800078e02a0 */
[----:B------:R-:W-:-:S04]  /*3f560*/  IMAD.WIDE R166, R3, 0x4, R162 ;  /* 0x0000000403a67825 */ /* 0x000fc800078e02a2 */
[--C-:B------:R-:W-:Y:S01]  /*3f570*/  IMAD.WIDE R164, R0, 0x4, R4.reuse ;  /* 0x0000000400a47825 */ /* 0x100fe200078e0204 */
[----:B------:R-:W-:Y:S01]  /*3f580*/  IADD3 R170, R119, 0x22, RZ ;  /* 0x0000002277aa7810 */ /* 0x000fe20007ffe0ff */
[----:B------:R-:W4:Y:S04]  /*3f590*/  LDL.LU R250, [R1+0x80] ;  /* 0x0000800001fa7983 */ /* 0x000f280000300800 */
[----:B------:R1:W-:Y:S01]  /*3f5a0*/  @P1 STG.E [R164.64], R249 ;  /* 0x000000f9a4001986 */ /* 0x0003e2000c101906 */
[----:B------:R-:W-:Y:S01]  /*3f5b0*/  ISETP.GE.AND P4, PT, R170, c[0x0][0x17c], PT ;  /* 0x00005f00aa007a0c */ /* 0x000fe20003f86270 */
[C---:B------:R-:W-:Y:S01]  /*3f5c0*/  IMAD.WIDE R170, R3.reuse, 0x4, R4 ;  /* 0x0000000403aa7825 */ /* 0x040fe200078e0204 */
[----:B------:R-:W-:-:S03]  /*3f5d0*/  IADD3 R0, R3, c[0x0][0x198], RZ ;  /* 0x0000660003007a10 */ /* 0x000fc60007ffe0ff */
[----:B-1----:R-:W-:Y:S01]  /*3f5e0*/  IMAD.WIDE R164, R3, 0x4, R6 ;  /* 0x0000000403a47825 */ /* 0x002fe200078e0206 */
[----:B---3--:R1:W-:Y:S04]  /*3f5f0*/  @P3 STG.E [R166.64], R247 ;  /* 0x000000f7a6003986 */ /* 0x0083e8000c101906 */
[----:B--2---:R2:W-:Y:S04]  /*3f600*/  @P5 STG.E [R168.64], R245 ;  /* 0x000000f5a8005986 */ /* 0x0045e8000c101906 */
[----:B-1----:R-:W3:Y:S04]  /*3f610*/  LDL.LU R247, [R1+0x7b4] ;  /* 0x0007b40001f77983 */ /* 0x002ee80000300800 */
[----:B------:R-:W3:Y:S04]  /*3f620*/  LDL.LU R249, [R1+0x474] ;  /* 0x0004740001f97983 */ /* 0x000ee80000300800 */
[----:B--2---:R-:W2:Y:S04]  /*3f630*/  LDL.LU R245, [R1+0x2a4] ;  /* 0x0002a40001f57983 */ /* 0x004ea80000300800 */
[----:B----4-:R1:W-:Y:S04]  /*3f640*/  @P6 STG.E [R164.64], R244 ;  /* 0x000000f4a4006986 */ /* 0x0103e8000c101906 */
[----:B-1----:R-:W4:Y:S04]  /*3f650*/  LDL.LU R244, [R1+0x84] ;  /* 0x0000840001f47983 */ /* 0x002f280000300800 */
[----:B------:R-:W2:Y:S01]  /*3f660*/  LDL.LU R3, [R1+0x470] ;  /* 0x0004700001037983 */ /* 0x000ea20000300800 */
[----:B------:R-:W-:-:S02]  /*3f670*/  ISETP.LT.AND P2, PT, R115, c[0x0][0x178], !P2 ;  /* 0x00005e0073007a0c */ /* 0x000fc40005741270 */
[----:B------:R-:W-:Y:S01]  /*3f680*/  ISETP.LT.AND P5, PT, R207, c[0x0][0x178], !P4 ;  /* 0x00005e00cf007a0c */ /* 0x000fe200067a1270 */
[----:B------:R-:W3:Y:S01]  /*3f690*/  LDL.LU R172, [R1+0x7e0] ;  /* 0x0007e00001ac7983 */ /* 0x000ee20000300800 */
[----:B------:R-:W-:Y:S02]  /*3f6a0*/  ISETP.LT.AND P3, PT, R86, c[0x0][0x178], !P4 ;  /* 0x00005e0056007a0c */ /* 0x000fe40006761270 */
[----:B------:R-:W-:Y:S02]  /*3f6b0*/  ISETP.LT.AND P1, PT, R87, c[0x0][0x178], !P4 ;  /* 0x00005e0057007a0c */ /* 0x000fe40006721270 */
[----:B------:R-:W-:Y:S01]  /*3f6c0*/  IADD3 R166, R119, 0x23, RZ ;  /* 0x0000002377a67810 */ /* 0x000fe20007ffe0ff */
[----:B------:R-:W-:Y:S01]  /*3f6d0*/  IMAD.WIDE R164, R0, 0x4, R162 ;  /* 0x0000000400a47825 */ /* 0x000fe200078e02a2 */
[----:B------:R-:W-:Y:S01]  /*3f6e0*/  ISETP.LT.AND P4, PT, R115, c[0x0][0x178], !P4 ;  /* 0x00005e0073007a0c */ /* 0x000fe20006781270 */
[----:B------:R-:W3:Y:S01]  /*3f6f0*/  LDL.LU R173, [R1+0x790] ;  /* 0x0007900001ad7983 */ /* 0x000ee20000300800 */
[----:B------:R-:W-:Y:S01]  /*3f700*/  ISETP.GE.AND P6, PT, R166, c[0x0][0x17c], PT ;  /* 0x00005f00a6007a0c */ /* 0x000fe20003fc6270 */
[----:B------:R-:W-:-:S02]  /*3f710*/  IMAD.WIDE R166, R0, 0x4, R160 ;  /* 0x0000000400a67825 */ /* 0x000fc400078e02a0 */
[----:B------:R1:W-:Y:S02]  /*3f720*/  @P2 STG.E [R170.64], R246 ;  /* 0x000000f6aa002986 */ /* 0x0003e4000c101906 */
[C---:B------:R-:W-:Y:S01]  /*3f730*/  IMAD.WIDE R168, R0.reuse, 0x4, R6 ;  /* 0x0000000400a87825 */ /* 0x040fe200078e0206 */
[----:B------:R-:W-:Y:S01]  /*3f740*/  ISETP.LT.AND P2, PT, R207, c[0x0][0x178], !P6 ;  /* 0x00005e00cf007a0c */ /* 0x000fe20007741270 */
[----:B------:R1:W-:Y:S04]  /*3f750*/  @P5 STG.E [R164.64], R248 ;  /* 0x000000f8a4005986 */ /* 0x0003e8000c101906 */
[----:B------:R-:W4:Y:S01]  /*3f760*/  LDL.LU R174, [R1+0x360] ;  /* 0x0003600001ae7983 */ /* 0x000f220000300800 */
[----:B-1----:R-:W-:-:S03]  /*3f770*/  IMAD.WIDE R170, R0, 0x4, R4 ;  /* 0x0000000400aa7825 */ /* 0x002fc600078e0204 */
[----:B------:R-:W4:Y:S04]  /*3f780*/  LDL.LU R251, [R1+0x1b0] ;  /* 0x0001b00001fb7983 */ /* 0x000f280000300800 */
[----:B------:R-:W4:Y:S04]  /*3f790*/  LDL.LU R246, [R1+0x7e4] ;  /* 0x0007e40001f67983 */ /* 0x000f280000300800 */
[----:B------:R-:W4:Y:S04]  /*3f7a0*/  LDL.LU R248, [R1+0x1990] ;  /* 0x0019900001f87983 */ /* 0x000f280000300800 */
[----:B--2---:R1:W-:Y:S01]  /*3f7b0*/  @P3 STG.E [R166.64], R3 ;  /* 0x00000003a6003986 */ /* 0x0043e2000c101906 */
[----:B------:R-:W-:-:S03]  /*3f7c0*/  ISETP.LT.AND P3, PT, R87, c[0x0][0x178], !P6 ;  /* 0x00005e0057007a0c */ /* 0x000fc60007761270 */
[----:B------:R2:W-:Y:S04]  /*3f7d0*/  @P1 STG.E [R168.64], R175 ;  /* 0x000000afa8001986 */ /* 0x0005e8000c101906 */
[----:B------:R-:W-:Y:S01]  /*3f7e0*/  @P4 STG.E [R170.64], R250 ;  /* 0x000000faaa004986 */ /* 0x000fe2000c101906 */
[----:B------:R-:W-:Y:S02]  /*3f7f0*/  ISETP.LT.AND P4, PT, R86, c[0x0][0x178], !P6 ;  /* 0x00005e0056007a0c */ /* 0x000fe40007781270 */
[----:B-1----:R-:W-:-:S05]  /*3f800*/  IADD3 R3, R0, c[0x0][0x198], RZ ;  /* 0x0000660000037a10 */ /* 0x002fca0007ffe0ff */
[----:B--2---:R-:W-:Y:S01]  /*3f810*/  IMAD.WIDE R168, R3, 0x4, R162 ;  /* 0x0000000403a87825 */ /* 0x004fe200078e02a2 */
[----:B------:R-:W-:-:S03]  /*3f820*/  ISETP.LT.AND P6, PT, R115, c[0x0][0x178], !P6 ;  /* 0x00005e0073007a0c */ /* 0x000fc600077c1270 */
[C---:B------:R-:W-:Y:S01]  /*3f830*/  IMAD.WIDE R164, R3.reuse, 0x4, R160 ;  /* 0x0000000403a47825 */ /* 0x040fe200078e02a0 */
[----:B---3--:R1:W-:Y:S03]  /*3f840*/  @P2 STG.E [R168.64], R247 ;  /* 0x000000f7a8002986 */ /* 0x0083e6000c101906 */
[C---:B------:R-:W-:Y:S01]  /*3f850*/  IMAD.WIDE R166, R3.reuse, 0x4, R6 ;  /* 0x0000000403a67825 */ /* 0x040fe200078e0206 */
[----:B------:R-:W-:Y:S04]  /*3f860*/  @P4 STG.E [R164.64], R249 ;  /* 0x000000f9a4004986 */ /* 0x000fe8000c101906 */
[----:B-1----:R-:W2:Y:S01]  /*3f870*/  LDL.LU R247, [R1+0x794] ;  /* 0x0007940001f77983 */ /* 0x002ea20000300800 */
[----:B------:R-:W-:-:S03]  /*3f880*/  IMAD.WIDE R168, R3, 0x4, R4 ;  /* 0x0000000403a87825 */ /* 0x000fc600078e0204 */
[----:B------:R1:W-:Y:S04]  /*3f890*/  @P3 STG.E [R166.64], R245 ;  /* 0x000000f5a6003986 */ /* 0x0003e8000c101906 */
[----:B----4-:R3:W-:Y:S04]  /*3f8a0*/  @P6 STG.E [R168.64], R244 ;  /* 0x000000f4a8006986 */ /* 0x0107e8000c101906 */
[----:B-1----:R-:W4:Y:S04]  /*3f8b0*/  LDL.LU R245, [R1+0x364] ;  /* 0x0003640001f57983 */ /* 0x002f280000300800 */
[----:B---3--:R-:W3:Y:S01]  /*3f8c0*/  LDL.LU R244, [R1+0x1b4] ;  /* 0x0001b40001f47983 */ /* 0x008ee20000300800 */
[----:B------:R-:W-:-:S02]  /*3f8d0*/  IADD3 R0, R119, 0x25, RZ ;  /* 0x0000002577007810 */ /* 0x000fc40007ffe0ff */
[----:B------:R-:W-:Y:S01]  /*3f8e0*/  ISETP.LT.AND P5, PT, R207, c[0x0][0x178], !P0 ;  /* 0x00005e00cf007a0c */ /* 0x000fe200047a1270 */
[----:B------:R-:W3:Y:S01]  /*3f8f0*/  LDL.LU R175, [R1+0x820] ;  /* 0x0008200001af7983 */ /* 0x000ee20000300800 */
[----:B------:R-:W-:Y:S02]  /*3f900*/  ISETP.GE.AND P1, PT, R0, c[0x0][0x17c], PT ;  /* 0x00005f0000007a0c */ /* 0x000fe40003f26270 */
[----:B------:R-:W-:Y:S01]  /*3f910*/  IADD3 R0, R3, c[0x0][0x198], RZ ;  /* 0x0000660003007a10 */ /* 0x000fe20007ffe0ff */
[----:B------:R-:W3:Y:S04]  /*3f920*/  LDL.LU R250, [R1+0x7c0] ;  /* 0x0007c00001fa7983 */ /* 0x000ee80000300800 */
[----:B------:R-:W-:Y:S01]  /*3f930*/  IMAD.WIDE R164, R0, 0x4, R162 ;  /* 0x0000000400a47825 */ /* 0x000fe200078e02a2 */
[----:B------:R-:W-:Y:S01]  /*3f940*/  ISETP.LT.AND P3, PT, R86, c[0x0][0x178], !P0 ;  /* 0x00005e0056007a0c */ /* 0x000fe20004761270 */
[----:B------:R-:W3:Y:S01]  /*3f950*/  LDL.LU R249, [R1+0x740] ;  /* 0x0007400001f97983 */ /* 0x000ee20000300800 */
[----:B------:R-:W-:-:S03]  /*3f960*/  ISETP.LT.AND P4, PT, R87, c[0x0][0x178], !P0 ;  /* 0x00005e0057007a0c */ /* 0x000fc60004781270 */
[----:B------:R1:W-:Y:S01]  /*3f970*/  @P5 STG.E [R164.64], R172 ;  /* 0x000000aca4005986 */ /* 0x0003e2000c101906 */
[----:B------:R-:W-:Y:S02]  /*3f980*/  ISETP.LT.AND P5, PT, R115, c[0x0][0x178], !P0 ;  /* 0x00005e0073007a0c */ /* 0x000fe400047a1270 */
[----:B------:R-:W-:Y:S01]  /*3f990*/  IADD3 R168, R119, 0x26, RZ ;  /* 0x0000002677a87810 */ /* 0x000fe20007ffe0ff */
[----:B------:R-:W-:Y:S01]  /*3f9a0*/  IMAD.WIDE R166, R0, 0x4, R160 ;  /* 0x0000000400a67825 */ /* 0x000fe200078e02a0 */
[----:B------:R-:W-:Y:S02]  /*3f9b0*/  ISETP.LT.AND P6, PT, R207, c[0x0][0x178], !P1 ;  /* 0x00005e00cf007a0c */ /* 0x000fe40004fc1270 */
[----:B------:R-:W-:Y:S01]  /*3f9c0*/  ISETP.GE.AND P2, PT, R168, c[0x0][0x17c], PT ;  /* 0x00005f00a8007a0c */ /* 0x000fe20003f46270 */
[----:B------:R-:W-:Y:S01]  /*3f9d0*/  IMAD.WIDE R168, R0, 0x4, R4 ;  /* 0x0000000400a87825 */ /* 0x000fe200078e0204 */
[----:B------:R-:W-:Y:S02]  /*3f9e0*/  ISETP.LT.AND P0, PT, R86, c[0x0][0x178], !P1 ;  /* 0x00005e0056007a0c */ /* 0x000fe40004f01270 */
[C---:B------:R-:W-:Y:S01]  /*3f9f0*/  IADD3 R3, R0.reuse, c[0x0][0x198], RZ ;  /* 0x0000660000037a10 */ /* 0x040fe20007ffe0ff */
[----:B-1----:R-:W-:Y:S01]  /*3fa00*/  IMAD.WIDE R164, R0, 0x4, R6 ;  /* 0x0000000400a47825 */ /* 0x002fe200078e0206 */
[----:B------:R1:W-:Y:S04]  /*3fa10*/  @P3 STG.E [R166.64], R173 ;  /* 0x000000ada6003986 */ /* 0x0003e8000c101906 */
[----:B------:R1:W-:Y:S04]  /*3fa20*/  @P4 STG.E [R164.64], R174 ;  /* 0x000000aea4004986 */ /* 0x0003e8000c101906 */
[----:B------:R-:W-:Y:S01]  /*3fa30*/  @P5 STG.E [R168.64], R251 ;  /* 0x000000fba8005986 */ /* 0x000fe2000c101906 */
[----:B------:R-:W-:Y:S01]  /*3fa40*/  ISETP.LT.AND P5, PT, R87, c[0x0][0x178], !P1 ;  /* 0x00005e0057007a0c */ /* 0x000fe20004fa1270 */
[----:B-1----:R-:W-:-:S04]  /*3fa50*/  IMAD.WIDE R166, R3, 0x4, R162 ;  /* 0x0000000403a67825 */ /* 0x002fc800078e02a2 */
[----:B------:R-:W-:Y:S01]  /*3fa60*/  IMAD.WIDE R164, R3, 0x4, R160 ;  /* 0x0000000403a47825 */ /* 0x000fe200078e02a0 */
[----:B------:R1:W-:Y:S01]  /*3fa70*/  @P6 STG.E [R166.64], R246 ;  /* 0x000000f6a6006986 */ /* 0x0003e2000c101906 */
[----:B------:R-:W-:-:S03]  /*3fa80*/  ISETP.LT.AND P1, PT, R115, c[0x0][0x178], !P1 ;  /* 0x00005e0073007a0c */ /* 0x000fc60004f21270 */
[----:B-1----:R-:W3:Y:S01]  /*3fa90*/  LDL.LU R246, [R1+0x2b0] ;  /* 0x0002b00001f67983 */ /* 0x002ee20000300800 */
[----:B------:R-:W-:-:S03]  /*3faa0*/  IMAD.WIDE R166, R3, 0x4, R4 ;  /* 0x0000000403a67825 */ /* 0x000fc600078e0204 */
[----:B--2---:R1:W-:Y:S04]  /*3fab0*/  @P0 STG.E [R164.64], R247 ;  /* 0x000000f7a4000986 */ /* 0x0043e8000c101906 */
[----:B-1----:R-:W2:Y:S01]  /*3fac0*/  LDL.LU R247, [R1+0x824] ;  /* 0x0008240001f77983 */ /* 0x002ea20000300800 */
[----:B------:R-:W-:-:S03]  /*3fad0*/  IMAD.WIDE R164, R3, 0x4, R6 ;  /* 0x0000000403a47825 */ /* 0x000fc600078e0206 */
[----:B------:R-:W2:Y:S04]  /*3fae0*/  LDL.LU R251, [R1+0x7c4] ;  /* 0x0007c40001fb7983 */ /* 0x000ea80000300800 */
[----:B----4-:R1:W-:Y:S04]  /*3faf0*/  @P5 STG.E [R164.64], R245 ;  /* 0x000000f5a4005986 */ /* 0x0103e8000c101906 */
[----:B---3--:R3:W-:Y:S04]  /*3fb00*/  @P1 STG.E [R166.64], R244 ;  /* 0x000000f4a6001986 */ /* 0x0087e8000c101906 */
[----:B-1----:R-:W4:Y:S04]  /*3fb10*/  LDL.LU R245, [R1+0x744] ;  /* 0x0007440001f57983 */ /* 0x002f280000300800 */
[----:B---3--:R-:W3:Y:S01]  /*3fb20*/  LDL.LU R244, [R1+0x2b4] ;  /* 0x0002b40001f47983 */ /* 0x008ee20000300800 */
[----:B------:R-:W-:-:S02]  /*3fb30*/  ISETP.LT.AND P4, PT, R207, c[0x0][0x178], !P2 ;  /* 0x00005e00cf007a0c */ /* 0x000fc40005781270 */
[----:B------:R-:W-:Y:S01]  /*3fb40*/  ISETP.LT.AND P6, PT, R86, c[0x0][0x178], !P2 ;  /* 0x00005e0056007a0c */ /* 0x000fe200057c1270 */
[----:B------:R-:W3:Y:S01]  /*3fb50*/  LDL.LU R173, [R1+0x840] ;  /* 0x0008400001ad7983 */ /* 0x000ee20000300800 */
[----:B------:R-:W-:Y:S02]  /*3fb60*/  ISETP.LT.AND P3, PT, R87, c[0x0][0x178], !P2 ;  /* 0x00005e0057007a0c */ /* 0x000fe40005761270 */
[----:B------:R-:W-:Y:S02]  /*3fb70*/  IADD3 R168, R119, 0x27, RZ ;  /* 0x0000002777a87810 */ /* 0x000fe40007ffe0ff */
[----:B------:R-:W-:Y:S02]  /*3fb80*/  IADD3 R0, R3, c[0x0][0x198], RZ ;  /* 0x0000660003007a10 */ /* 0x000fe40007ffe0ff */
[----:B------:R-:W-:Y:S02]  /*3fb90*/  IADD3 R169, R119, 0x2e, RZ ;  /* 0x0000002e77a97810 */ /* 0x000fe40007ffe0ff */
[----:B------:R-:W-:Y:S01]  /*3fba0*/  ISETP.GE.AND P5, PT, R168, c[0x0][0x17c], PT ;  /* 0x00005f00a8007a0c */ /* 0x000fe20003fa6270 */
[----:B------:R-:W-:Y:S01]  /*3fbb0*/  IMAD.WIDE R164, R0, 0x4, R162 ;  /* 0x0000000400a47825 */ /* 0x000fe200078e02a2 */
[----:B------:R-:W-:-:S02]  /*3fbc0*/  ISETP.LT.AND P2, PT, R115, c[0x0][0x178], !P2 ;  /* 0x00005e0073007a0c */ /* 0x000fc40005741270 */
[----:B------:R-:W-:Y:S01]  /*3fbd0*/  ISETP.GE.AND P0, PT, R169, c[0x0][0x17c], PT ;  /* 0x00005f00a9007a0c */ /* 0x000fe20003f06270 */
[----:B------:R-:W-:Y:S01]  /*3fbe0*/  IMAD.WIDE R166, R0, 0x4, R160 ;  /* 0x0000000400a67825 */ /* 0x000fe200078e02a0 */
[----:B------:R-:W-:-:S03]  /*3fbf0*/  ISETP.LT.AND P1, PT, R207, c[0x0][0x178], !P5 ;  /* 0x00005e00cf007a0c */ /* 0x000fc60006f21270 */
[C---:B------:R-:W-:Y:S01]  /*3fc00*/  IMAD.WIDE R168, R0.reuse, 0x4, R6 ;  /* 0x0000000400a87825 */ /* 0x040fe200078e0206 */
[----:B------:R1:W-:Y:S01]  /*3fc10*/  @P4 STG.E [R164.64], R175 ;  /* 0x000000afa4004986 */ /* 0x0003e2000c101906 */
[----:B------:R-:W-:-:S03]  /*3fc20*/  IADD3 R3, R0, c[0x0][0x198], RZ ;  /* 0x0000660000037a10 */ /* 0x000fc60007ffe0ff */
[----:B------:R1:W-:Y:S01]  /*3fc30*/  @P6 STG.E [R166.64], R250 ;  /* 0x000000faa6006986 */ /* 0x0003e2000c101906 */
[----:B------:R-:W-:-:S03]  /*3fc40*/  ISETP.LT.AND P6, PT, R87, c[0x0][0x178], !P5 ;  /* 0x00005e0057007a0c */ /* 0x000fc60006fc1270 */
[----:B------:R1:W-:Y:S01]  /*3fc50*/  @P3 STG.E [R168.64], R249 ;  /* 0x000000f9a8003986 */ /* 0x0003e2000c101906 */
[----:B------:R-:W-:Y:S01]  /*3fc60*/  ISETP.LT.AND P3, PT, R86, c[0x0][0x178], !P5 ;  /* 0x00005e0056007a0c */ /* 0x000fe20006f61270 */
[----:B-1----:R-:W-:Y:S02]  /*3fc70*/  IMAD.WIDE R164, R0, 0x4, R4 ;  /* 0x0000000400a47825 */ /* 0x002fe400078e0204 */
[----:B------:R-:W3:Y:S02]  /*3fc80*/  LDL.LU R250, [R1+0x800] ;  /* 0x0008000001fa7983 */ /* 0x000ee40000300800 */
[----:B------:R-:W-:Y:S01]  /*3fc90*/  IMAD.WIDE R166, R3, 0x4, R162 ;  /* 0x0000000403a67825 */ /* 0x000fe200078e02a2 */
[----:B------:R-:W-:Y:S01]  /*3fca0*/  ISETP.LT.AND P5, PT, R115, c[0x0][0x178], !P5 ;  /* 0x00005e0073007a0c */ /* 0x000fe20006fa1270 */
[----:B------:R-:W3:Y:S04]  /*3fcb0*/  LDL.LU R249, [R1+0x7a0] ;  /* 0x0007a00001f97983 */ /* 0x000ee80000300800 */
[----:B------:R1:W-:Y:S01]  /*3fcc0*/  @P2 STG.E [R164.64], R246 ;  /* 0x000000f6a4002986 */ /* 0x0003e2000c101906 */
[----:B------:R-:W-:-:S03]  /*3fcd0*/  IADD3 R168, R119, 0x28, RZ ;  /* 0x0000002877a87810 */ /* 0x000fc60007ffe0ff */
[----:B-1----:R-:W3:Y:S01]  /*3fce0*/  LDL.LU R246, [R1+0x480] ;  /* 0x0004800001f67983 */ /* 0x002ee20000300800 */
[----:B------:R-:W-:Y:S01]  /*3fcf0*/  IMAD.WIDE R164, R3, 0x4, R160 ;  /* 0x0000000403a47825 */ /* 0x000fe200078e02a0 */
[----:B------:R-:W-:-:S03]  /*3fd00*/  ISETP.GE.AND P4, PT, R168, c[0x0][0x17c], PT ;  /* 0x00005f00a8007a0c */ /* 0x000fc60003f86270 */
[C---:B------:R-:W-:Y:S01]  /*3fd10*/  IMAD.WIDE R168, R3.reuse, 0x4, R4 ;  /* 0x0000000403a87825 */ /* 0x040fe200078e0204 */
[----:B--2---:R1:W-:Y:S04]  /*3fd20*/  @P1 STG.E [R166.64], R247 ;  /* 0x000000f7a6001986 */ /* 0x0043e8000c101906 */
[----:B------:R-:W-:Y:S04]  /*3fd30*/  @P3 STG.E [R164.64], R251 ;  /* 0x000000fba4003986 */ /* 0x000fe8000c101906 */
[----:B-1----:R-:W2:Y:S01]  /*3fd40*/  LDL.LU R247, [R1+0x844] ;  /* 0x0008440001f77983 */ /* 0x002ea20000300800 */
[----:B------:R-:W-:-:S05]  /*3fd50*/  IMAD.WIDE R166, R3, 0x4, R6 ;  /* 0x0000000403a67825 */ /* 0x000fca00078e0206 */
[----:B----4-:R1:W-:Y:S04]  /*3fd60*/  @P6 STG.E [R166.64], R245 ;  /* 0x000000f5a6006986 */ /* 0x0103e8000c101906 */
[----:B---3--:R3:W-:Y:S04]  /*3fd70*/  @P5 STG.E [R168.64], R244 ;  /* 0x000000f4a8005986 */ /* 0x0087e8000c101906 */
[----:B-1----:R-:W4:Y:S04]  /*3fd80*/  LDL.LU R245, [R1+0x804] ;  /* 0x0008040001f57983 */ /* 0x002f280000300800 */
[----:B------:R-:W4:Y:S04]  /*3fd90*/  LDL.LU R174, [R1+0x7a4] ;  /* 0x0007a40001ae7983 */ /* 0x000f280000300800 */
[----:B---3--:R-:W3:Y:S01]  /*3fda0*/  LDL.LU R244, [R1+0x484] ;  /* 0x0004840001f47983 */ /* 0x008ee20000300800 */
[----:B------:R-:W-:-:S02]  /*3fdb0*/  IADD3 R0, R119, 0x29, RZ ;  /* 0x0000002977007810 */ /* 0x000fc40007ffe0ff */
[----:B------:R-:W-:Y:S01]  /*3fdc0*/  ISETP.LT.AND P1, PT, R207, c[0x0][0x178], !P4 ;  /* 0x00005e00cf007a0c */ /* 0x000fe20006721270 */
[----:B------:R-:W3:Y:S01]  /*3fdd0*/  LDL.LU R175, [R1+0x8d0] ;  /* 0x0008d00001af7983 */ /* 0x000ee20000300800 */
[----:B------:R-:W-:Y:S02]  /*3fde0*/  ISETP.GE.AND P2, PT, R0, c[0x0][0x17c], PT ;  /* 0x00005f0000007a0c */ /* 0x000fe40003f46270 */
[----:B------:R-:W-:Y:S01]  /*3fdf0*/  IADD3 R0, R3, c[0x0][0x198], RZ ;  /* 0x0000660003007a10 */ /* 0x000fe20007ffe0ff */
[----:B------:R-:W3:Y:S01]  /*3fe00*/  LDL.LU R251, [R1+0x830] ;  /* 0x0008300001fb7983 */ /* 0x000ee20000300800 */
[----:B------:R-:W-:Y:S02]  /*3fe10*/  ISETP.LT.AND P3, PT, R86, c[0x0][0x178], !P4 ;  /* 0x00005e0056007a0c */ /* 0x000fe40006761270 */
[----:B------:R-:W-:Y:S01]  /*3fe20*/  ISETP.LT.AND P6, PT, R87, c[0x0][0x178], !P4 ;  /* 0x00005e0057007a0c */ /* 0x000fe200067c1270 */
[----:B------:R-:W-:Y:S01]  /*3fe30*/  IMAD.WIDE R164, R0, 0x4, R162 ;  /* 0x0000000400a47825 */ /* 0x000fe200078e02a2 */
[----:B------:R-:W-:-:S02]  /*3fe40*/  ISETP.LT.AND P4, PT, R115, c[0x0][0x178], !P4 ;  /* 0x00005e0073007a0c */ /* 0x000fc40006781270 */
[----:B------:R-:W-:Y:S01]  /*3fe50*/  IADD3 R3, R119, 0x2a, RZ ;  /* 0x0000002a77037810 */ /* 0x000fe20007ffe0ff */
[C---:B------:R-:W-:Y:S01]  /*3fe60*/  IMAD.WIDE R166, R0.reuse, 0x4, R160 ;  /* 0x0000000400a67825 */ /* 0x040fe200078e02a0 */
[----:B------:R-:W-:Y:S01]  /*3fe70*/  ISETP.LT.AND P5, PT, R207, c[0x0][0x178], !P2 ;  /* 0x00005e00cf007a0c */ /* 0x000fe200057a1270 */
[----:B------:R1:W-:Y:S01]  /*3fe80*/  @P1 STG.E [R164.64], R173 ;  /* 0x000000ada4001986 */ /* 0x0003e2000c101906 */
[----:B------:R-:W-:Y:S02]  /*3fe90*/  ISETP.GE.AND P1, PT, R3, c[0x0][0x17c], PT ;  /* 0x00005f0003007a0c */ /* 0x000fe40003f26270 */
[C---:B------:R-:W-:Y:S01]  /*3fea0*/  IADD3 R3, R0.reuse, c[0x0][0x198], RZ ;  /* 0x0000660000037a10 */ /* 0x040fe20007ffe0ff */
[----:B------:R-:W-:Y:S01]  /*3feb0*/  IMAD.WIDE R168, R0, 0x4, R4 ;  /* 0x0000000400a87825 */ /* 0x000fe200078e0204 */
[----:B------:R1:W-:Y:S01]  /*3fec0*/  @P3 STG.E [R166.64], R250 ;  /* 0x000000faa6003986 */ /* 0x0003e2000c101906 */
[----:B------:R-:W-:Y:S02]  /*3fed0*/  ISETP.LT.AND P3, PT, R86, c[0x0][0x178], !P2 ;  /* 0x00005e0056007a0c */ /* 0x000fe40005761270 */
[----:B-1----:R-:W-:-:S04]  /*3fee0*/  IMAD.WIDE R164, R0, 0x4, R6 ;  /* 0x0000000400a47825 */ /* 0x002fc800078e0206 */
[----:B------:R-:W-:Y:S01]  /*3fef0*/  IMAD.WIDE R166, R3, 0x4, R162 ;  /* 0x0000000403a67825 */ /* 0x000fe200078e02a2 */
[----:B------:R1:W-:Y:S04]  /*3ff00*/  @P6 STG.E [R164.64], R249 ;  /* 0x000000f9a4006986 */ /* 0x0003e8000c101906 */
[----:B------:R-:W3:Y:S04]  /*3ff10*/  LDL.LU R250, [R1+0x7d0] ;  /* 0x0007d00001fa7983 */ /* 0x000ee80000300800 */
[----:B------:R1:W-:Y:S01]  /*3ff20*/  @P4 STG.E [R168.64], R246 ;  /* 0x000000f6a8004986 */ /* 0x0003e2000c101906 */
[----:B------:R-:W-:-:S02]  /*3ff30*/  ISETP.LT.AND P4, PT, R87, c[0x0][0x178], !P2 ;  /* 0x00005e0057007a0c */ /* 0x000fc40005781270 */
[----:B------:R-:W-:Y:S01]  /*3ff40*/  ISETP.LT.AND P2, PT, R115, c[0x0][0x178], !P2 ;  /* 0x00005e0073007a0c */ /* 0x000fe20005741270 */
[----:B-1----:R-:W3:Y:S01]  /*3ff50*/  LDL.LU R249, [R1+0x560] ;  /* 0x0005600001f97983 */ /* 0x002ee20000300800 */
[----:B------:R-:W-:-:S03]  /*3ff60*/  IMAD.WIDE R164, R3, 0x4, R6 ;  /* 0x0000000403a47825 */ /* 0x000fc600078e0206 */
[----:B------:R-:W3:Y:S01]  /*3ff70*/  LDL.LU R246, [R1+0x8d4] ;  /* 0x0008d40001f67983 */ /* 0x000ee20000300800 */
[----:B------:R-:W-:-:S03]  /*3ff80*/  IMAD.WIDE R168, R3, 0x4, R4 ;  /* 0x0000000403a87825 */ /* 0x000fc600078e0204 */
[----:B--2---:R1:W-:Y:S02]  /*3ff90*/  @P5 STG.E [R166.64], R247 ;  /* 0x000000f7a6005986 */ /* 0x0043e4000c101906 */
[----:B-1----:R-:W-:Y:S02]  /*3ffa0*/  IMAD.WIDE R166, R3, 0x4, R160 ;  /* 0x0000000403a67825 */ /* 0x002fe400078e02a0 */
[----:B------:R-:W2:Y:S04]  /*3ffb0*/  LDL.LU R247, [R1+0x834] ;  /* 0x0008340001f77983 */ /* 0x000ea80000300800 */
[----:B----4-:R1:W-:Y:S04]  /*3ffc0*/  @P3 STG.E [R166.64], R245 ;  /* 0x000000f5a6003986 */ /* 0x0103e8000c101906 */
[----:B------:R-:W-:Y:S04]  /*3ffd0*/  @P4 STG.E [R164.64], R174 ;  /* 0x000000aea4004986 */ /* 0x000fe8000c101906 */
[----:B-1----:R-:W4:Y:S04]  /*3ffe0*/  LDL.LU R245, [R1+0x7d4] ;  /* 0x0007d40001f57983 */ /* 0x002f280000300800 */
[----:B---3--:R1:W-:Y:S04]  /*3fff0*/  @P2 STG.E [R168.64], R244 ;  /* 0x000000f4a8002986 */ /* 0x0083e8000c101906 */
[----:B-1----:R-:W3:Y:S01]  /*40000*/  LDL.LU R244, [R1+0x564] ;  /* 0x0005640001f47983 */ /* 0x002ee20000300800 */
[----:B------:R-:W-:-:S02]  /*40010*/  ISETP.LT.AND P5, PT, R207, c[0x0][0x178], !P1 ;  /* 0x00005e00cf007a0c */ /* 0x000fc40004fa1270 */
[----:B------:R-:W-:Y:S01]  /*40020*/  ISETP.LT.AND P6, PT, R86, c[0x0][0x178], !P1 ;  /* 0x00005e0056007a0c */ /* 0x000fe20004fc1270 */
[----:B------:R-:W3:Y:S01]  /*40030*/  LDL.LU R173, [R1+0x934] ;  /* 0x0009340001ad7983 */ /* 0x000ee20000300800 */
[----:B------:R-:W-:Y:S02]  /*40040*/  IADD3 R0, R3, c[0x0][0x198], RZ ;  /* 0x0000660003007a10 */ /* 0x000fe40007ffe0ff */
[----:B------:R-:W-:-:S03]  /*40050*/  IADD3 R170, R119, 0x2b, RZ ;  /* 0x0000002b77aa7810 */ /* 0x000fc60007ffe0ff */
        /* <DEDUP_REMOVED lines=8> */
[----:B------:R-:W-:-:S02]  /*400e0*/  ISETP.LT.AND P4, PT, R86, c[0x0][0x178], !P3 ;  /* 0x00005e0056007a0c */ /* 0x000fc40005f81270 */
[----:B------:R-:W-:Y:S02]  /*400f0*/  ISETP.LT.AND P6, PT, R87, c[0x0][0x178], !P3 ;  /* 0x00005e0057007a0c */ /* 0x000fe40005fc1270 */
[C---:B------:R-:W-:Y:S02]  /*40100*/  IADD3 R3, R0.reuse, c[0x0][0x198], RZ ;  /* 0x0000660000037a10 */ /* 0x040fe40007ffe0ff */
[----:B------:R-:W-:Y:S01]  /*40110*/  ISETP.LT.AND P3, PT, R115, c[0x0][0x178], !P3 ;  /* 0x00005e0073007a0c */ /* 0x000fe20005f61270 */
[C---:B-1----:R-:W-:Y:S01]  /*40120*/  IMAD.WIDE R166, R0.reuse, 0x4, R4 ;  /* 0x0000000400a67825 */ /* 0x042fe200078e0204 */
[----:B------:R-:W-:Y:S01]  /*40130*/  IADD3 R172, R119, 0x2c, RZ ;  /* 0x0000002c77ac7810 */ /* 0x000fe20007ffe0ff */
[----:B------:R-:W3:Y:S02]  /*40140*/  LDL.LU R175, [R1+0x8a4] ;  /* 0x0008a40001af7983 */ /* 0x000ee40000300800 */
[----:B------:R-:W-:-:S04]  /*40150*/  IMAD.WIDE R164, R0, 0x4, R6 ;  /* 0x0000000400a47825 */ /* 0x000fc800078e0206 */
[C---:B------:R-:W-:Y:S01]  /*40160*/  IMAD.WIDE R168, R3.reuse, 0x4, R162 ;  /* 0x0000000403a87825 */ /* 0x040fe200078e02a2 */
[----:B------:R1:W-:Y:S03]  /*40170*/  @P2 STG.E [R164.64], R250 ;  /* 0x000000faa4002986 */ /* 0x0003e6000c101906 */
[----:B------:R-:W-:Y:S01]  /*40180*/  IMAD.WIDE R170, R3, 0x4, R160 ;  /* 0x0000000403aa7825 */ /* 0x000fe200078e02a0 */
[----:B------:R-:W-:Y:S01]  /*40190*/  @P1 STG.E [R166.64], R249 ;  /* 0x000000f9a6001986 */ /* 0x000fe2000c101906 */
[----:B------:R-:W-:-:S03]  /*401a0*/  ISETP.GE.AND P2, PT, R172, c[0x0][0x17c], PT ;  /* 0x00005f00ac007a0c */ /* 0x000fc60003f46270 */
[----:B------:R1:W-:Y:S02]  /*401b0*/  @P5 STG.E [R168.64], R246 ;  /* 0x000000f6a8005986 */ /* 0x0003e4000c101906 */
[----:B-1----:R-:W-:Y:S01]  /*401c0*/  IMAD.WIDE R164, R3, 0x4, R6 ;  /* 0x0000000403a47825 */ /* 0x002fe200078e0206 */
[----:B------:R-:W-:Y:S02]  /*401d0*/  IADD3 R172, R119, 0x2d, RZ ;  /* 0x0000002d77ac7810 */ /* 0x000fe40007ffe0ff */
[C---:B------:R-:W-:Y:S01]  /*401e0*/  IADD3 R0, R3.reuse, c[0x0][0x198], RZ ;  /* 0x0000660003007a10 */ /* 0x040fe20007ffe0ff */
[----:B------:R-:W3:Y:S04]  /*401f0*/  LDL.LU R246, [R1+0x814] ;  /* 0x0008140001f67983 */ /* 0x000ee80000300800 */
[----:B--2---:R1:W-:Y:S04]  /*40200*/  @P4 STG.E [R170.64], R247 ;  /* 0x000000f7aa004986 */ /* 0x0043e8000c101906 */
[----:B-1----:R-:W2:Y:S04]  /*40210*/  LDL.LU R247, [R1+0x584] ;  /* 0x0005840001f77983 */ /* 0x002ea80000300800 */
[----:B----4-:R1:W-:Y:S01]  /*40220*/  @P6 STG.E [R164.64], R245 ;  /* 0x000000f5a4006986 */ /* 0x0103e2000c101906 */
[----:B------:R-:W-:Y:S01]  /*40230*/  ISETP.GE.AND P6, PT, R172, c[0x0][0x17c], PT ;  /* 0x00005f00ac007a0c */ /* 0x000fe20003fc6270 */
[----:B-1----:R-:W-:-:S02]  /*40240*/  IMAD.WIDE R164, R3, 0x4, R4 ;  /* 0x0000000403a47825 */ /* 0x002fc400078e0204 */
[----:B------:R-:W4:Y:S04]  /*40250*/  LDL.LU R3, [R1+0x810] ;  /* 0x0008100001037983 */ /* 0x000f280000300800 */
[----:B------:R-:W2:Y:S04]  /*40260*/  LDL.LU R172, [R1+0x580] ;  /* 0x0005800001ac7983 */ /* 0x000ea80000300800 */
[----:B---3--:R1:W-:Y:S04]  /*40270*/  @P3 STG.E [R164.64], R244 ;  /* 0x000000f4a4003986 */ /* 0x0083e8000c101906 */
[----:B-1----:R-:W3:Y:S04]  /*40280*/  LDL.LU R164, [R1+0x930] ;  /* 0x0009300001a47983 */ /* 0x002ee80000300800 */
[----:B------:R-:W2:Y:S01]  /*40290*/  LDL.LU R165, [R1+0x8a0] ;  /* 0x0008a00001a57983 */ /* 0x000ea20000300800 */
[----:B------:R-:W-:-:S02]  /*402a0*/  ISETP.LT.AND P5, PT, R207, c[0x0][0x178], !P2 ;  /* 0x00005e00cf007a0c */ /* 0x000fc400057a1270 */
[----:B------:R-:W-:Y:S01]  /*402b0*/  ISETP.LT.AND P4, PT, R86, c[0x0][0x178], !P2 ;  /* 0x00005e0056007a0c */ /* 0x000fe20005781270 */
[----:B------:R-:W4:Y:S01]  /*402c0*/  LDL.LU R174, [R1+0x950] ;  /* 0x0009500001ae7983 */ /* 0x000f220000300800 */
[----:B------:R-:W-:Y:S01]  /*402d0*/  ISETP.LT.AND P1, PT, R87, c[0x0][0x178], !P2 ;  /* 0x00005e0057007a0c */ /* 0x000fe20005721270 */
[----:B------:R-:W-:-:S04]  /*402e0*/  IMAD.WIDE R166, R0, 0x4, R162 ;  /* 0x0000000400a67825 */ /* 0x000fc800078e02a2 */
[----:B------:R-:W-:-:S04]  /*402f0*/  IMAD.WIDE R168, R0, 0x4, R160 ;  /* 0x0000000400a87825 */ /* 0x000fc800078e02a0 */
[----:B------:R-:W-:Y:S01]  /*40300*/  IMAD.WIDE R170, R0, 0x4, R6 ;  /* 0x0000000400aa7825 */ /* 0x000fe200078e0206 */
[----:B------:R-:W-:Y:S01]  /*40310*/  ISETP.LT.AND P2, PT, R115, c[0x0][0x178], !P2 ;  /* 0x00005e0073007a0c */ /* 0x000fe20005741270 */
[----:B------:R-:W4:Y:S01]  /*40320*/  LDL.LU R251, [R1+0x920] ;  /* 0x0009200001fb7983 */ /* 0x000f220000300800 */
[----:B------:R-:W-:-:S03]  /*40330*/  ISETP.LT.AND P3, PT, R207, c[0x0][0x178], !P6 ;  /* 0x00005e00cf007a0c */ /* 0x000fc60007761270 */
[----:B------:R-:W4:Y:S04]  /*40340*/  LDL.LU R250, [R1+0x880] ;  /* 0x0008800001fa7983 */ /* 0x000f280000300800 */
[----:B------:R-:W4:Y:S04]  /*40350*/  LDL.LU R249, [R1+0x7f0] ;  /* 0x0007f00001f97983 */ /* 0x000f280000300800 */
[----:B------:R-:W4:Y:S04]  /*40360*/  LDL.LU R245, [R1+0x954] ;  /* 0x0009540001f57983 */ /* 0x000f280000300800 */
[----:B------:R-:W4:Y:S04]  /*40370*/  LDL.LU R244, [R1+0x924] ;  /* 0x0009240001f47983 */ /* 0x000f280000300800 */
[----:B---3--:R1:W-:Y:S01]  /*40380*/  @P5 STG.E [R166.64], R164 ;  /* 0x000000a4a6005986 */ /* 0x0083e2000c101906 */
[----:B------:R-:W-:-:S03]  /*40390*/  ISETP.LT.AND P5, PT, R87, c[0x0][0x178], !P6 ;  /* 0x00005e0057007a0c */ /* 0x000fc600077a1270 */
[----:B--2---:R2:W-:Y:S04]  /*403a0*/  @P4 STG.E [R168.64], R165 ;  /* 0x000000a5a8004986 */ /* 0x0045e8000c101906 */
[----:B----4-:R3:W-:Y:S01]  /*403b0*/  @P1 STG.E [R170.64], R3 ;  /* 0x00000003aa001986 */ /* 0x0107e2000c101906 */
[----:B------:R-:W-:Y:S02]  /*403c0*/  ISETP.LT.AND P1, PT, R86, c[0x0][0x178], !P6 ;  /* 0x00005e0056007a0c */ /* 0x000fe40007721270 */
[----:B-1----:R-:W-:Y:S01]  /*403d0*/  IADD3 R166, R119, 0x2f, RZ ;  /* 0x0000002f77a67810 */ /* 0x002fe20007ffe0ff */
[C---:B--2---:R-:W-:Y:S01]  /*403e0*/  IMAD.WIDE R164, R0.reuse, 0x4, R4 ;  /* 0x0000000400a47825 */ /* 0x044fe200078e0204 */
[----:B---3--:R-:W-:Y:S02]  /*403f0*/  IADD3 R3, R0, c[0x0][0x198], RZ ;  /* 0x0000660000037a10 */ /* 0x008fe40007ffe0ff */
[----:B------:R-:W-:-:S03]  /*40400*/  ISETP.GE.AND P4, PT, R166, c[0x0][0x17c], PT ;  /* 0x00005f00a6007a0c */ /* 0x000fc60003f86270 */
[C---:B------:R-:W-:Y:S01]  /*40410*/  IMAD.WIDE R170, R3.reuse, 0x4, R162 ;  /* 0x0000000403aa7825 */ /* 0x040fe200078e02a2 */
[----:B------:R-:W-:Y:S03]  /*40420*/  @P2 STG.E [R164.64], R172 ;  /* 0x000000aca4002986 */ /* 0x000fe6000c101906 */
[C---:B------:R-:W-:Y:S01]  /*40430*/  IMAD.WIDE R168, R3.reuse, 0x4, R160 ;  /* 0x0000000403a87825 */ /* 0x040fe200078e02a0 */
[----:B------:R-:W-:Y:S03]  /*40440*/  @P3 STG.E [R170.64], R173 ;  /* 0x000000adaa003986 */ /* 0x000fe6000c101906 */
[----:B------:R-:W-:Y:S01]  /*40450*/  IMAD.WIDE R166, R3, 0x4, R6 ;  /* 0x0000000403a67825 */ /* 0x000fe200078e0206 */
[----:B------:R-:W-:Y:S04]  /*40460*/  @P1 STG.E [R168.64], R175 ;  /* 0x000000afa8001986 */ /* 0x000fe8000c101906 */
[----:B------:R1:W-:Y:S04]  /*40470*/  @P5 STG.E [R166.64], R246 ;  /* 0x000000f6a6005986 */ /* 0x0003e8000c101906 */
[----:B-1----:R-:W2:Y:S01]  /*40480*/  LDL.LU R246, [R1+0x884] ;  /* 0x0008840001f67983 */ /* 0x002ea20000300800 */
[----:B------:R-:W-:-:S02]  /*40490*/  ISETP.LT.AND P6, PT, R115, c[0x0][0x178], !P6 ;  /* 0x00005e0073007a0c */ /* 0x000fc400077c1270 */
[----:B------:R-:W-:Y:S02]  /*404a0*/  ISETP.LT.AND P2, PT, R207, c[0x0][0x178], !P0 ;  /* 0x00005e00cf007a0c */ /* 0x000fe40004741270 */
[C---:B------:R-:W-:Y:S01]  /*404b0*/  IADD3 R0, R3.reuse, c[0x0][0x198], RZ ;  /* 0x0000660003007a10 */ /* 0x040fe20007ffe0ff */
[----:B------:R-:W-:-:S04]  /*404c0*/  IMAD.WIDE R164, R3, 0x4, R4 ;  /* 0x0000000403a47825 */ /* 0x000fc800078e0204 */
[----:B------:R-:W-:Y:S01]  /*404d0*/  IMAD.WIDE R170, R0, 0x4, R162 ;  /* 0x0000000400aa7825 */ /* 0x000fe200078e02a2 */
[----:B------:R-:W-:-:S03]  /*404e0*/  ISETP.LT.AND P3, PT, R86, c[0x0][0x178], !P0 ;  /* 0x00005e0056007a0c */ /* 0x000fc60004761270 */
[----:B------:R1:W-:Y:S01]  /*404f0*/  @P6 STG.E [R164.64], R247 ;  /* 0x000000f7a4006986 */ /* 0x0003e2000c101906 */
[----:B------:R-:W-:-:S03]  /*40500*/  ISETP.LT.AND P6, PT, R207, c[0x0][0x178], !P4 ;  /* 0x00005e00cf007a0c */ /* 0x000fc600067c1270 */
[----:B------:R3:W-:Y:S01]  /*40510*/  @P2 STG.E [R170.64], R174 ;  /* 0x000000aeaa002986 */ /* 0x0007e2000c101906 */
[----:B------:R-:W-:Y:S02]  /*40520*/  ISETP.LT.AND P2, PT, R87, c[0x0][0x178], !P0 ;  /* 0x00005e0057007a0c */ /* 0x000fe40004741270 */
[----:B------:R-:W-:Y:S02]  /*40530*/  ISETP.LT.AND P0, PT, R115, c[0x0][0x178], !P0 ;  /* 0x00005e0073007a0c */ /* 0x000fe40004701270 */
[C---:B------:R-:W-:Y:S02]  /*40540*/  IADD3 R3, R0.reuse, c[0x0][0x198], RZ ;  /* 0x0000660000037a10 */ /* 0x040fe40007ffe0ff */
[----:B-1----:R-:W-:Y:S01]  /*40550*/  IADD3 R164, R119, 0x30, RZ ;  /* 0x0000003077a47810 */ /* 0x002fe20007ffe0ff */
[----:B------:R-:W-:Y:S01]  /*40560*/  IMAD.WIDE R166, R0, 0x4, R160 ;  /* 0x0000000400a67825 */ /* 0x000fe200078e02a0 */
[----:B------:R-:W4:Y:S02]  /*40570*/  LDL.LU R247, [R1+0x7f4] ;  /* 0x0007f40001f77983 */ /* 0x000f240000300800 */
[----:B------:R-:W-:Y:S01]  /*40580*/  ISETP.GE.AND P1, PT, R164, c[0x0][0x17c], PT ;  /* 0x00005f00a4007a0c */ /* 0x000fe20003f26270 */
[C---:B------:R-:W-:Y:S01]  /*40590*/  IMAD.WIDE R164, R0.reuse, 0x4, R6 ;  /* 0x0000000400a47825 */ /* 0x040fe200078e0206 */
[----:B------:R1:W-:Y:S03]  /*405a0*/  @P3 STG.E [R166.64], R251 ;  /* 0x000000fba6003986 */ /* 0x0003e6000c101906 */
[----:B------:R-:W-:Y:S01]  /*405b0*/  IMAD.WIDE R168, R0, 0x4, R4 ;  /* 0x0000000400a87825 */ /* 0x000fe200078e0204 */
[----:B------:R1:W-:Y:S03]  /*405c0*/  @P2 STG.E [R164.64], R250 ;  /* 0x000000faa4002986 */ /* 0x0003e6000c101906 */
[----:B---3--:R-:W-:Y:S01]  /*405d0*/  IMAD.WIDE R170, R3, 0x4, R162 ;  /* 0x0000000403aa7825 */ /* 0x008fe200078e02a2 */
[----:B------:R-:W3:Y:S01]  /*405e0*/  LDL.LU R175, [R1+0x778] ;  /* 0x0007780001af7983 */ /* 0x000ee20000300800 */
[----:B------:R-:W-:-:S03]  /*405f0*/  ISETP.LT.AND P5, PT, R86, c[0x0][0x178], !P4 ;  /* 0x00005e0056007a0c */ /* 0x000fc600067a1270 */
[----:B------:R1:W-:Y:S04]  /*40600*/  @P0 STG.E [R168.64], R249 ;  /* 0x000000f9a8000986 */ /* 0x0003e8000c101906 */
[----:B------:R1:W-:Y:S01]  /*40610*/  @P6 STG.E [R170.64], R245 ;  /* 0x000000f5aa006986 */ /* 0x0003e2000c101906 */
[----:B------:R-:W-:-:S03]  /*40620*/  ISETP.LT.AND P6, PT, R87, c[0x0][0x178], !P4 ;  /* 0x00005e0057007a0c */ /* 0x000fc600067c1270 */
[----:B-1----:R-:W3:Y:S04]  /*40630*/  LDL.LU R251, [R1+0x358] ;  /* 0x0003580001fb7983 */ /* 0x002ee80000300800 */
[----:B------:R-:W3:Y:S01]  /*40640*/  LDL.LU R250, [R1+0x1a8] ;  /* 0x0001a80001fa7983 */ /* 0x000ee20000300800 */
[----:B------:R-:W-:-:S03]  /*40650*/  IMAD.WIDE R166, R3, 0x4, R160 ;  /* 0x0000000403a67825 */ /* 0x000fc600078e02a0 */
[----:B------:R-:W3:Y:S01]  /*40660*/  LDL.LU R249, [R1+0x78] ;  /* 0x0000780001f97983 */ /* 0x000ee20000300800 */
[----:B------:R-:W-:-:S03]  /*40670*/  IMAD.WIDE R164, R3, 0x4, R6 ;  /* 0x0000000403a47825 */ /* 0x000fc600078e0206 */
[----:B------:R-:W3:Y:S04]  /*40680*/  LDL.LU R245, [R1+0x77c] ;  /* 0x00077c0001f57983 */ /* 0x000ee80000300800 */
[----:B------:R1:W-:Y:S04]  /*40690*/  @P5 STG.E [R166.64], R244 ;  /* 0x000000f4a6005986 */ /* 0x0003e8000c101906 */
[----:B-1----:R-:W3:Y:S04]  /*406a0*/  LDL.LU R244, [R1+0x35c] ;  /* 0x00035c0001f47983 */ /* 0x002ee80000300800 */
[----:B--2---:R1:W-:Y:S04]  /*406b0*/  @P6 STG.E [R164.64], R246 ;  /* 0x000000f6a4006986 */ /* 0x0043e8000c101906 */
[----:B-1----:R-:W2:Y:S01]  /*406c0*/  LDL.LU R246, [R1+0x1ac] ;  /* 0x0001ac0001f67983 */ /* 0x002ea20000300800 */
[----:B------:R-:W-:-:S02]  /*406d0*/  ISETP.LT.AND P4, PT, R115, c[0x0][0x178], !P4 ;  /* 0x00005e0073007a0c */ /* 0x000fc40006781270 */
[----:B------:R-:W-:Y:S02]  /*406e0*/  ISETP.LT.AND P5, PT, R207, c[0x0][0x178], !P1 ;  /* 0x00005e00cf007a0c */ /* 0x000fe40004fa1270 */
[----:B------:R-:W-:Y:S01]  /*406f0*/  ISETP.LT.AND P3, PT, R86, c[0x0][0x178], !P1 ;  /* 0x00005e0056007a0c */ /* 0x000fe20004f61270 */
[----:B------:R-:W-:Y:S01]  /*40700*/  IMAD.WIDE R166, R3, 0x4, R4 ;  /* 0x0000000403a67825 */ /* 0x000fe200078e0204 */
[----:B------:R-:W-:Y:S02]  /*40710*/  IADD3 R170, R119, 0x31, RZ ;  /* 0x0000003177aa7810 */ /* 0x000fe40007ffe0ff */
[----:B------:R-:W-:Y:S02]  /*40720*/  ISETP.LT.AND P0, PT, R87, c[0x0][0x178], !P1 ;  /* 0x00005e0057007a0c */ /* 0x000fe40004f01270 */
[----:B------:R-:W-:Y:S02]  /*40730*/  IADD3 R0, R3, c[0x0][0x198], RZ ;  /* 0x0000660003007a10 */ /* 0x000fe40007ffe0ff */
[----:B------:R-:W-:-:S02]  /*40740*/  ISETP.GE.AND P6, PT, R170, c[0x0][0x17c], PT ;  /* 0x00005f00aa007a0c */ /* 0x000fc40003fc6270 */
[----:B------:R-:W-:Y:S01]  /*40750*/  IADD3 R171, R119, 0x33, RZ ;  /* 0x0000003377ab7810 */ /* 0x000fe20007ffe0ff */
[C---:B------:R-:W-:Y:S01]  /*40760*/  IMAD.WIDE R168, R0.reuse, 0x4, R162 ;  /* 0x0000000400a87825 */ /* 0x040fe200078e02a2 */
[----:B----4-:R1:W-:Y:S01]  /*40770*/  @P4 STG.E [R166.64], R247 ;  /* 0x000000f7a6004986 */ /* 0x0103e2000c101906 */
[----:B------:R-:W-:Y:S02]  /*40780*/  ISETP.LT.AND P1, PT, R115, c[0x0][0x178], !P1 ;  /* 0x00005e0073007a0c */ /* 0x000fe40004f21270 */
[C---:B------:R-:W-:Y:S01]  /*40790*/  IMAD.WIDE R164, R0.reuse, 0x4, R6 ;  /* 0x0000000400a47825 */ /* 0x040fe200078e0206 */
[----:B------:R-:W-:Y:S02]  /*407a0*/  ISETP.LT.AND P4, PT, R207, c[0x0][0x178], !P6 ;  /* 0x00005e00cf007a0c */ /* 0x000fe40007781270 */
[----:B------:R-:W-:Y:S02]  /*407b0*/  ISETP.GE.AND P2, PT, R171, c[0x0][0x17c], PT ;  /* 0x00005f00ab007a0c */ /* 0x000fe40003f46270 */
[C---:B------:R-:W-:Y:S01]  /*407c0*/  IADD3 R3, R0.reuse, c[0x0][0x198], RZ ;  /* 0x0000660000037a10 */ /* 0x040fe20007ffe0ff */
[----:B-1----:R-:W4:Y:S01]  /*407d0*/  LDL.LU R247, [R1+0x7c] ;  /* 0x00007c0001f77983 */ /* 0x002f220000300800 */
[----:B------:R-:W-:-:S03]  /*407e0*/  IMAD.WIDE R166, R0, 0x4, R160 ;  /* 0x0000000400a67825 */ /* 0x000fc600078e02a0 */
[----:B---3--:R-:W-:Y:S01]  /*407f0*/  @P5 STG.E [R168.64], R175 ;  /* 0x000000afa8005986 */ /* 0x008fe2000c101906 */
[----:B------:R-:W-:-:S03]  /*40800*/  ISETP.LT.AND P5, PT, R86, c[0x0][0x178], !P6 ;  /* 0x00005e0056007a0c */ /* 0x000fc600077a1270 */
[----:B------:R-:W3:Y:S04]  /*40810*/  LDL.LU R171, [R1+0x7b8] ;  /* 0x0007b80001ab7983 */ /* 0x000ee80000300800 */
[----:B------:R1:W-:Y:S04]  /*40820*/  @P3 STG.E [R166.64], R251 ;  /* 0x000000fba6003986 */ /* 0x0003e8000c101906 */
[----:B------:R1:W-:Y:S01]  /*40830*/  @P0 STG.E [R164.64], R250 ;  /* 0x000000faa4000986 */ /* 0x0003e2000c101906 */
[----:B------:R-:W-:-:S03]  /*40840*/  ISETP.LT.AND P0, PT, R87, c[0x0][0x178], !P6 ;  /* 0x00005e0057007a0c */ /* 0x000fc60007701270 */
[----:B------:R-:W3:Y:S04]  /*40850*/  LDL.LU R172, [R1+0x478] ;  /* 0x0004780001ac7983 */ /* 0x000ee80000300800 */
[----:B------:R-:W3:Y:S01]  /*40860*/  LDL.LU R173, [R1+0x2a8] ;  /* 0x0002a80001ad7983 */ /* 0x000ee20000300800 */
[----:B-1----:R-:W-:-:S03]  /*40870*/  IMAD.WIDE R166, R3, 0x4, R162 ;  /* 0x0000000403a67825 */ /* 0x002fc600078e02a2 */
[----:B------:R-:W3:Y:S01]  /*40880*/  LDL.LU R174, [R1+0x88] ;  /* 0x0000880001ae7983 */ /* 0x000ee20000300800 */
[----:B------:R-:W-:-:S04]  /*40890*/  IMAD.WIDE R164, R0, 0x4, R4 ;  /* 0x0000000400a47825 */ /* 0x000fc800078e0204 */
[C---:B------:R-:W-:Y:S01]  /*408a0*/  IMAD.WIDE R168, R3.reuse, 0x4, R160 ;  /* 0x0000000403a87825 */ /* 0x040fe200078e02a0 */
[----:B------:R1:W-:Y:S04]  /*408b0*/  @P1 STG.E [R164.64], R249 ;  /* 0x000000f9a4001986 */ /* 0x0003e8000c101906 */
[----:B------:R1:W-:Y:S04]  /*408c0*/  @P4 STG.E [R166.64], R245 ;  /* 0x000000f5a6004986 */ /* 0x0003e8000c101906 */
[----:B------:R1:W-:Y:S02]  /*408d0*/  @P5 STG.E [R168.64], R244 ;  /* 0x000000f4a8005986 */ /* 0x0003e4000c101906 */
[----:B-1----:R-:W-:-:S02]  /*408e0*/  IMAD.WIDE R164, R3, 0x4, R6 ;  /* 0x0000000403a47825 */ /* 0x002fc400078e0206 */
[----:B------:R-:W3:Y:S04]  /*408f0*/  LDL.LU R245, [R1+0x7bc] ;  /* 0x0007bc0001f57983 */ /* 0x000ee80000300800 */
[----:B------:R-:W3:Y:S04]  /*40900*/  LDL.LU R244, [R1+0x47c] ;  /* 0x00047c0001f47983 */ /* 0x000ee80000300800 */
[----:B--2---:R1:W-:Y:S04]  /*40910*/  @P0 STG.E [R164.64], R246 ;  /* 0x000000f6a4000986 */ /* 0x0043e8000c101906 */
[----:B-1----:R-:W2:Y:S01]  /*40920*/  LDL.LU R246, [R1+0x2ac] ;  /* 0x0002ac0001f67983 */ /* 0x002ea20000300800 */
[----:B------:R-:W-:-:S02]  /*40930*/  IADD3 R170, R119, 0x32, RZ ;  /* 0x0000003277aa7810 */ /* 0x000fc40007ffe0ff */
[----:B------:R-:W-:Y:S02]  /*40940*/  ISETP.LT.AND P6, PT, R115, c[0x0][0x178], !P6 ;  /* 0x00005e0073007a0c */ /* 0x000fe400077c1270 */
[----:B------:R-:W-:Y:S01]  /*40950*/  ISETP.GE.AND P3, PT, R170, c[0x0][0x17c], PT ;  /* 0x00005f00aa007a0c */ /* 0x000fe20003f66270 */
[----:B------:R-:W-:-:S03]  /*40960*/  IMAD.WIDE R166, R3, 0x4, R4 ;  /* 0x0000000403a67825 */ /* 0x000fc600078e0204 */
[----:B------:R-:W-:Y:S02]  /*40970*/  ISETP.LT.AND P5, PT, R207, c[0x0][0x178], !P3 ;  /* 0x00005e00cf007a0c */ /* 0x000fe40005fa1270 */
[----:B------:R-:W-:Y:S02]  /*40980*/  ISETP.LT.AND P1, PT, R86, c[0x0][0x178], !P3 ;  /* 0x00005e0056007a0c */ /* 0x000fe40005f21270 */
[----:B------:R-:W-:Y:S02]  /*40990*/  IADD3 R168, R119, 0x36, RZ ;  /* 0x0000003677a87810 */ /* 0x000fe40007ffe0ff */
[----:B------:R-:W-:Y:S02]  /*409a0*/  IADD3 R0, R3, c[0x0][0x198], RZ ;  /* 0x0000660003007a10 */ /* 0x000fe40007ffe0ff */
[----:B------:R-:W-:Y:S01]  /*409b0*/  ISETP.LT.AND P4, PT, R87, c[0x0][0x178], !P3 ;  /* 0x00005e0057007a0c */ /* 0x000fe20005f81270 */
[----:B----4-:R1:W-:Y:S01]  /*409c0*/  @P6 STG.E [R166.64], R247 ;  /* 0x000000f7a6006986 */ /* 0x0103e2000c101906 */
[----:B------:R-:W-:Y:S01]  /*409d0*/  ISETP.GE.AND P0, PT, R168, c[0x0][0x17c], PT ;  /* 0x00005f00a8007a0c */ /* 0x000fe20003f06270 */
[----:B------:R-:W-:Y:S01]  /*409e0*/  IMAD.WIDE R168, R0, 0x4, R162 ;  /* 0x0000000400a87825 */ /* 0x000fe200078e02a2 */
[----:B------:R-:W-:-:S02]  /*409f0*/  ISETP.LT.AND P3, PT, R115, c[0x0][0x178], !P3 ;  /* 0x00005e0073007a0c */ /* 0x000fc40005f61270 */
[----:B------:R-:W-:Y:S01]  /*40a00*/  ISETP.LT.AND P6, PT, R207, c[0x0][0x178], !P2 ;  /* 0x00005e00cf007a0c */ /* 0x000fe200057c1270 */
[C---:B------:R-:W-:Y:S01]  /*40a10*/  IMAD.WIDE R164, R0.reuse, 0x4, R160 ;  /* 0x0000000400a47825 */ /* 0x040fe200078e02a0 */
[----:B---3--:R-:W-:Y:S01]  /*40a20*/  @P5 STG.E [R168.64], R171 ;  /* 0x000000aba8005986 */ /* 0x008fe2000c101906 */
[----:B------:R-:W-:-:S03]  /*40a30*/  IADD3 R3, R0, c[0x0][0x198], RZ ;  /* 0x0000660000037a10 */ /* 0x000fc60007ffe0ff */
[----:B-1----:R-:W3:Y:S01]  /*40a40*/  LDL.LU R247, [R1+0x8c] ;  /* 0x00008c0001f77983 */ /* 0x002ee20000300800 */
[----:B------:R-:W-:-:S03]  /*40a50*/  IMAD.WIDE R166, R0, 0x4, R6 ;  /* 0x0000000400a67825 */ /* 0x000fc600078e0206 */
[----:B------:R-:W4:Y:S01]  /*40a60*/  LDL.LU R175, [R1+0x7e8] ;  /* 0x0007e80001af7983 */ /* 0x000f220000300800 */
[----:B------:R-:W-:-:S03]  /*40a70*/  ISETP.LT.AND P5, PT, R86, c[0x0][0x178], !P2 ;  /* 0x00005e0056007a0c */ /* 0x000fc600057a1270 */
[----:B------:R-:W4:Y:S04]  /*40a80*/  LDL.LU R251, [R1+0x798] ;  /* 0x0007980001fb7983 */ /* 0x000f280000300800 */
[----:B------:R-:W4:Y:S04]  /*40a90*/  LDL.LU R250, [R1+0x368] ;  /* 0x0003680001fa7983 */ /* 0x000f280000300800 */
[----:B------:R1:W-:Y:S01]  /*40aa0*/  @P1 STG.E [R164.64], R172 ;  /* 0x000000aca4001986 */ /* 0x0003e2000c101906 */
[----:B------:R-:W-:-:S03]  /*40ab0*/  ISETP.LT.AND P1, PT, R87, c[0x0][0x178], !P2 ;  /* 0x00005e0057007a0c */ /* 0x000fc60005721270 */
[----:B------:R-:W4:Y:S04]  /*40ac0*/  LDL.LU R249, [R1+0x1b8] ;  /* 0x0001b80001f97983 */ /* 0x000f280000300800 */
[----:B------:R1:W-:Y:S02]  /*40ad0*/  @P4 STG.E [R166.64], R173 ;  /* 0x000000ada6004986 */ /* 0x0003e4000c101906 */
[----:B-1----:R-:W-:-:S04]  /*40ae0*/  IMAD.WIDE R164, R0, 0x4, R4 ;  /* 0x0000000400a47825 */ /* 0x002fc800078e0204 */
[----:B------:R-:W-:-:S04]  /*40af0*/  IMAD.WIDE R168, R3, 0x4, R160 ;  /* 0x0000000403a87825 */ /* 0x000fc800078e02a0 */
[C---:B------:R-:W-:Y:S01]  /*40b00*/  IMAD.WIDE R166, R3.reuse, 0x4, R162 ;  /* 0x0000000403a67825 */ /* 0x040fe200078e02a2 */
[----:B------:R-:W-:Y:S04]  /*40b10*/  @P3 STG.E [R164.64], R174 ;  /* 0x000000aea4003986 */ /* 0x000fe8000c101906 */
[----:B------:R1:W-:Y:S04]  /*40b20*/  @P6 STG.E [R166.64], R245 ;  /* 0x000000f5a6006986 */ /* 0x0003e8000c101906 */
[----:B------:R1:W-:Y:S04]  /*40b30*/  @P5 STG.E [R168.64], R244 ;  /* 0x000000f4a8005986 */ /* 0x0003e8000c101906 */
[----:B-1----:R-:W4:Y:S01]  /*40b40*/  LDL.LU R245, [R1+0x7ec] ;  /* 0x0007ec0001f57983 */ /* 0x002f220000300800 */
[----:B------:R-:W-:-:S03]  /*40b50*/  IMAD.WIDE R166, R3, 0x4, R6 ;  /* 0x0000000403a67825 */ /* 0x000fc600078e0206 */
[----:B------:R-:W4:Y:S04]  /*40b60*/  LDL.LU R244, [R1+0x79c] ;  /* 0x00079c0001f47983 */ /* 0x000f280000300800 */
[----:B--2---:R1:W-:Y:S04]  /*40b70*/  @P1 STG.E [R166.64], R246 ;  /* 0x000000f6a6001986 */ /* 0x0043e8000c101906 */
[----:B-1----:R-:W2:Y:S01]  /*40b80*/  LDL.LU R246, [R1+0x36c] ;  /* 0x00036c0001f67983 */ /* 0x002ea20000300800 */
[----:B------:R-:W-:-:S04]  /*40b90*/  IADD3 R170, R119, 0x34, RZ ;  /* 0x0000003477aa7810 */ /* 0x000fc80007ffe0ff */
[----:B------:R-:W-:Y:S02]  /*40ba0*/  ISETP.GE.AND P4, PT, R170, c[0x0][0x17c], PT ;  /* 0x00005f00aa007a0c */ /* 0x000fe40003f86270 */
[----:B------:R-:W-:Y:S02]  /*40bb0*/  ISETP.LT.AND P2, PT, R115, c[0x0][0x178], !P2 ;  /* 0x00005e0073007a0c */ /* 0x000fe40005741270 */
[----:B------:R-:W-:Y:S02]  /*40bc0*/  ISETP.LT.AND P6, PT, R207, c[0x0][0x178], !P4 ;  /* 0x00005e00cf007a0c */ /* 0x000fe400067c1270 */
[----:B------:R-:W-:Y:S02]  /*40bd0*/  IADD3 R0, R3, c[0x0][0x198], RZ ;  /* 0x0000660003007a10 */ /* 0x000fe40007ffe0ff */
[----:B------:R-:W-:Y:S02]  /*40be0*/  ISETP.LT.AND P3, PT, R86, c[0x0][0x178], !P4 ;  /* 0x00005e0056007a0c */ /* 0x000fe40006761270 */
[----:B------:R-:W-:Y:S01]  /*40bf0*/  ISETP.LT.AND P5, PT, R87, c[0x0][0x178], !P4 ;  /* 0x00005e0057007a0c */ /* 0x000fe200067a1270 */
[----:B------:R-:W-:Y:S01]  /*40c00*/  IMAD.WIDE R164, R3, 0x4, R4 ;  /* 0x0000000403a47825 */ /* 0x000fe200078e0204 */
[----:B------:R-:W-:-:S02]  /*40c10*/  IADD3 R170, R119, 0x35, RZ ;  /* 0x0000003577aa7810 */ /* 0x000fc40007ffe0ff */
[----:B------:R-:W-:Y:S01]  /*40c20*/  ISETP.LT.AND P4, PT, R115, c[0x0][0x178], !P4 ;  /* 0x00005e0073007a0c */ /* 0x000fe20006781270 */
[----:B------:R-:W-:Y:S01]  /*40c30*/  IMAD.WIDE R168, R0, 0x4, R162 ;  /* 0x0000000400a87825 */ /* 0x000fe200078e02a2 */
[----:B------:R-:W-:Y:S01]  /*40c40*/  ISETP.GE.AND P1, PT, R170, c[0x0][0x17c], PT ;  /* 0x00005f00aa007a0c */ /* 0x000fe20003f26270 */
[----:B---3--:R1:W-:Y:S02]  /*40c50*/  @P2 STG.E [R164.64], R247 ;  /* 0x000000f7a4002986 */ /* 0x0083e4000c101906 */
[C---:B------:R-:W-:Y:S01]  /*40c60*/  IMAD.WIDE R166, R0.reuse, 0x4, R160 ;  /* 0x0000000400a67825 */ /* 0x040fe200078e02a0 */
[----:B------:R-:W-:Y:S01]  /*40c70*/  ISETP.LT.AND P2, PT, R207, c[0x0][0x178], !P1 ;  /* 0x00005e00cf007a0c */ /* 0x000fe20004f41270 */
[----:B----4-:R3:W-:Y:S01]  /*40c80*/  @P6 STG.E [R168.64], R175 ;  /* 0x000000afa8006986 */ /* 0x0107e2000c101906 */
[----:B------:R-:W-:-:S03]  /*40c90*/  IADD3 R3, R0, c[0x0][0x198], RZ ;  /* 0x0000660000037a10 */ /* 0x000fc60007ffe0ff */
[----:B------:R4:W-:Y:S01]  /*40ca0*/  @P3 STG.E [R166.64], R251 ;  /* 0x000000fba6003986 */ /* 0x0009e2000c101906 */
[----:B-1----:R-:W-:-:S03]  /*40cb0*/  IMAD.WIDE R164, R0, 0x4, R6 ;  /* 0x0000000400a47825 */ /* 0x002fc600078e0206 */
[----:B------:R-:W2:Y:S01]  /*40cc0*/  LDL.LU R247, [R1+0x1bc] ;  /* 0x0001bc0001f77983 */ /* 0x000ea20000300800 */
[----:B---3--:R-:W-:-:S03]  /*40cd0*/  IMAD.WIDE R168, R0, 0x4, R4 ;  /* 0x0000000400a87825 */ /* 0x008fc600078e0204 */
[----:B------:R1:W-:Y:S01]  /*40ce0*/  @P5 STG.E [R164.64], R250 ;  /* 0x000000faa4005986 */ /* 0x0003e2000c101906 */
[----:B------:R-:W-:-:S03]  /*40cf0*/  ISETP.LT.AND P3, PT, R86, c[0x0][0x178], !P1 ;  /* 0x00005e0056007a0c */ /* 0x000fc60004f61270 */
[----:B------:R-:W-:Y:S01]  /*40d00*/  @P4 STG.E [R168.64], R249 ;  /* 0x000000f9a8004986 */ /* 0x000fe2000c101906 */
[----:B------:R-:W-:Y:S01]  /*40d10*/  ISETP.LT.AND P4, PT, R87, c[0x0][0x178], !P1 ;  /* 0x00005e0057007a0c */ /* 0x000fe20004f81270 */
[C---:B----4-:R-:W-:Y:S02]  /*40d20*/  IMAD.WIDE R166, R3.reuse, 0x4, R160 ;  /* 0x0000000403a67825 */ /* 0x050fe400078e02a0 */
[----:B------:R-:W3:Y:S02]  /*40d30*/  LDL.LU R172, [R1+0x748] ;  /* 0x0007480001ac7983 */ /* 0x000ee40000300800 */
[C---:B-1----:R-:W-:Y:S02]  /*40d40*/  IMAD.WIDE R164, R3.reuse, 0x4, R162 ;  /* 0x0000000403a47825 */ /* 0x042fe400078e02a2 */
[----:B------:R-:W4:Y:S01]  /*40d50*/  LDL.LU R173, [R1+0x2b8] ;  /* 0x0002b80001ad7983 */ /* 0x000f220000300800 */
[----:B------:R-:W-:-:S03]  /*40d60*/  IADD3 R0, R3, c[0x0][0x198], RZ ;  /* 0x0000660003007a10 */ /* 0x000fc60007ffe0ff */
[----:B------:R-:W3:Y:S04]  /*40d70*/  LDL.LU R174, [R1+0x82c] ;  /* 0x00082c0001ae7983 */ /* 0x000ee80000300800 */
[----:B------:R1:W-:Y:S04]  /*40d80*/  @P2 STG.E [R164.64], R245 ;  /* 0x000000f5a4002986 */ /* 0x0003e8000c101906 */
[----:B------:R1:W-:Y:S02]  /*40d90*/  @P3 STG.E [R166.64], R244 ;  /* 0x000000f4a6003986 */ /* 0x0003e4000c101906 */
[----:B-1----:R-:W-:-:S02]  /*40da0*/  IMAD.WIDE R164, R3, 0x4, R6 ;  /* 0x0000000403a47825 */ /* 0x002fc400078e0206 */
[----:B------:R-:W3:Y:S02]  /*40db0*/  LDL.LU R245, [R1+0x7cc] ;  /* 0x0007cc0001f57983 */ /* 0x000ee40000300800 */
[----:B------:R-:W-:Y:S02]  /*40dc0*/  IMAD.WIDE R166, R3, 0x4, R4 ;  /* 0x0000000403a67825 */ /* 0x000fe400078e0204 */
[----:B------:R-:W3:Y:S04]  /*40dd0*/  LDL.LU R244, [R1+0x74c] ;  /* 0x00074c0001f47983 */ /* 0x000ee80000300800 */
[----:B------:R-:W3:Y:S04]  /*40de0*/  LDL.LU R3, [R1+0x7c8] ;  /* 0x0007c80001037983 */ /* 0x000ee80000300800 */
[----:B--2---:R1:W-:Y:S04]  /*40df0*/  @P4 STG.E [R164.64], R246 ;  /* 0x000000f6a4004986 */ /* 0x0043e8000c101906 */
[----:B-1----:R-:W2:Y:S01]  /*40e00*/  LDL.LU R165, [R1+0x828] ;  /* 0x0008280001a57983 */ /* 0x002ea20000300800 */
[----:B------:R-:W-:-:S02]  /*40e10*/  ISETP.LT.AND P1, PT, R115, c[0x0][0x178], !P1 ;  /* 0x00005e0073007a0c */ /* 0x000fc40004f21270 */
[----:B------:R-:W-:Y:S02]  /*40e20*/  ISETP.LT.AND P6, PT, R207, c[0x0][0x178], !P0 ;  /* 0x00005e00cf007a0c */ /* 0x000fe400047c1270 */
[----:B------:R-:W-:Y:S02]  /*40e30*/  ISETP.LT.AND P5, PT, R86, c[0x0][0x178], !P0 ;  /* 0x00005e0056007a0c */ /* 0x000fe400047a1270 */
[----:B------:R-:W-:Y:S01]  /*40e40*/  IADD3 R168, R119, 0x37, RZ ;  /* 0x0000003777a87810 */ /* 0x000fe20007ffe0ff */
[----:B------:R-:W-:Y:S01]  /*40e50*/  IMAD.WIDE R170, R0, 0x4, R160 ;  /* 0x0000000400aa7825 */ /* 0x000fe200078e02a0 */
[C---:B------:R-:W-:Y:S01]  /*40e60*/  ISETP.LT.AND P3, PT, R87.reuse, c[0x0][0x178], !P0 ;  /* 0x00005e0057007a0c */ /* 0x040fe20004761270 */
[----:B------:R-:W4:Y:S01]  /*40e70*/  LDL.LU R246, [R1+0x2bc] ;  /* 0x0002bc0001f67983 */ /* 0x000f220000300800 */
[----:B------:R-:W-:Y:S01]  /*40e80*/  ISETP.GE.AND P2, PT, R168, c[0x0][0x17c], PT ;  /* 0x00005f00a8007a0c */ /* 0x000fe20003f46270 */
[----:B------:R-:W-:Y:S02]  /*40e90*/  IMAD.WIDE R168, R0, 0x4, R162 ;  /* 0x0000000400a87825 */ /* 0x000fe400078e02a2 */
[----:B------:R-:W4:Y:S01]  /*40ea0*/  LDL.LU R175, [R1+0x848] ;  /* 0x0008480001af7983 */ /* 0x000f220000300800 */
[----:B------:R-:W-:-:S03]  /*40eb0*/  ISETP.LT.AND P4, PT, R87, c[0x0][0x178], !P2 ;  /* 0x00005e0057007a0c */ /* 0x000fc60005781270 */
[----:B------:R-:W4:Y:S04]  /*40ec0*/  LDL.LU R251, [R1+0x808] ;  /* 0x0008080001fb7983 */ /* 0x000f280000300800 */
[----:B------:R-:W4:Y:S04]  /*40ed0*/  LDL.LU R250, [R1+0x7a8] ;  /* 0x0007a80001fa7983 */ /* 0x000f280000300800 */
[----:B------:R1:W-:Y:S01]  /*40ee0*/  @P1 STG.E [R166.64], R247 ;  /* 0x000000f7a6001986 */ /* 0x0003e2000c101906 */
[----:B------:R-:W-:-:S03]  /*40ef0*/  ISETP.LT.AND P1, PT, R115, c[0x0][0x178], !P0 ;  /* 0x00005e0073007a0c */ /* 0x000fc60004721270 */
[----:B------:R-:W4:Y:S01]  /*40f00*/  LDL.LU R249, [R1+0x488] ;  /* 0x0004880001f97983 */ /* 0x000f220000300800 */
[----:B-1----:R-:W-:-:S03]  /*40f10*/  IADD3 R166, R119, 0x39, RZ ;  /* 0x0000003977a67810 */ /* 0x002fc60007ffe0ff */
[----:B------:R-:W4:Y:S01]  /*40f20*/  LDL.LU R247, [R1+0x84c] ;  /* 0x00084c0001f77983 */ /* 0x000f220000300800 */
[----:B------:R-:W-:-:S03]  /*40f30*/  ISETP.GE.AND P0, PT, R166, c[0x0][0x17c], PT ;  /* 0x00005f00a6007a0c */ /* 0x000fc60003f06270 */
[----:B--2---:R1:W-:Y:S01]  /*40f40*/  @P6 STG.E [R168.64], R165 ;  /* 0x000000a5a8006986 */ /* 0x0043e2000c101906 */
[----:B------:R-:W-:-:S03]  /*40f50*/  ISETP.LT.AND P6, PT, R207, c[0x0][0x178], !P2 ;  /* 0x00005e00cf007a0c */ /* 0x000fc600057c1270 */
[----:B---3--:R2:W-:Y:S01]  /*40f60*/  @P5 STG.E [R170.64], R3 ;  /* 0x00000003aa005986 */ /* 0x0085e2000c101906 */
[----:B------:R-:W-:Y:S01]  /*40f70*/  ISETP.LT.AND P5, PT, R86, c[0x0][0x178], !P2 ;  /* 0x00005e0056007a0c */ /* 0x000fe200057a1270 */
[C---:B-1----:R-:W-:Y:S01]  /*40f80*/  IMAD.WIDE R164, R0.reuse, 0x4, R6 ;  /* 0x0000000400a47825 */ /* 0x042fe200078e0206 */
[----:B------:R-:W-:Y:S02]  /*40f90*/  IADD3 R168, R119, 0x38, RZ ;  /* 0x0000003877a87810 */ /* 0x000fe40007ffe0ff */
[----:B--2---:R-:W-:Y:S02]  /*40fa0*/  IADD3 R3, R0, c[0x0][0x198], RZ ;  /* 0x0000660000037a10 */ /* 0x004fe40007ffe0ff */
[----:B------:R1:W-:Y:S01]  /*40fb0*/  @P3 STG.E [R164.64], R172 ;  /* 0x000000aca4003986 */ /* 0x0003e2000c101906 */
[----:B------:R-:W-:Y:S02]  /*40fc0*/  ISETP.GE.AND P3, PT, R168, c[0x0][0x17c], PT ;  /* 0x00005f00a8007a0c */ /* 0x000fe40003f66270 */
[----:B------:R-:W-:-:S04]  /*40fd0*/  IMAD.WIDE R166, R3, 0x4, R162 ;  /* 0x0000000403a67825 */ /* 0x000fc800078e02a2 */
[----:B------:R-:W-:-:S04]  /*40fe0*/  IMAD.WIDE R168, R3, 0x4, R160 ;  /* 0x0000000403a87825 */ /* 0x000fc800078e02a0 */
[----:B-1----:R-:W-:-:S04]  /*40ff0*/  IMAD.WIDE R164, R0, 0x4, R4 ;  /* 0x0000000400a47825 */ /* 0x002fc800078e0204 */
[----:B------:R-:W-:Y:S01]  /*41000*/  IMAD.WIDE R170, R3, 0x4, R6 ;  /* 0x0000000403aa7825 */ /* 0x000fe200078e0206 */
[----:B----4-:R-:W-:Y:S04]  /*41010*/  @P1 STG.E [R164.64], R173 ;  /* 0x000000ada4001986 */ /* 0x010fe8000c101906 */
[----:B------:R-:W-:Y:S04]  /*41020*/  @P6 STG.E [R166.64], R174 ;  /* 0x000000aea6006986 */ /* 0x000fe8000c101906 */
[----:B------:R1:W-:Y:S04]  /*41030*/  @P5 STG.E [R168.64], R245 ;  /* 0x000000f5a8005986 */ /* 0x0003e8000c101906 */
[----:B------:R2:W-:Y:S04]  /*41040*/  @P4 STG.E [R170.64], R244 ;  /* 0x000000f4aa004986 */ /* 0x0005e8000c101906 */
[----:B-1----:R-:W3:Y:S04]  /*41050*/  LDL.LU R245, [R1+0x80c] ;  /* 0x00080c0001f57983 */ /* 0x002ee80000300800 */
[----:B--2---:R-:W2:Y:S01]  /*41060*/  LDL.LU R244, [R1+0x7ac] ;  /* 0x0007ac0001f47983 */ /* 0x004ea20000300800 */
        /* <DEDUP_REMOVED lines=10> */
[----:B------:R1:W-:Y:S01]  /*41110*/  @P2 STG.E [R164.64], R246 ;  /* 0x000000f6a4002986 */ /* 0x0003e2000c101906 */
[----:B------:R-:W-:-:S03]  /*41120*/  ISETP.LT.AND P5, PT, R207, c[0x0][0x178], !P0 ;  /* 0x00005e00cf007a0c */ /* 0x000fc600047a1270 */
[----:B------:R4:W-:Y:S01]  /*41130*/  @P4 STG.E [R166.64], R175 ;  /* 0x000000afa6004986 */ /* 0x0009e2000c101906 */
[----:B------:R-:W-:-:S03]  /*41140*/  ISETP.GE.AND P2, PT, R0, c[0x0][0x17c], PT ;  /* 0x00005f0000007a0c */ /* 0x000fc60003f46270 */
[----:B------:R4:W-:Y:S01]  /*41150*/  @P6 STG.E [R168.64], R251 ;  /* 0x000000fba8006986 */ /* 0x0009e2000c101906 */
[----:B------:R-:W-:Y:S02]  /*41160*/  ISETP.LT.AND P6, PT, R86, c[0x0][0x178], !P0 ;  /* 0x00005e0056007a0c */ /* 0x000fe400047c1270 */
[----:B------:R-:W-:Y:S01]  /*41170*/  ISETP.LT.AND P4, PT, R87, c[0x0][0x178], !P0 ;  /* 0x00005e0057007a0c */ /* 0x000fe20004781270 */
[C---:B-1----:R-:W-:Y:S01]  /*41180*/  IMAD.WIDE R164, R170.reuse, 0x4, R6 ;  /* 0x00000004aaa47825 */ /* 0x042fe200078e0206 */
[C---:B------:R-:W-:Y:S01]  /*41190*/  IADD3 R0, R170.reuse, c[0x0][0x198], RZ ;  /* 0x00006600aa007a10 */ /* 0x040fe20007ffe0ff */
[----:B------:R-:W2:Y:S02]  /*411a0*/  LDL.LU R246, [R1+0x48c] ;  /* 0x00048c0001f67983 */ /* 0x000ea40000300800 */
[----:B----4-:R-:W-:Y:S02]  /*411b0*/  IMAD.WIDE R166, R170, 0x4, R4 ;  /* 0x00000004aaa67825 */ /* 0x010fe400078e0204 */
[----:B------:R1:W-:Y:S02]  /*411c0*/  @P3 STG.E [R164.64], R250 ;  /* 0x000000faa4003986 */ /* 0x0003e4000c101906 */
[----:B------:R-:W-:-:S02]  /*411d0*/  IMAD.WIDE R168, R0, 0x4, R162 ;  /* 0x0000000400a87825 */ /* 0x000fc400078e02a2 */
[----:B------:R4:W-:Y:S01]  /*411e0*/  @P1 STG.E [R166.64], R249 ;  /* 0x000000f9a6001986 */ /* 0x0009e2000c101906 */
[----:B------:R-:W-:-:S03]  /*411f0*/  IADD3 R3, R119, 0x3d, RZ ;  /* 0x0000003d77037810 */ /* 0x000fc60007ffe0ff */
[----:B------:R-:W2:Y:S01]  /*41200*/  LDL.LU R171, [R1+0x838] ;  /* 0x0008380001ab7983 */ /* 0x000ea20000300800 */
[----:B-1----:R-:W-:-:S03]  /*41210*/  IMAD.WIDE R164, R0, 0x4, R160 ;  /* 0x0000000400a47825 */ /* 0x002fc600078e02a0 */
[----:B------:R-:W2:Y:S01]  /*41220*/  LDL.LU R172, [R1+0x7d8] ;  /* 0x0007d80001ac7983 */ /* 0x000ea20000300800 */
[----:B----4-:R-:W-:-:S03]  /*41230*/  IMAD.WIDE R166, R0, 0x4, R6 ;  /* 0x0000000400a67825 */ /* 0x010fc600078e0206 */
[----:B------:R-:W4:Y:S01]  /*41240*/  LDL.LU R175, [R1+0x568] ;  /* 0x0005680001af7983 */ /* 0x000f220000300800 */
[----:B------:R-:W-:-:S03]  /*41250*/  ISETP.LT.AND P1, PT, R115, c[0x0][0x178], !P0 ;  /* 0x00005e0073007a0c */ /* 0x000fc60004721270 */
[----:B------:R1:W-:Y:S01]  /*41260*/  @P5 STG.E [R168.64], R247 ;  /* 0x000000f7a8005986 */ /* 0x0003e2000c101906 */
[----:B------:R-:W-:-:S03]  /*41270*/  ISETP.GE.AND P0, PT, R3, c[0x0][0x17c], PT ;  /* 0x00005f0003007a0c */ /* 0x000fc60003f06270 */
[----:B------:R-:W4:Y:S01]  /*41280*/  LDL.LU R251, [R1+0x8dc] ;  /* 0x0008dc0001fb7983 */ /* 0x000f220000300800 */
[----:B------:R-:W-:-:S03]  /*41290*/  IADD3 R3, R0, c[0x0][0x198], RZ ;  /* 0x0000660000037a10 */ /* 0x000fc60007ffe0ff */
[----:B-1----:R-:W4:Y:S04]  /*412a0*/  LDL.LU R247, [R1+0x83c] ;  /* 0x00083c0001f77983 */ /* 0x002f280000300800 */
[----:B---3--:R1:W-:Y:S04]  /*412b0*/  @P6 STG.E [R164.64], R245 ;  /* 0x000000f5a4006986 */ /* 0x0083e8000c101906 */
[----:B--2---:R2:W-:Y:S04]  /*412c0*/  @P4 STG.E [R166.64], R244 ;  /* 0x000000f4a6004986 */ /* 0x0045e8000c101906 */
[----:B-1----:R-:W3:Y:S01]  /*412d0*/  LDL.LU R245, [R1+0x7dc] ;  /* 0x0007dc0001f57983 */ /* 0x002ee20000300800 */
[----:B------:R-:W-:-:S03]  /*412e0*/  IMAD.WIDE R164, R0, 0x4, R4 ;  /* 0x0000000400a47825 */ /* 0x000fc600078e0204 */
[----:B--2---:R-:W2:Y:S04]  /*412f0*/  LDL.LU R244, [R1+0x56c] ;  /* 0x00056c0001f47983 */ /* 0x004ea80000300800 */
[----:B------:R-:W2:Y:S01]  /*41300*/  LDL.LU R0, [R1+0x8d8] ;  /* 0x0008d80001007983 */ /* 0x000ea20000300800 */
[----:B------:R-:W-:Y:S02]  /*41310*/  ISETP.LT.AND P3, PT, R207, c[0x0][0x178], !P2 ;  /* 0x00005e00cf007a0c */ /* 0x000fe40005761270 */
[----:B------:R-:W-:Y:S01]  /*41320*/  ISETP.LT.AND P5, PT, R86, c[0x0][0x178], !P2 ;  /* 0x00005e0056007a0c */ /* 0x000fe200057a1270 */
[----:B------:R-:W-:Y:S01]  /*41330*/  IMAD.WIDE R166, R3, 0x4, R162 ;  /* 0x0000000403a67825 */ /* 0x000fe200078e02a2 */
[----:B------:R-:W-:Y:S01]  /*41340*/  IADD3 R170, R119, 0x3b, RZ ;  /* 0x0000003b77aa7810 */ /* 0x000fe20007ffe0ff */
[----:B------:R-:W3:Y:S01]  /*41350*/  LDL.LU R173, [R1+0x938] ;  /* 0x0009380001ad7983 */ /* 0x000ee20000300800 */
[----:B------:R-:W-:Y:S01]  /*41360*/  ISETP.LT.AND P6, PT, R87, c[0x0][0x178], !P2 ;  /* 0x00005e0057007a0c */ /* 0x000fe200057c1270 */
[----:B------:R-:W-:Y:S01]  /*41370*/  IMAD.WIDE R168, R3, 0x4, R160 ;  /* 0x0000000403a87825 */ /* 0x000fe200078e02a0 */
[----:B------:R-:W-:Y:S01]  /*41380*/  ISETP.GE.AND P4, PT, R170, c[0x0][0x17c], PT ;  /* 0x00005f00aa007a0c */ /* 0x000fe20003f86270 */
[----:B------:R-:W3:Y:S01]  /*41390*/  LDL.LU R174, [R1+0x8a8] ;  /* 0x0008a80001ae7983 */ /* 0x000ee20000300800 */
[----:B------:R-:W-:-:S03]  /*413a0*/  ISETP.LT.AND P2, PT, R115, c[0x0][0x178], !P2 ;  /* 0x00005e0073007a0c */ /* 0x000fc60005741270 */
[----:B------:R-:W3:Y:S04]  /*413b0*/  LDL.LU R250, [R1+0x818] ;  /* 0x0008180001fa7983 */ /* 0x000ee80000300800 */
[----:B------:R1:W-:Y:S01]  /*413c0*/  @P1 STG.E [R164.64], R246 ;  /* 0x000000f6a4001986 */ /* 0x0003e2000c101906 */
[----:B------:R-:W-:-:S03]  /*413d0*/  ISETP.LT.AND P1, PT, R87, c[0x0][0x178], !P4 ;  /* 0x00005e0057007a0c */ /* 0x000fc60006721270 */
[----:B------:R-:W3:Y:S01]  /*413e0*/  LDL.LU R249, [R1+0x588] ;  /* 0x0005880001f97983 */ /* 0x000ee20000300800 */
[----:B-1----:R-:W-:-:S03]  /*413f0*/  IMAD.WIDE R164, R3, 0x4, R6 ;  /* 0x0000000403a47825 */ /* 0x002fc600078e0206 */
[----:B------:R-:W3:Y:S04]  /*41400*/  LDL.LU R246, [R1+0x93c] ;  /* 0x00093c0001f67983 */ /* 0x000ee80000300800 */
[----:B--2---:R1:W-:Y:S01]  /*41410*/  @P3 STG.E [R166.64], R0 ;  /* 0x00000000a6003986 */ /* 0x0043e2000c101906 */
[----:B------:R-:W-:-:S03]  /*41420*/  ISETP.LT.AND P3, PT, R86, c[0x0][0x178], !P4 ;  /* 0x00005e0056007a0c */ /* 0x000fc60006761270 */
[----:B------:R2:W-:Y:S01]  /*41430*/  @P5 STG.E [R168.64], R171 ;  /* 0x000000aba8005986 */ /* 0x0005e2000c101906 */
[----:B------:R-:W-:-:S03]  /*41440*/  ISETP.LT.AND P5, PT, R207, c[0x0][0x178], !P4 ;  /* 0x00005e00cf007a0c */ /* 0x000fc600067a1270 */
[----:B------:R4:W-:Y:S01]  /*41450*/  @P6 STG.E [R164.64], R172 ;  /* 0x000000aca4006986 */ /* 0x0009e2000c101906 */
[----:B-1----:R-:W-:Y:S02]  /*41460*/  IADD3 R0, R3, c[0x0][0x198], RZ ;  /* 0x0000660003007a10 */ /* 0x002fe40007ffe0ff */
[----:B------:R-:W-:Y:S01]  /*41470*/  IADD3 R166, R119, 0x3c, RZ ;  /* 0x0000003c77a67810 */ /* 0x000fe20007ffe0ff */
[----:B--2---:R-:W-:-:S03]  /*41480*/  IMAD.WIDE R170, R3, 0x4, R4 ;  /* 0x0000000403aa7825 */ /* 0x004fc600078e0204 */
[----:B------:R-:W-:Y:S01]  /*41490*/  ISETP.GE.AND P6, PT, R166, c[0x0][0x17c], PT ;  /* 0x00005f00a6007a0c */ /* 0x000fe20003fc6270 */
[C---:B----4-:R-:W-:Y:S01]  /*414a0*/  IMAD.WIDE R164, R0.reuse, 0x4, R162 ;  /* 0x0000000400a47825 */ /* 0x050fe200078e02a2 */
[----:B------:R-:W-:Y:S03]  /*414b0*/  @P2 STG.E [R170.64], R175 ;  /* 0x000000afaa002986 */ /* 0x000fe6000c101906 */
[C---:B------:R-:W-:Y:S01]  /*414c0*/  IMAD.WIDE R166, R0.reuse, 0x4, R160 ;  /* 0x0000000400a67825 */ /* 0x040fe200078e02a0 */
[----:B------:R-:W-:Y:S03]  /*414d0*/  @P5 STG.E [R164.64], R251 ;  /* 0x000000fba4005986 */ /* 0x000fe6000c101906 */
[C---:B------:R-:W-:Y:S01]  /*414e0*/  IMAD.WIDE R168, R0.reuse, 0x4, R6 ;  /* 0x0000000400a87825 */ /* 0x040fe200078e0206 */
[----:B------:R1:W-:Y:S04]  /*414f0*/  @P3 STG.E [R166.64], R247 ;  /* 0x000000f7a6003986 */ /* 0x0003e8000c101906 */
[----:B---3--:R2:W-:Y:S04]  /*41500*/  @P1 STG.E [R168.64], R245 ;  /* 0x000000f5a8001986 */ /* 0x0085e8000c101906 */
[----:B-1----:R-:W3:Y:S04]  /*41510*/  LDL.LU R247, [R1+0x8ac] ;  /* 0x0008ac0001f77983 */ /* 0x002ee80000300800 */
[----:B--2---:R-:W2:Y:S01]  /*41520*/  LDL.LU R245, [R1+0x81c] ;  /* 0x00081c0001f57983 */ /* 0x004ea20000300800 */
[----:B------:R-:W-:Y:S01]  /*41530*/  ISETP.LT.AND P4, PT, R115, c[0x0][0x178], !P4 ;  /* 0x00005e0073007a0c */ /* 0x000fe20006781270 */
[----:B------:R-:W-:-:S12]  /*41540*/  IMAD.WIDE R170, R0, 0x4, R4 ;  /* 0x0000000400aa7825 */ /* 0x000fd800078e0204 */
[----:B------:R1:W-:Y:S04]  /*41550*/  @P4 STG.E [R170.64], R244 ;  /* 0x000000f4aa004986 */ /* 0x0003e8000c101906 */
[----:B-1----:R-:W4:Y:S01]  /*41560*/  LDL.LU R244, [R1+0x58c] ;  /* 0x00058c0001f47983 */ /* 0x002f220000300800 */
[----:B------:R-:W-:Y:S02]  /*41570*/  ISETP.LT.AND P2, PT, R207, c[0x0][0x178], !P6 ;  /* 0x00005e00cf007a0c */ /* 0x000fe40007741270 */
[----:B------:R-:W-:Y:S01]  /*41580*/  ISETP.LT.AND P4, PT, R86, c[0x0][0x178], !P6 ;  /* 0x00005e0056007a0c */ /* 0x000fe20007781270 */
[----:B------:R-:W4:Y:S01]  /*41590*/  LDL.LU R175, [R1+0x958] ;  /* 0x0009580001af7983 */ /* 0x000f220000300800 */
[----:B------:R-:W-:Y:S02]  /*415a0*/  ISETP.LT.AND P3, PT, R87, c[0x0][0x178], !P6 ;  /* 0x00005e0057007a0c */ /* 0x000fe40007761270 */
[----:B------:R-:W-:Y:S01]  /*415b0*/  IADD3 R3, R0, c[0x0][0x198], RZ ;  /* 0x0000660000037a10 */ /* 0x000fe20007ffe0ff */
[----:B------:R-:W4:Y:S01]  /*415c0*/  LDL.LU R251, [R1+0x928] ;  /* 0x0009280001fb7983 */ /* 0x000f220000300800 */
[----:B------:R-:W-:-:S03]  /*415d0*/  IADD3 R0, R119, 0x3e, RZ ;  /* 0x0000003e77007810 */ /* 0x000fc60007ffe0ff */
[----:B------:R-:W-:Y:S01]  /*415e0*/  IMAD.WIDE R168, R3, 0x4, R162 ;  /* 0x0000000403a87825 */ /* 0x000fe200078e02a2 */
[----:B------:R-:W-:-:S03]  /*415f0*/  ISETP.LT.AND P6, PT, R115, c[0x0][0x178], !P6 ;  /* 0x00005e0073007a0c */ /* 0x000fc600077c1270 */
[----:B------:R-:W-:Y:S01]  /*41600*/  IMAD.WIDE R164, R3, 0x4, R160 ;  /* 0x0000000403a47825 */ /* 0x000fe200078e02a0 */
[----:B------:R-:W-:-:S03]  /*41610*/  ISETP.LT.AND P5, PT, R207, c[0x0][0x178], !P0 ;  /* 0x00005e00cf007a0c */ /* 0x000fc600047a1270 */
[C---:B------:R-:W-:Y:S01]  /*41620*/  IMAD.WIDE R166, R3.reuse, 0x4, R6 ;  /* 0x0000000403a67825 */ /* 0x040fe200078e0206 */
[----:B------:R-:W-:Y:S01]  /*41630*/  ISETP.GE.AND P1, PT, R0, c[0x0][0x17c], PT ;  /* 0x00005f0000007a0c */ /* 0x000fe20003f26270 */
[----:B------:R1:W-:Y:S01]  /*41640*/  @P2 STG.E [R168.64], R173 ;  /* 0x000000ada8002986 */ /* 0x0003e2000c101906 */
[----:B------:R-:W-:-:S03]  /*41650*/  IADD3 R0, R3, c[0x0][0x198], RZ ;  /* 0x0000660003007a10 */ /* 0x000fc60007ffe0ff */
[----:B------:R1:W-:Y:S01]  /*41660*/  @P4 STG.E [R164.64], R174 ;  /* 0x000000aea4004986 */ /* 0x0003e2000c101906 */
[----:B------:R-:W-:-:S03]  /*41670*/  ISETP.LT.AND P4, PT, R87, c[0x0][0x178], !P0 ;  /* 0x00005e0057007a0c */ /* 0x000fc60004781270 */
[----:B------:R1:W-:Y:S01]  /*41680*/  @P3 STG.E [R166.64], R250 ;  /* 0x000000faa6003986 */ /* 0x0003e2000c101906 */
[----:B------:R-:W-:Y:S01]  /*41690*/  ISETP.LT.AND P3, PT, R86, c[0x0][0x178], !P0 ;  /* 0x00005e0056007a0c */ /* 0x000fe20004761270 */
        /* <DEDUP_REMOVED lines=34> */
[----:B------:R-:W-:Y:S01]  /*418c0*/  IADD3 R168, R119, 0x47, RZ ;  /* 0x0000004777a87810 */ /* 0x000fe20007ffe0ff */
[----:B-1----:R-:W-:-:S04]  /*418d0*/  IMAD.WIDE R166, R3, 0x4, R4 ;  /* 0x0000000403a67825 */ /* 0x002fc800078e0204 */
[C-C-:B------:R-:W-:Y:S01]  /*418e0*/  IMAD.WIDE R164, R3.reuse, 0x4, R6.reuse ;  /* 0x0000000403a47825 */ /* 0x140fe200078e0206 */
[----:B------:R-:W-:Y:S02]  /*418f0*/  IADD3 R3, R3, c[0x0][0x198], RZ ;  /* 0x0000660003037a10 */ /* 0x000fe40007ffe0ff */
[----:B------:R-:W-:Y:S02]  /*41900*/  ISETP.GE.AND P0, PT, R168, c[0x0][0x17c], PT ;  /* 0x00005f00a8007a0c */ /* 0x000fe40003f06270 */
[----:B------:R1:W-:Y:S01]  /*41910*/  @P5 STG.E [R164.64], R250 ;  /* 0x000000faa4005986 */ /* 0x0003e2000c101906 */
[----:B------:R-:W-:-:S03]  /*41920*/  IMAD.WIDE R168, R3, 0x4, R6 ;  /* 0x0000000403a87825 */ /* 0x000fc600078e0206 */
[----:B------:R1:W-:Y:S02]  /*41930*/  @P1 STG.E [R166.64], R249 ;  /* 0x000000f9a6001986 */ /* 0x0003e4000c101906 */
[----:B-1----:R-:W-:-:S04]  /*41940*/  IMAD.WIDE R164, R3, 0x4, R162 ;  /* 0x0000000403a47825 */ /* 0x002fc800078e02a2 */
[----:B------:R-:W-:Y:S01]  /*41950*/  IMAD.WIDE R166, R3, 0x4, R160 ;  /* 0x0000000403a67825 */ /* 0x000fe200078e02a0 */
        /* <DEDUP_REMOVED lines=18> */
[----:B------:R-:W-:Y:S01]  /*41a80*/  IADD3 R0, R3, c[0x0][0x198], RZ ;  /* 0x0000660003007a10 */ /* 0x000fe20007ffe0ff */
[----:B------:R-:W4:Y:S01]  /*41a90*/  LDL.LU R250, [R1+0x280] ;  /* 0x0002800001fa7983 */ /* 0x000f220000300800 */
[----:B------:R-:W-:-:S02]  /*41aa0*/  ISETP.LT.AND P3, PT, R86, c[0x0][0x178], !P5 ;  /* 0x00005e0056007a0c */ /* 0x000fc40006f61270 */
[----:B------:R-:W-:Y:S01]  /*41ab0*/  ISETP.LT.AND P6, PT, R87, c[0x0][0x178], !P5 ;  /* 0x00005e0057007a0c */ /* 0x000fe20006fc1270 */
[C---:B------:R-:W-:Y:S01]  /*41ac0*/  IMAD.WIDE R166, R0.reuse, 0x4, R162 ;  /* 0x0000000400a67825 */ /* 0x040fe200078e02a2 */
[----:B------:R-:W-:Y:S01]  /*41ad0*/  IADD3 R3, R119, 0x42, RZ ;  /* 0x0000004277037810 */ /* 0x000fe20007ffe0ff */
[----:B------:R-:W4:Y:S01]  /*41ae0*/  LDL.LU R249, [R1+0x60] ;  /* 0x0000600001f97983 */ /* 0x000f220000300800 */
[----:B------:R-:W-:Y:S01]  /*41af0*/  ISETP.LT.AND P5, PT, R115, c[0x0][0x178], !P5 ;  /* 0x00005e0073007a0c */ /* 0x000fe20006fa1270 */
[----:B------:R-:W-:Y:S02]  /*41b00*/  IMAD.WIDE R164, R0, 0x4, R6 ;  /* 0x0000000400a47825 */ /* 0x000fe400078e0206 */
[----:B------:R1:W-:Y:S01]  /*41b10*/  @P1 STG.E [R166.64], R171 ;  /* 0x000000aba6001986 */ /* 0x0003e2000c101906 */
[----:B------:R-:W-:Y:S02]  /*41b20*/  ISETP.LT.AND P1, PT, R207, c[0x0][0x178], !P4 ;  /* 0x00005e00cf007a0c */ /* 0x000fe40006721270 */
[----:B------:R-:W-:-:S02]  /*41b30*/  ISETP.GE.AND P2, PT, R3, c[0x0][0x17c], PT ;  /* 0x00005f0003007a0c */ /* 0x000fc40003f46270 */
[C---:B------:R-:W-:Y:S01]  /*41b40*/  IADD3 R3, R0.reuse, c[0x0][0x198], RZ ;  /* 0x0000660000037a10 */ /* 0x040fe20007ffe0ff */
[----:B-1----:R-:W-:-:S05]  /*41b50*/  IMAD.WIDE R166, R0, 0x4, R160 ;  /* 0x0000000400a67825 */ /* 0x002fca00078e02a0 */
[----:B------:R-:W-:Y:S01]  /*41b60*/  @P3 STG.E [R166.64], R172 ;  /* 0x000000aca6003986 */ /* 0x000fe2000c101906 */
[----:B------:R-:W-:Y:S01]  /*41b70*/  ISETP.LT.AND P3, PT, R86, c[0x0][0x178], !P4 ;  /* 0x00005e0056007a0c */ /* 0x000fe20006761270 */
[----:B------:R-:W-:Y:S02]  /*41b80*/  IMAD.WIDE R168, R0, 0x4, R4 ;  /* 0x0000000400a87825 */ /* 0x000fe400078e0204 */
[----:B------:R1:W-:Y:S01]  /*41b90*/  @P6 STG.E [R164.64], R173 ;  /* 0x000000ada4006986 */ /* 0x0003e2000c101906 */
[----:B------:R-:W-:Y:S01]  /*41ba0*/  ISETP.LT.AND P6, PT, R87, c[0x0][0x178], !P4 ;  /* 0x00005e0057007a0c */ /* 0x000fe200067c1270 */
[----:B-1----:R-:W-:-:S04]  /*41bb0*/  IMAD.WIDE R164, R3, 0x4, R162 ;  /* 0x0000000403a47825 */ /* 0x002fc800078e02a2 */
[----:B------:R-:W-:Y:S01]  /*41bc0*/  IMAD.WIDE R166, R3, 0x4, R160 ;  /* 0x0000000403a67825 */ /* 0x000fe200078e02a0 */
        /* <DEDUP_REMOVED lines=13> */
[----:B------:R-:W-:Y:S02]  /*41ca0*/  ISETP.LT.AND P5, PT, R207, c[0x0][0x178], !P2 ;  /* 0x00005e00cf007a0c */ /* 0x000fe400057a1270 */
[----:B------:R-:W-:Y:S02]  /*41cb0*/  ISETP.GE.AND P1, PT, R0, c[0x0][0x17c], PT ;  /* 0x00005f0000007a0c */ /* 0x000fe40003f26270 */
[----:B------:R-:W-:-:S02]  /*41cc0*/  IADD3 R0, R3, c[0x0][0x198], RZ ;  /* 0x0000660003007a10 */ /* 0x000fc40007ffe0ff */
[----:B------:R-:W-:Y:S02]  /*41cd0*/  ISETP.LT.AND P3, PT, R86, c[0x0][0x178], !P2 ;  /* 0x00005e0056007a0c */ /* 0x000fe40005761270 */
[----:B------:R-:W-:Y:S01]  /*41ce0*/  ISETP.LT.AND P4, PT, R87, c[0x0][0x178], !P2 ;  /* 0x00005e0057007a0c */ /* 0x000fe20005781270 */
[----:B------:R-:W-:Y:S01]  /*41cf0*/  IMAD.WIDE R166, R0, 0x4, R162 ;  /* 0x0000000400a67825 */ /* 0x000fe200078e02a2 */
[----:B------:R-:W-:-:S04]  /*41d00*/  ISETP.LT.AND P2, PT, R115, c[0x0][0x178], !P2 ;  /* 0x00005e0073007a0c */ /* 0x000fc80005741270 */
[----:B------:R1:W-:Y:S01]  /*41d10*/  @P5 STG.E [R166.64], R175 ;  /* 0x000000afa6005986 */ /* 0x0003e2000c101906 */
[----:B------:R-:W-:Y:S01]  /*41d20*/  ISETP.LT.AND P5, PT, R207, c[0x0][0x178], !P1 ;  /* 0x00005e00cf007a0c */ /* 0x000fe20004fa1270 */
        /* <DEDUP_REMOVED lines=13> */
[----:B------:R-:W-:Y:S02]  /*41e00*/  IADD3 R0, R3, c[0x0][0x198], RZ ;  /* 0x0000660003007a10 */ /* 0x000fe40007ffe0ff */
[----:B------:R-:W-:Y:S02]  /*41e10*/  IADD3 R172, R119, 0x45, RZ ;  /* 0x0000004577ac7810 */ /* 0x000fe40007ffe0ff */
        /* <DEDUP_REMOVED lines=8> */
[----:B------:R1:W-:Y:S01]  /*41ea0*/  @P2 STG.E [R164.64], R246 ;  /* 0x000000f6a4002986 */ /* 0x0003e2000c101906 */
[----:B------:R-:W-:-:S03]  /*41eb0*/  ISETP.GE.AND P2, PT, R172, c[0x0][0x17c], PT ;  /* 0x00005f00ac007a0c */ /* 0x000fc60003f46270 */
[----:B-1----:R-:W2:Y:S04]  /*41ec0*/  LDL.LU R165, [R1+0x990] ;  /* 0x0009900001a57983 */ /* 0x002ea80000300800 */
[----:B------:R-:W3:Y:S04]  /*41ed0*/  LDL.LU R172, [R1+0x430] ;  /* 0x0004300001ac7983 */ /* 0x000ee80000300800 */
[----:B----4-:R1:W-:Y:S04]  /*41ee0*/  @P1 STG.E [R166.64], R244 ;  /* 0x000000f4a6001986 */ /* 0x0103e8000c101906 */
[----:B-1----:R-:W4:Y:S01]  /*41ef0*/  LDL.LU R244, [R1+0x194] ;  /* 0x0001940001f47983 */ /* 0x002f220000300800 */
[----:B------:R-:W-:Y:S01]  /*41f00*/  IADD3 R170, R119, 0x44, RZ ;  /* 0x0000004477aa7810 */ /* 0x000fe20007ffe0ff */
[----:B------:R-:W-:-:S02]  /*41f10*/  IMAD.WIDE R168, R0, 0x4, R162 ;  /* 0x0000000400a87825 */ /* 0x000fc400078e02a2 */
[----:B------:R-:W4:Y:S01]  /*41f20*/  LDL.LU R173, [R1+0x9b0] ;  /* 0x0009b00001ad7983 */ /* 0x000f220000300800 */
[----:B------:R-:W-:-:S03]  /*41f30*/  ISETP.GE.AND P3, PT, R170, c[0x0][0x17c], PT ;  /* 0x00005f00aa007a0c */ /* 0x000fc60003f66270 */
[----:B------:R-:W4:Y:S01]  /*41f40*/  LDL.LU R174, [R1+0x980] ;  /* 0x0009800001ae7983 */ /* 0x000f220000300800 */
[----:B------:R-:W-:Y:S02]  /*41f50*/  ISETP.LT.AND P5, PT, R207, c[0x0][0x178], !P3 ;  /* 0x00005e00cf007a0c */ /* 0x000fe40005fa1270 */
[----:B------:R-:W-:Y:S01]  /*41f60*/  ISETP.LT.AND P4, PT, R86, c[0x0][0x178], !P3 ;  /* 0x00005e0056007a0c */ /* 0x000fe20005f81270 */
[----:B------:R-:W-:Y:S01]  /*41f70*/  IMAD.WIDE R170, R0, 0x4, R160 ;  /* 0x0000000400aa7825 */ /* 0x000fe200078e02a0 */
[----:B------:R-:W-:Y:S01]  /*41f80*/  ISETP.LT.AND P6, PT, R87, c[0x0][0x178], !P3 ;  /* 0x00005e0057007a0c */ /* 0x000fe20005fc1270 */
[----:B------:R-:W4:Y:S01]  /*41f90*/  LDL.LU R250, [R1+0x460] ;  /* 0x0004600001fa7983 */ /* 0x000f220000300800 */
[----:B------:R-:W-:Y:S02]  /*41fa0*/  ISETP.LT.AND P3, PT, R115, c[0x0][0x178], !P3 ;  /* 0x00005e0073007a0c */ /* 0x000fe40005f61270 */
[----:B------:R-:W-:Y:S01]  /*41fb0*/  ISETP.LT.AND P1, PT, R87, c[0x0][0x178], !P2 ;  /* 0x00005e0057007a0c */ /* 0x000fe20005721270 */
[----:B------:R-:W4:Y:S04]  /*41fc0*/  LDL.LU R249, [R1+0x290] ;  /* 0x0002900001f97983 */ /* 0x000f280000300800 */
[----:B------:R-:W4:Y:S04]  /*41fd0*/  LDL.LU R246, [R1+0x9b4] ;  /* 0x0009b40001f67983 */ /* 0x000f280000300800 */
[----:B--2---:R1:W-:Y:S01]  /*41fe0*/  @P5 STG.E [R168.64], R165 ;  /* 0x000000a5a8005986 */ /* 0x0043e2000c101906 */
[----:B------:R-:W-:-:S03]  /*41ff0*/  ISETP.LT.AND P5, PT, R207, c[0x0][0x178], !P2 ;  /* 0x00005e00cf007a0c */ /* 0x000fc600057a1270 */
[----:B------:R2:W-:Y:S01]  /*42000*/  @P4 STG.E [R170.64], R3 ;  /* 0x00000003aa004986 */ /* 0x0005e2000c101906 */
[----:B------:R-:W-:Y:S01]  /*42010*/  ISETP.LT.AND P4, PT, R86, c[0x0][0x178], !P2 ;  /* 0x00005e0056007a0c */ /* 0x000fe20005781270 */
[C---:B-1----:R-:W-:Y:S01]  /*42020*/  IMAD.WIDE R164, R0.reuse, 0x4, R6 ;  /* 0x0000000400a47825 */ /* 0x042fe200078e0206 */
[----:B--2---:R-:W-:-:S04]  /*42030*/  IADD3 R3, R0, c[0x0][0x198], RZ ;  /* 0x0000660000037a10 */ /* 0x004fc80007ffe0ff */
[----:B---3--:R1:W-:Y:S01]  /*42040*/  @P6 STG.E [R164.64], R172 ;  /* 0x000000aca4006986 */ /* 0x0083e2000c101906 */
[----:B------:R-:W-:-:S04]  /*42050*/  IMAD.WIDE R166, R3, 0x4, R162 ;  /* 0x0000000403a67825 */ /* 0x000fc800078e02a2 */
[----:B------:R-:W-:-:S04]  /*42060*/  IMAD.WIDE R168, R3, 0x4, R160 ;  /* 0x0000000403a87825 */ /* 0x000fc800078e02a0 */
[----:B-1----:R-:W-:Y:S01]  /*42070*/  IMAD.WIDE R164, R0, 0x4, R4 ;  /* 0x0000000400a47825 */ /* 0x002fe200078e0204 */
[----:B------:R-:W-:-:S03]  /*42080*/  ISETP.LT.AND P2, PT, R115, c[0x0][0x178], !P2 ;  /* 0x00005e0073007a0c */ /* 0x000fc60005741270 */
[C---:B------:R-:W-:Y:S01]  /*42090*/  IMAD.WIDE R170, R3.reuse, 0x4, R6 ;  /* 0x0000000403aa7825 */ /* 0x040fe200078e0206 */
[----:B------:R1:W-:Y:S04]  /*420a0*/  @P3 STG.E [R164.64], R175 ;  /* 0x000000afa4003986 */ /* 0x0003e8000c101906 */
[----:B------:R-:W-:Y:S04]  /*420b0*/  @P5 STG.E [R166.64], R251 ;  /* 0x000000fba6005986 */ /* 0x000fe8000c101906 */
[----:B------:R2:W-:Y:S04]  /*420c0*/  @P4 STG.E [R168.64], R247 ;  /* 0x000000f7a8004986 */ /* 0x0005e8000c101906 */
        /* <DEDUP_REMOVED lines=10> */
[----:B------:R-:W-:Y:S02]  /*42170*/  IADD3 R0, R119, 0x48, RZ ;  /* 0x0000004877007810 */ /* 0x000fe40007ffe0ff */
[----:B------:R-:W-:Y:S01]  /*42180*/  ISETP.LT.AND P2, PT, R207, c[0x0][0x178], !P0 ;  /* 0x00005e00cf007a0c */ /* 0x000fe20004741270 */
[----:B------:R-:W-:Y:S01]  /*42190*/  IMAD.WIDE R170, R3, 0x4, R162 ;  /* 0x0000000403aa7825 */ /* 0x000fe200078e02a2 */
[----:B------:R-:W-:Y:S01]  /*421a0*/  ISETP.LT.AND P3, PT, R207, c[0x0][0x178], !P6 ;  /* 0x00005e00cf007a0c */ /* 0x000fe20007761270 */
[----:B------:R-:W4:Y:S01]  /*421b0*/  LDL.LU R251, [R1+0x9c0] ;  /* 0x0009c00001fb7983 */ /* 0x000f220000300800 */
[----:B------:R-:W-:-:S02]  /*421c0*/  ISETP.LT.AND P1, PT, R86, c[0x0][0x178], !P6 ;  /* 0x00005e0056007a0c */ /* 0x000fc40007721270 */
[----:B------:R-:W-:Y:S02]  /*421d0*/  ISETP.LT.AND P5, PT, R87, c[0x0][0x178], !P6 ;  /* 0x00005e0057007a0c */ /* 0x000fe400077a1270 */
[----:B------:R-:W-:Y:S02]  /*421e0*/  ISETP.LT.AND P6, PT, R115, c[0x0][0x178], !P6 ;  /* 0x00005e0073007a0c */ /* 0x000fe400077c1270 */
[----:B------:R-:W-:Y:S02]  /*421f0*/  ISETP.GE.AND P4, PT, R0, c[0x0][0x17c], PT ;  /* 0x00005f0000007a0c */ /* 0x000fe40003f86270 */
[C---:B------:R-:W-:Y:S01]  /*42200*/  IADD3 R0, R3.reuse, c[0x0][0x198], RZ ;  /* 0x0000660003007a10 */ /* 0x040fe20007ffe0ff */
[C---:B------:R-:W-:Y:S02]  /*42210*/  IMAD.WIDE R168, R3.reuse, 0x4, R160 ;  /* 0x0000000403a87825 */ /* 0x040fe400078e02a0 */
[----:B------:R1:W-:Y:S02]  /*42220*/  @P3 STG.E [R170.64], R173 ;  /* 0x000000adaa003986 */ /* 0x0003e4000c101906 */
[----:B------:R-:W-:Y:S01]  /*42230*/  IMAD.WIDE R166, R3, 0x4, R6 ;  /* 0x0000000403a67825 */ /* 0x000fe200078e0206 */
[----:B------:R-:W-:-:S03]  /*42240*/  ISETP.LT.AND P3, PT, R86, c[0x0][0x178], !P0 ;  /* 0x00005e0056007a0c */ /* 0x000fc60004761270 */
[----:B------:R-:W-:Y:S01]  /*42250*/  IMAD.WIDE R164, R3, 0x4, R4 ;  /* 0x0000000403a47825 */ /* 0x000fe200078e0204 */
[----:B------:R-:W-:Y:S03]  /*42260*/  @P1 STG.E [R168.64], R174 ;  /* 0x000000aea8001986 */ /* 0x000fe6000c101906 */
[----:B-1----:R-:W-:Y:S01]  /*42270*/  IMAD.WIDE R170, R0, 0x4, R162 ;  /* 0x0000000400aa7825 */ /* 0x002fe200078e02a2 */
[----:B------:R1:W-:Y:S04]  /*42280*/  @P5 STG.E [R166.64], R250 ;  /* 0x000000faa6005986 */ /* 0x0003e8000c101906 */
[----:B------:R1:W-:Y:S04]  /*42290*/  @P6 STG.E [R164.64], R249 ;  /* 0x000000f9a4006986 */ /* 0x0003e8000c101906 */
[----:B------:R1:W-:Y:S01]  /*422a0*/  @P2 STG.E [R170.64], R246 ;  /* 0x000000f6aa002986 */ /* 0x0003e2000c101906 */
[----:B------:R-:W-:-:S03]  /*422b0*/  ISETP.LT.AND P2, PT, R87, c[0x0][0x178], !P0 ;  /* 0x00005e0057007a0c */ /* 0x000fc60004741270 */
[----:B-1----:R-:W4:Y:S01]  /*422c0*/  LDL.LU R250, [R1+0x870] ;  /* 0x0008700001fa7983 */ /* 0x002f220000300800 */
[----:B------:R-:W-:Y:S01]  /*422d0*/  IMAD.WIDE R166, R0, 0x4, R160 ;  /* 0x0000000400a67825 */ /* 0x000fe200078e02a0 */
[----:B------:R-:W-:Y:S02]  /*422e0*/  IADD3 R164, R119, 0x49, RZ ;  /* 0x0000004977a47810 */ /* 0x000fe40007ffe0ff */
[----:B------:R-:W4:Y:S01]  /*422f0*/  LDL.LU R249, [R1+0x340] ;  /* 0x0003400001f97983 */ /* 0x000f220000300800 */
[----:B------:R-:W-:Y:S02]  /*42300*/  ISETP.LT.AND P0, PT, R115, c[0x0][0x178], !P0 ;  /* 0x00005e0073007a0c */ /* 0x000fe40004701270 */
[----:B------:R-:W-:Y:S01]  /*42310*/  ISETP.GE.AND P1, PT, R164, c[0x0][0x17c], PT ;  /* 0x00005f00a4007a0c */ /* 0x000fe20003f26270 */
[C---:B------:R-:W-:Y:S01]  /*42320*/  IMAD.WIDE R164, R0.reuse, 0x4, R6 ;  /* 0x0000000400a47825 */ /* 0x040fe200078e0206 */
[----:B------:R-:W4:Y:S03]  /*42330*/  LDL.LU R246, [R1+0x9e4] ;  /* 0x0009e40001f67983 */ /* 0x000f260000300800 */
[----:B------:R-:W-:Y:S01]  /*42340*/  IMAD.WIDE R168, R0, 0x4, R4 ;  /* 0x0000000400a87825 */ /* 0x000fe200078e0204 */
        /* <DEDUP_REMOVED lines=12> */
[----:B------:R-:W-:Y:S01]  /*42410*/  IMAD.WIDE R166, R3, 0x4, R160 ;  /* 0x0000000403a67825 */ /* 0x000fe200078e02a0 */
[----:B------:R-:W-:Y:S01]  /*42420*/  ISETP.LT.AND P3, PT, R86, c[0x0][0x178], !P1 ;  /* 0x00005e0056007a0c */ /* 0x000fe20004f61270 */
[----:B------:R-:W-:Y:S01]  /*42430*/  @P6 STG.E [R170.64], R175 ;  /* 0x000000afaa006986 */ /* 0x000fe2000c101906 */
[----:B------:R-:W-:Y:S02]  /*42440*/  ISETP.LT.AND P6, PT, R87, c[0x0][0x178], !P4 ;  /* 0x00005e0057007a0c */ /* 0x000fe400067c1270 */
[----:B------:R-:W-:Y:S01]  /*42450*/  ISETP.LT.AND P4, PT, R115, c[0x0][0x178], !P4 ;  /* 0x00005e0073007a0c */ /* 0x000fe20006781270 */
[----:B------:R1:W-:Y:S01]  /*42460*/  @P5 STG.E [R166.64], R251 ;  /* 0x000000fba6005986 */ /* 0x0003e2000c101906 */
[----:B------:R-:W-:Y:S01]  /*42470*/  ISETP.LT.AND P5, PT, R207, c[0x0][0x178], !P1 ;  /* 0x00005e00cf007a0c */ /* 0x000fe20004fa1270 */
[C---:B------:R-:W-:Y:S01]  /*42480*/  IMAD.WIDE R164, R3.reuse, 0x4, R6 ;  /* 0x0000000403a47825 */ /* 0x040fe200078e0206 */
[----:B------:R-:W-:Y:S01]  /*42490*/  IADD3 R0, R3, c[0x0][0x198], RZ ;  /* 0x0000660003007a10 */ /* 0x000fe20007ffe0ff */
[----:B------:R-:W4:Y:S01]  /*424a0*/  LDL.LU R174, [R1+0x890] ;  /* 0x0008900001ae7983 */ /* 0x000f220000300800 */
[----:B------:R-:W-:Y:S01]  /*424b0*/  ISETP.LT.AND P0, PT, R87, c[0x0][0x178], !P1 ;  /* 0x00005e0057007a0c */ /* 0x000fe20004f01270 */
[----:B-1----:R-:W-:-:S04]  /*424c0*/  IMAD.WIDE R166, R3, 0x4, R4 ;  /* 0x0000000403a67825 */ /* 0x002fc800078e0204 */
[----:B------:R-:W-:Y:S01]  /*424d0*/  IMAD.WIDE R168, R0, 0x4, R162 ;  /* 0x0000000400a87825 */ /* 0x000fe200078e02a2 */
[----:B------:R1:W-:Y:S04]  /*424e0*/  @P6 STG.E [R164.64], R250 ;  /* 0x000000faa4006986 */ /* 0x0003e8000c101906 */
[----:B------:R1:W-:Y:S01]  /*424f0*/  @P4 STG.E [R166.64], R249 ;  /* 0x000000f9a6004986 */ /* 0x0003e2000c101906 */
[----:B------:R-:W-:-:S03]  /*42500*/  ISETP.LT.AND P1, PT, R115, c[0x0][0x178], !P1 ;  /* 0x00005e0073007a0c */ /* 0x000fc60004f21270 */
[----:B------:R-:W-:Y:S01]  /*42510*/  @P5 STG.E [R168.64], R246 ;  /* 0x000000f6a8005986 */ /* 0x000fe2000c101906 */
[----:B-1----:R-:W-:-:S03]  /*42520*/  IMAD.WIDE R164, R0, 0x4, R6 ;  /* 0x0000000400a47825 */ /* 0x002fc600078e0206 */
[----:B------:R-:W4:Y:S01]  /*42530*/  LDL.LU R250, [R1+0x540] ;  /* 0x0005400001fa7983 */ /* 0x000f220000300800 */
[----:B------:R-:W-:-:S05]  /*42540*/  IMAD.WIDE R166, R0, 0x4, R160 ;  /* 0x0000000400a67825 */ /* 0x000fca00078e02a0 */
[----:B---3--:R1:W-:Y:S04]  /*42550*/  @P3 STG.E [R166.64], R247 ;  /* 0x000000f7a6003986 */ /* 0x0083e8000c101906 */
[----:B--2---:R2:W-:Y:S04]  /*42560*/  @P0 STG.E [R164.64], R245 ;  /* 0x000000f5a4000986 */ /* 0x0045e8000c101906 */
[----:B-1----:R-:W3:Y:S04]  /*42570*/  LDL.LU R247, [R1+0xa24] ;  /* 0x000a240001f77983 */ /* 0x002ee80000300800 */
[----:B--2---:R-:W2:Y:S01]  /*42580*/  LDL.LU R245, [R1+0x9f4] ;  /* 0x0009f40001f57983 */ /* 0x004ea20000300800 */
[----:B------:R-:W-:-:S03]  /*42590*/  IMAD.WIDE R164, R0, 0x4, R4 ;  /* 0x0000000400a47825 */ /* 0x000fc600078e0204 */
[----:B------:R-:W2:Y:S04]  /*425a0*/  LDL.LU R246, [R1+0x894] ;  /* 0x0008940001f67983 */ /* 0x000ea80000300800 */
[----:B----4-:R1:W-:Y:S04]  /*425b0*/  @P1 STG.E [R164.64], R244 ;  /* 0x000000f4a4001986 */ /* 0x0103e8000c101906 */
[----:B-1----:R-:W4:Y:S01]  /*425c0*/  LDL.LU R244, [R1+0x544] ;  /* 0x0005440001f47983 */ /* 0x002f220000300800 */
[C---:B------:R-:W-:Y:S02]  /*425d0*/  IADD3 R171, R119.reuse, 0x4a, RZ ;  /* 0x0000004a77ab7810 */ /* 0x040fe40007ffe0ff */
[----:B------:R-:W-:Y:S01]  /*425e0*/  IADD3 R170, R119, 0x4c, RZ ;  /* 0x0000004c77aa7810 */ /* 0x000fe20007ffe0ff */
[----:B------:R-:W4:Y:S01]  /*425f0*/  LDL.LU R175, [R1+0xa40] ;  /* 0x000a400001af7983 */ /* 0x000f220000300800 */
[----:B------:R-:W-:-:S02]  /*42600*/  ISETP.GE.AND P6, PT, R171, c[0x0][0x17c], PT ;  /* 0x00005f00ab007a0c */ /* 0x000fc40003fc6270 */
[----:B------:R-:W-:Y:S01]  /*42610*/  IADD3 R3, R0, c[0x0][0x198], RZ ;  /* 0x0000660000037a10 */ /* 0x000fe20007ffe0ff */
[----:B------:R-:W4:Y:S01]  /*42620*/  LDL.LU R251, [R1+0xa10] ;  /* 0x000a100001fb7983 */ /* 0x000f220000300800 */
[----:B------:R-:W-:Y:S02]  /*42630*/  ISETP.LT.AND P4, PT, R207, c[0x0][0x178], !P6 ;  /* 0x00005e00cf007a0c */ /* 0x000fe40007781270 */
[----:B------:R-:W-:Y:S02]  /*42640*/  ISETP.LT.AND P5, PT, R86, c[0x0][0x178], !P6 ;  /* 0x00005e0056007a0c */ /* 0x000fe400077a1270 */
[----:B------:R-:W-:Y:S01]  /*42650*/  ISETP.GE.AND P2, PT, R170, c[0x0][0x17c], PT ;  /* 0x00005f00aa007a0c */ /* 0x000fe20003f46270 */
[----:B------:R-:W-:Y:S01]  /*42660*/  IMAD.WIDE R166, R3, 0x4, R162 ;  /* 0x0000000403a67825 */ /* 0x000fe200078e02a2 */
[----:B------:R-:W-:Y:S01]  /*42670*/  IADD3 R170, R119, 0x4b, RZ ;  /* 0x0000004b77aa7810 */ /* 0x000fe20007ffe0ff */
[----:B------:R-:W4:Y:S01]  /*42680*/  LDL.LU R249, [R1+0x9d0] ;  /* 0x0009d00001f97983 */ /* 0x000f220000300800 */
[----:B------:R-:W-:Y:S01]  /*42690*/  ISETP.LT.AND P0, PT, R87, c[0x0][0x178], !P6 ;  /* 0x00005e0057007a0c */ /* 0x000fe20007701270 */
[----:B------:R-:W-:Y:S01]  /*426a0*/  IMAD.WIDE R168, R3, 0x4, R160 ;  /* 0x0000000403a87825 */ /* 0x000fe200078e02a0 */
[----:B------:R-:W-:-:S02]  /*426b0*/  ISETP.GE.AND P3, PT, R170, c[0x0][0x17c], PT ;  /* 0x00005f00aa007a0c */ /* 0x000fc40003f66270 */
[----:B------:R-:W-:Y:S01]  /*426c0*/  ISETP.LT.AND P6, PT, R115, c[0x0][0x178], !P6 ;  /* 0x00005e0073007a0c */ /* 0x000fe200077c1270 */
[----:B------:R1:W-:Y:S01]  /*426d0*/  @P4 STG.E [R166.64], R172 ;  /* 0x000000aca6004986 */ /* 0x0003e2000c101906 */
[----:B------:R-:W-:-:S03]  /*426e0*/  IMAD.WIDE R164, R3, 0x4, R6 ;  /* 0x0000000403a47825 */ /* 0x000fc600078e0206 */
[----:B------:R1:W-:Y:S01]  /*426f0*/  @P5 STG.E [R168.64], R173 ;  /* 0x000000ada8005986 */ /* 0x0003e2000c101906 */
[----:B------:R-:W-:Y:S02]  /*42700*/  ISETP.LT.AND P5, PT, R207, c[0x0][0x178], !P3 ;  /* 0x00005e00cf007a0c */ /* 0x000fe40005fa1270 */
[----:B------:R-:W-:Y:S02]  /*42710*/  IADD3 R0, R3, c[0x0][0x198], RZ ;  /* 0x0000660003007a10 */ /* 0x000fe40007ffe0ff */
[----:B------:R-:W-:Y:S01]  /*42720*/  ISETP.LT.AND P1, PT, R86, c[0x0][0x178], !P3 ;  /* 0x00005e0056007a0c */ /* 0x000fe20005f21270 */
[----:B------:R1:W-:Y:S01]  /*42730*/  @P0 STG.E [R164.64], R174 ;  /* 0x000000aea4000986 */ /* 0x0003e2000c101906 */
[----:B------:R-:W-:Y:S01]  /*42740*/  ISETP.LT.AND P4, PT, R87, c[0x0][0x178], !P3 ;  /* 0x00005e0057007a0c */ /* 0x000fe20005f81270 */
[----:B-1----:R-:W-:Y:S01]  /*42750*/  IMAD.WIDE R166, R3, 0x4, R4 ;  /* 0x0000000403a67825 */ /* 0x002fe200078e0204 */
[----:B------:R-:W-:-:S04]  /*42760*/  IADD3 R168, R119, 0x4f, RZ ;  /* 0x0000004f77a87810 */ /* 0x000fc80007ffe0ff */
[----:B------:R-:W-:Y:S01]  /*42770*/  ISETP.GE.AND P0, PT, R168, c[0x0][0x17c], PT ;  /* 0x00005f00a8007a0c */ /* 0x000fe20003f06270 */
[C---:B------:R-:W-:Y:S01]  /*42780*/  IMAD.WIDE R168, R0.reuse, 0x4, R162 ;  /* 0x0000000400a87825 */ /* 0x040fe200078e02a2 */
[----:B------:R1:W-:Y:S01]  /*42790*/  @P6 STG.E [R166.64], R250 ;  /* 0x000000faa6006986 */ /* 0x0003e2000c101906 */
[----:B------:R-:W-:Y:S02]  /*427a0*/  ISETP.LT.AND P3, PT, R115, c[0x0][0x178], !P3 ;  /* 0x00005e0073007a0c */ /* 0x000fe40005f61270 */
[----:B------:R-:W-:-:S04]  /*427b0*/  IMAD.WIDE R164, R0, 0x4, R160 ;  /* 0x0000000400a47825 */ /* 0x000fc800078e02a0 */
[C---:B-1----:R-:W-:Y:S01]  /*427c0*/  IMAD.WIDE R166, R0.reuse, 0x4, R6 ;  /* 0x0000000400a67825 */ /* 0x042fe200078e0206 */
[----:B---3--:R1:W-:Y:S04]  /*427d0*/  @P5 STG.E [R168.64], R247 ;  /* 0x000000f7a8005986 */ /* 0x0083e8000c101906 */
[----:B--2---:R2:W-:Y:S04]  /*427e0*/  @P1 STG.E [R164.64], R245 ;  /* 0x000000f5a4001986 */ /* 0x0045e8000c101906 */
[----:B-1----:R-:W3:Y:S04]  /*427f0*/  LDL.LU R247, [R1+0x550] ;  /* 0x0005500001f77983 */ /* 0x002ee80000300800 */
[----:B--2---:R-:W2:Y:S01]  /*42800*/  LDL.LU R245, [R1+0xa44] ;  /* 0x000a440001f57983 */ /* 0x004ea20000300800 */
[----:B------:R-:W-:-:S03]  /*42810*/  IMAD.WIDE R164, R0, 0x4, R4 ;  /* 0x0000000400a47825 */ /* 0x000fc600078e0204 */
[----:B------:R1:W-:Y:S04]  /*42820*/  @P4 STG.E [R166.64], R246 ;  /* 0x000000f6a6004986 */ /* 0x0003e8000c101906 */
[----:B------:R-:W2:Y:S04]  /*42830*/  LDL.LU R250, [R1+0xa14] ;  /* 0x000a140001fa7983 */ /* 0x000ea80000300800 */
[----:B-1----:R-:W2:Y:S04]  /*42840*/  LDL.LU R246, [R1+0x9d4] ;  /* 0x0009d40001f67983 */ /* 0x002ea80000300800 */
[----:B----4-:R1:W-:Y:S04]  /*42850*/  @P3 STG.E [R164.64], R244 ;  /* 0x000000f4a4003986 */ /* 0x0103e8000c101906 */
[----:B-1----:R-:W4:Y:S01]  /*42860*/  LDL.LU R244, [R1+0x554] ;  /* 0x0005540001f47983 */ /* 0x002f220000300800 */
[----:B------:R-:W-:-:S02]  /*42870*/  ISETP.LT.AND P6, PT, R207, c[0x0][0x178], !P2 ;  /* 0x00005e00cf007a0c */ /* 0x000fc400057c1270 */
[----:B------:R-:W-:Y:S01]  /*42880*/  ISETP.LT.AND P5, PT, R86, c[0x0][0x178], !P2 ;  /* 0x00005e0056007a0c */ /* 0x000fe200057a1270 */
[----:B------:R-:W4:Y:S01]  /*42890*/  LDL.LU R172, [R1+0xa50] ;  /* 0x000a500001ac7983 */ /* 0x000f220000300800 */
[----:B------:R-:W-:Y:S02]  /*428a0*/  IADD3 R3, R0, c[0x0][0x198], RZ ;  /* 0x0000660000037a10 */ /* 0x000fe40007ffe0ff */
[----:B------:R-:W-:Y:S01]  /*428b0*/  IADD3 R170, R119, 0x4d, RZ ;  /* 0x0000004d77aa7810 */ /* 0x000fe20007ffe0ff */
[----:B------:R-:W4:Y:S01]  /*428c0*/  LDL.LU R173, [R1+0xa30] ;  /* 0x000a300001ad7983 */ /* 0x000f220000300800 */
[----:B------:R-:W-:Y:S01]  /*428d0*/  ISETP.LT.AND P1, PT, R87, c[0x0][0x178], !P2 ;  /* 0x00005e0057007a0c */ /* 0x000fe20005721270 */
[----:B------:R-:W-:Y:S01]  /*428e0*/  IMAD.WIDE R166, R3, 0x4, R162 ;  /* 0x0000000403a67825 */ /* 0x000fe200078e02a2 */
[----:B------:R-:W-:Y:S02]  /*428f0*/  ISETP.GE.AND P4, PT, R170, c[0x0][0x17c], PT ;  /* 0x00005f00aa007a0c */ /* 0x000fe40003f86270 */
[----:B------:R-:W-:Y:S01]  /*42900*/  ISETP.LT.AND P2, PT, R115, c[0x0][0x178], !P2 ;  /* 0x00005e0073007a0c */ /* 0x000fe20005741270 */
[----:B------:R-:W-:Y:S01]  /*42910*/  IMAD.WIDE R168, R3, 0x4, R160 ;  /* 0x0000000403a87825 */ /* 0x000fe200078e02a0 */
[----:B------:R1:W-:Y:S01]  /*42920*/  @P6 STG.E [R166.64], R175 ;  /* 0x000000afa6006986 */ /* 0x0003e2000c101906 */
[----:B------:R-:W-:-:S02]  /*42930*/  ISETP.LT.AND P6, PT, R207, c[0x0][0x178], !P4 ;  /* 0x00005e00cf007a0c */ /* 0x000fc400067c1270 */
[----:B------:R-:W-:Y:S01]  /*42940*/  ISETP.LT.AND P3, PT, R86, c[0x0][0x178], !P4 ;  /* 0x00005e0056007a0c */ /* 0x000fe20006761270 */
[----:B------:R1:W-:Y:S01]  /*42950*/  @P5 STG.E [R168.64], R251 ;  /* 0x000000fba8005986 */ /* 0x0003e2000c101906 */
[----:B------:R-:W-:Y:S01]  /*42960*/  ISETP.LT.AND P5, PT, R87, c[0x0][0x178], !P4 ;  /* 0x00005e0057007a0c */ /* 0x000fe200067a1270 */
[C---:B------:R-:W-:Y:S01]  /*42970*/  IMAD.WIDE R164, R3.reuse, 0x4, R4 ;  /* 0x0000000403a47825 */ /* 0x040fe200078e0204 */
[----:B------:R-:W-:-:S03]  /*42980*/  IADD3 R0, R3, c[0x0][0x198], RZ ;  /* 0x0000660003007a10 */ /* 0x000fc60007ffe0ff */
[----:B-1----:R-:W-:Y:S01]  /*42990*/  IMAD.WIDE R166, R3, 0x4, R6 ;  /* 0x0000000403a67825 */ /* 0x002fe200078e0206 */
[----:B------:R-:W4:Y:S01]  /*429a0*/  LDL.LU R175, [R1+0xa00] ;  /* 0x000a000001af7983 */ /* 0x000f220000300800 */
[----:B------:R-:W-:Y:S02]  /*429b0*/  ISETP.LT.AND P4, PT, R115, c[0x0][0x178], !P4 ;  /* 0x00005e0073007a0c */ /* 0x000fe40006781270 */
[C---:B------:R-:W-:Y:S01]  /*429c0*/  IMAD.WIDE R168, R0.reuse, 0x4, R162 ;  /* 0x0000000400a87825 */ /* 0x040fe200078e02a2 */
[----:B------:R1:W-:Y:S04]  /*429d0*/  @P1 STG.E [R166.64], R249 ;  /* 0x000000f9a6001986 */ /* 0x0003e8000c101906 */
[----:B-1----:R-:W4:Y:S01]  /*429e0*/  LDL.LU R249, [R1+0x9a0] ;  /* 0x0009a00001f97983 */ /* 0x002f220000300800 */
[----:B------:R-:W-:-:S03]  /*429f0*/  IMAD.WIDE R166, R0, 0x4, R160 ;  /* 0x0000000400a67825 */ /* 0x000fc600078e02a0 */
        /* <DEDUP_REMOVED lines=18> */
[C---:B------:R-:W-:Y:S02]  /*42b20*/  ISETP.LT.AND P3, PT, R86.reuse, c[0x0][0x178], !P1 ;  /* 0x00005e0056007a0c */ /* 0x040fe40004f61270 */
[----:B------:R-:W-:Y:S01]  /*42b30*/  ISETP.LT.AND P4, PT, R87, c[0x0][0x178], !P1 ;  /* 0x00005e0057007a0c */ /* 0x000fe20004f81270 */
[----:B------:R-:W-:Y:S01]  /*42b40*/  IMAD.WIDE R166, R3, 0x4, R160 ;  /* 0x0000000403a67825 */ /* 0x000fe200078e02a0 */
[----:B------:R-:W-:Y:S01]  /*42b50*/  ISETP.LT.AND P1, PT, R115, c[0x0][0x178], !P1 ;  /* 0x00005e0073007a0c */ /* 0x000fe20004f21270 */
[----:B------:R-:W4:Y:S01]  /*42b60*/  LDL.LU R250, [R1+0x188] ;  /* 0x0001880001fa7983 */ /* 0x000f220000300800 */
[----:B------:R-:W-:Y:S02]  /*42b70*/  ISETP.LT.AND P6, PT, R207, c[0x0][0x178], !P0 ;  /* 0x00005e00cf007a0c */ /* 0x000fe400047c1270 */
[----:B------:R-:W-:-:S03]  /*42b80*/  ISETP.LT.AND P5, PT, R86, c[0x0][0x178], !P0 ;  /* 0x00005e0056007a0c */ /* 0x000fc600047a1270 */
        /* <DEDUP_REMOVED lines=47> */
[----:B-1----:R-:W-:Y:S01]  /*42e80*/  IADD3 R170, R3, c[0x0][0x198], RZ ;  /* 0x0000660003aa7a10 */ /* 0x002fe20007ffe0ff */
[----:B------:R-:W4:Y:S04]  /*42e90*/  LDL.LU R250, [R1+0x68] ;  /* 0x0000680001fa7983 */ /* 0x000f280000300800 */
[C---:B------:R-:W-:Y:S01]  /*42ea0*/  IMAD.WIDE R166, R170.reuse, 0x4, R162 ;  /* 0x00000004aaa67825 */ /* 0x040fe200078e02a2 */
[----:B------:R1:W-:Y:S03]  /*42eb0*/  @P2 STG.E [R164.64], R249 ;  /* 0x000000f9a4002986 */ /* 0x0003e6000c101906 */
        /* <DEDUP_REMOVED lines=20> */
[C---:B------:R-:W-:Y:S01]  /*43000*/  IMAD.WIDE R168, R0.reuse, 0x4, R162 ;  /* 0x0000000400a87825 */ /* 0x040fe200078e02a2 */
[----:B------:R-:W-:Y:S01]  /*43010*/  IADD3 R3, R119, 0x56, RZ ;  /* 0x0000005677037810 */ /* 0x000fe20007ffe0ff */
[----:B------:R-:W4:Y:S02]  /*43020*/  LDL.LU R251, [R1+0x198] ;  /* 0x0001980001fb7983 */ /* 0x000f240000300800 */
[C---:B------:R-:W-:Y:S01]  /*43030*/  IMAD.WIDE R166, R0.reuse, 0x4, R160 ;  /* 0x0000000400a67825 */ /* 0x040fe200078e02a0 */
[----:B------:R-:W-:Y:S01]  /*43040*/  ISETP.LT.AND P3, PT, R207, c[0x0][0x178], !P2 ;  /* 0x00005e00cf007a0c */ /* 0x000fe20005761270 */
[----:B------:R1:W-:Y:S02]  /*43050*/  @P5 STG.E [R168.64], R172 ;  /* 0x000000aca8005986 */ /* 0x0003e4000c101906 */
[----:B------:R-:W-:Y:S01]  /*43060*/  IMAD.WIDE R164, R0, 0x4, R6 ;  /* 0x0000000400a47825 */ /* 0x000fe200078e0206 */
[----:B------:R-:W-:Y:S01]  /*43070*/  ISETP.LT.AND P5, PT, R86, c[0x0][0x178], !P2 ;  /* 0x00005e0056007a0c */ /* 0x000fe200057a1270 */
[----:B------:R1:W-:Y:S01]  /*43080*/  @P6 STG.E [R166.64], R173 ;  /* 0x000000ada6006986 */ /* 0x0003e2000c101906 */
[----:B------:R-:W-:-:S02]  /*43090*/  ISETP.GE.AND P0, PT, R3, c[0x0][0x17c], PT ;  /* 0x00005f0003007a0c */ /* 0x000fc40003f06270 */
[----:B------:R-:W-:Y:S01]  /*430a0*/  IADD3 R3, R0, c[0x0][0x198], RZ ;  /* 0x0000660000037a10 */ /* 0x000fe20007ffe0ff */
[----:B------:R1:W-:Y:S01]  /*430b0*/  @P4 STG.E [R164.64], R175 ;  /* 0x000000afa4004986 */ /* 0x0003e2000c101906 */
[----:B------:R-:W-:-:S03]  /*430c0*/  ISETP.LT.AND P6, PT, R87, c[0x0][0x178], !P2 ;  /* 0x00005e0057007a0c */ /* 0x000fc600057c1270 */
[----:B-1----:R-:W-:-:S04]  /*430d0*/  IMAD.WIDE R168, R3, 0x4, R160 ;  /* 0x0000000403a87825 */ /* 0x002fc800078e02a0 */
[----:B------:R-:W-:-:S04]  /*430e0*/  IMAD.WIDE R166, R3, 0x4, R162 ;  /* 0x0000000403a67825 */ /* 0x000fc800078e02a2 */
[----:B------:R-:W-:Y:S01]  /*430f0*/  IMAD.WIDE R164, R0, 0x4, R4 ;  /* 0x0000000400a47825 */ /* 0x000fe200078e0204 */
[----:B------:R-:W-:-:S04]  /*43100*/  IADD3 R170, R119, 0x54, RZ ;  /* 0x0000005477aa7810 */ /* 0x000fc80007ffe0ff */
        /* <DEDUP_REMOVED lines=14> */
[----:B------:R-:W-:Y:S02]  /*431f0*/  ISETP.LT.AND P5, PT, R207, c[0x0][0x178], !P4 ;  /* 0x00005e00cf007a0c */ /* 0x000fe400067a1270 */
        /* <DEDUP_REMOVED lines=9> */
[C---:B------:R-:W-:Y:S02]  /*43290*/  IMAD.WIDE R168, R0.reuse, 0x4, R6 ;  /* 0x0000000400a87825 */ /* 0x040fe400078e0206 */
[----:B------:R-:W3:Y:S04]  /*432a0*/  LDL.LU R173, [R1+0x468] ;  /* 0x0004680001ad7983 */ /* 0x000ee80000300800 */
[----:B------:R1:W-:Y:S02]  /*432b0*/  @P5 STG.E [R164.64], R249 ;  /* 0x000000f9a4005986 */ /* 0x0003e4000c101906 */
[----:B-1----:R-:W-:-:S02]  /*432c0*/  IMAD.WIDE R170, R0, 0x4, R4 ;  /* 0x0000000400aa7825 */ /* 0x002fc400078e0204 */
[----:B------:R-:W3:Y:S04]  /*432d0*/  LDL.LU R175, [R1+0x298] ;  /* 0x0002980001af7983 */ /* 0x000ee80000300800 */
[----:B------:R-:W4:Y:S04]  /*432e0*/  LDL.LU R246, [R1+0x9bc] ;  /* 0x0009bc0001f67983 */ /* 0x000f280000300800 */
[----:B------:R-:W4:Y:S01]  /*432f0*/  LDL.LU R249, [R1+0x198c] ;  /* 0x00198c0001f97983 */ /* 0x000f220000300800 */
[----:B------:R-:W-:-:S03]  /*43300*/  ISETP.LT.AND P2, PT, R207, c[0x0][0x178], !P6 ;  /* 0x00005e00cf007a0c */ /* 0x000fc60007741270 */
[----:B--2---:R-:W-:Y:S04]  /*43310*/  @P3 STG.E [R166.64], R3 ;  /* 0x00000003a6003986 */ /* 0x004fe8000c101906 */
[----:B------:R-:W-:Y:S04]  /*43320*/  @P1 STG.E [R168.64], R174 ;  /* 0x000000aea8001986 */ /* 0x000fe8000c101906 */
[----:B------:R1:W-:Y:S04]  /*43330*/  @P4 STG.E [R170.64], R251 ;  /* 0x000000fbaa004986 */ /* 0x0003e8000c101906 */
[----:B-1----:R-:W2:Y:S01]  /*43340*/  LDL.LU R171, [R1+0x9b8] ;  /* 0x0009b80001ab7983 */ /* 0x002ea20000300800 */
[----:B------:R-:W-:-:S02]  /*43350*/  IADD3 R3, R0, c[0x0][0x198], RZ ;  /* 0x0000660000037a10 */ /* 0x000fc40007ffe0ff */
[----:B------:R-:W-:Y:S02]  /*43360*/  ISETP.LT.AND P4, PT, R86, c[0x0][0x178], !P6 ;  /* 0x00005e0056007a0c */ /* 0x000fe40007781270 */
[----:B------:R-:W-:Y:S01]  /*43370*/  ISETP.LT.AND P3, PT, R87, c[0x0][0x178], !P6 ;  /* 0x00005e0057007a0c */ /* 0x000fe20007761270 */
[----:B------:R-:W-:Y:S01]  /*43380*/  IMAD.WIDE R168, R3, 0x4, R162 ;  /* 0x0000000403a87825 */ /* 0x000fe200078e02a2 */
[----:B------:R-:W-:-:S03]  /*43390*/  ISETP.LT.AND P6, PT, R115, c[0x0][0x178], !P6 ;  /* 0x00005e0073007a0c */ /* 0x000fc600077c1270 */
[C---:B------:R-:W-:Y:S01]  /*433a0*/  IMAD.WIDE R164, R3.reuse, 0x4, R160 ;  /* 0x0000000403a47825 */ /* 0x040fe200078e02a0 */
[----:B---3--:R1:W-:Y:S03]  /*433b0*/  @P2 STG.E [R168.64], R247 ;  /* 0x000000f7a8002986 */ /* 0x0083e6000c101906 */
[C---:B------:R-:W-:Y:S02]  /*433c0*/  IMAD.WIDE R166, R3.reuse, 0x4, R6 ;  /* 0x0000000403a67825 */ /* 0x040fe400078e0206 */
[----:B------:R-:W-:Y:S04]  /*433d0*/  @P4 STG.E [R164.64], R250 ;  /* 0x000000faa4004986 */ /* 0x000fe8000c101906 */
[----:B-1----:R-:W3:Y:S01]  /*433e0*/  LDL.LU R247, [R1+0x98c] ;  /* 0x00098c0001f77983 */ /* 0x002ee20000300800 */
[----:B------:R-:W-:-:S03]  /*433f0*/  IMAD.WIDE R168, R3, 0x4, R4 ;  /* 0x0000000403a87825 */ /* 0x000fc600078e0204 */
[----:B------:R1:W-:Y:S04]  /*43400*/  @P3 STG.E [R166.64], R245 ;  /* 0x000000f5a6003986 */ /* 0x0003e8000c101906 */
[----:B----4-:R4:W-:Y:S04]  /*43410*/  @P6 STG.E [R168.64], R244 ;  /* 0x000000f4a8006986 */ /* 0x0109e8000c101906 */
[----:B-1----:R-:W3:Y:S04]  /*43420*/  LDL.LU R245, [R1+0x46c] ;  /* 0x00046c0001f57983 */ /* 0x002ee80000300800 */
[----:B----4-:R-:W4:Y:S01]  /*43430*/  LDL.LU R244, [R1+0x29c] ;  /* 0x00029c0001f47983 */ /* 0x010f220000300800 */
[----:B------:R-:W-:-:S02]  /*43440*/  IADD3 R0, R119, 0x57, RZ ;  /* 0x0000005777007810 */ /* 0x000fc40007ffe0ff */
[----:B------:R-:W-:Y:S01]  /*43450*/  ISETP.LT.AND P5, PT, R207, c[0x0][0x178], !P0 ;  /* 0x00005e00cf007a0c */ /* 0x000fe200047a1270 */
[----:B------:R-:W4:Y:S01]  /*43460*/  LDL.LU R174, [R1+0x9e8] ;  /* 0x0009e80001ae7983 */ /* 0x000f220000300800 */
[----:B------:R-:W-:Y:S02]  /*43470*/  ISETP.GE.AND P1, PT, R0, c[0x0][0x17c], PT ;  /* 0x00005f0000007a0c */ /* 0x000fe40003f26270 */
[----:B------:R-:W-:Y:S01]  /*43480*/  IADD3 R0, R3, c[0x0][0x198], RZ ;  /* 0x0000660003007a10 */ /* 0x000fe20007ffe0ff */
[----:B------:R-:W4:Y:S04]  /*43490*/  LDL.LU R251, [R1+0x9c8] ;  /* 0x0009c80001fb7983 */ /* 0x000f280000300800 */
[----:B------:R-:W-:Y:S01]  /*434a0*/  IMAD.WIDE R164, R0, 0x4, R162 ;  /* 0x0000000400a47825 */ /* 0x000fe200078e02a2 */
[----:B------:R-:W-:Y:S01]  /*434b0*/  ISETP.LT.AND P3, PT, R86, c[0x0][0x178], !P0 ;  /* 0x00005e0056007a0c */ /* 0x000fe20004761270 */
[----:B------:R-:W4:Y:S01]  /*434c0*/  LDL.LU R250, [R1+0x878] ;  /* 0x0008780001fa7983 */ /* 0x000f220000300800 */
[----:B------:R-:W-:-:S02]  /*434d0*/  ISETP.LT.AND P4, PT, R87, c[0x0][0x178], !P0 ;  /* 0x00005e0057007a0c */ /* 0x000fc40004781270 */
[----:B------:R-:W-:Y:S01]  /*434e0*/  IADD3 R168, R119, 0x58, RZ ;  /* 0x0000005877a87810 */ /* 0x000fe20007ffe0ff */
[----:B------:R-:W-:Y:S01]  /*434f0*/  IMAD.WIDE R166, R0, 0x4, R160 ;  /* 0x0000000400a67825 */ /* 0x000fe200078e02a0 */
[----:B------:R-:W-:Y:S02]  /*43500*/  ISETP.LT.AND P6, PT, R207, c[0x0][0x178], !P1 ;  /* 0x00005e00cf007a0c */ /* 0x000fe40004fc1270 */
[----:B------:R-:W-:Y:S01]  /*43510*/  ISETP.GE.AND P2, PT, R168, c[0x0][0x17c], PT ;  /* 0x00005f00a8007a0c */ /* 0x000fe20003f46270 */
[C---:B------:R-:W-:Y:S01]  /*43520*/  IMAD.WIDE R168, R0.reuse, 0x4, R4 ;  /* 0x0000000400a87825 */ /* 0x040fe200078e0204 */
[----:B------:R-:W-:Y:S01]  /*43530*/  IADD3 R3, R0, c[0x0][0x198], RZ ;  /* 0x0000660000037a10 */ /* 0x000fe20007ffe0ff */
[----:B--2---:R1:W-:Y:S01]  /*43540*/  @P5 STG.E [R164.64], R171 ;  /* 0x000000aba4005986 */ /* 0x0043e2000c101906 */
[----:B------:R-:W-:Y:S02]  /*43550*/  ISETP.LT.AND P5, PT, R115, c[0x0][0x178], !P0 ;  /* 0x00005e0073007a0c */ /* 0x000fe400047a1270 */
[----:B------:R-:W-:Y:S01]  /*43560*/  ISETP.LT.AND P0, PT, R86, c[0x0][0x178], !P1 ;  /* 0x00005e0056007a0c */ /* 0x000fe20004f01270 */
[----:B------:R2:W-:Y:S01]  /*43570*/  @P3 STG.E [R166.64], R172 ;  /* 0x000000aca6003986 */ /* 0x0005e2000c101906 */
[----:B-1----:R-:W-:-:S04]  /*43580*/  IMAD.WIDE R164, R0, 0x4, R6 ;  /* 0x0000000400a47825 */ /* 0x002fc800078e0206 */
[----:B--2---:R-:W-:Y:S01]  /*43590*/  IMAD.WIDE R166, R3, 0x4, R162 ;  /* 0x0000000403a67825 */ /* 0x004fe200078e02a2 */
[----:B------:R1:W-:Y:S04]  /*435a0*/  @P4 STG.E [R164.64], R173 ;  /* 0x000000ada4004986 */ /* 0x0003e8000c101906 */
[----:B------:R-:W-:Y:S01]  /*435b0*/  @P5 STG.E [R168.64], R175 ;  /* 0x000000afa8005986 */ /* 0x000fe2000c101906 */
[----:B------:R-:W-:-:S03]  /*435c0*/  ISETP.LT.AND P5, PT, R87, c[0x0][0x178], !P1 ;  /* 0x00005e0057007a0c */ /* 0x000fc60004fa1270 */
[----:B------:R2:W-:Y:S01]  /*435d0*/  @P6 STG.E [R166.64], R246 ;  /* 0x000000f6a6006986 */ /* 0x0005e2000c101906 */
[----:B-1----:R-:W-:Y:S01]  /*435e0*/  IMAD.WIDE R164, R3, 0x4, R160 ;  /* 0x0000000403a47825 */ /* 0x002fe200078e02a0 */
[----:B------:R-:W-:-:S04]  /*435f0*/  ISETP.LT.AND P1, PT, R115, c[0x0][0x178], !P1 ;  /* 0x00005e0073007a0c */ /* 0x000fc80004f21270 */
[----:B---3--:R1:W-:Y:S04]  /*43600*/  @P0 STG.E [R164.64], R247 ;  /* 0x000000f7a4000986 */ /* 0x0083e8000c101906 */
[----:B--2---:R-:W2:Y:S01]  /*43610*/  LDL.LU R246, [R1+0x348] ;  /* 0x0003480001f67983 */ /* 0x004ea20000300800 */
[----:B------:R-:W-:-:S03]  /*43620*/  IMAD.WIDE R166, R3, 0x4, R4 ;  /* 0x0000000403a67825 */ /* 0x000fc600078e0204 */
[----:B-1----:R-:W3:Y:S01]  /*43630*/  LDL.LU R247, [R1+0x9ec] ;  /* 0x0009ec0001f77983 */ /* 0x002ee20000300800 */
[----:B------:R-:W-:-:S03]  /*43640*/  IMAD.WIDE R164, R3, 0x4, R6 ;  /* 0x0000000403a47825 */ /* 0x000fc600078e0206 */
[----:B------:R-:W3:Y:S04]  /*43650*/  LDL.LU R175, [R1+0x9cc] ;  /* 0x0009cc0001af7983 */ /* 0x000ee80000300800 */
[----:B------:R1:W-:Y:S04]  /*43660*/  @P5 STG.E [R164.64], R245 ;  /* 0x000000f5a4005986 */ /* 0x0003e8000c101906 */
[----:B----4-:R4:W-:Y:S04]  /*43670*/  @P1 STG.E [R166.64], R244 ;  /* 0x000000f4a6001986 */ /* 0x0109e8000c101906 */
[----:B-1----:R-:W3:Y:S04]  /*43680*/  LDL.LU R245, [R1+0x87c] ;  /* 0x00087c0001f57983 */ /* 0x002ee80000300800 */
[----:B----4-:R-:W4:Y:S01]  /*43690*/  LDL.LU R244, [R1+0x34c] ;  /* 0x00034c0001f47983 */ /* 0x010f220000300800 */
[----:B------:R-:W-:-:S02]  /*436a0*/  ISETP.LT.AND P4, PT, R207, c[0x0][0x178], !P2 ;  /* 0x00005e00cf007a0c */ /* 0x000fc40005781270 */
[----:B------:R-:W-:Y:S01]  /*436b0*/  ISETP.LT.AND P6, PT, R86, c[0x0][0x178], !P2 ;  /* 0x00005e0056007a0c */ /* 0x000fe200057c1270 */
[----:B------:R-:W4:Y:S01]  /*436c0*/  LDL.LU R172, [R1+0xa28] ;  /* 0x000a280001ac7983 */ /* 0x000f220000300800 */
[----:B------:R-:W-:Y:S02]  /*436d0*/  ISETP.LT.AND P3, PT, R87, c[0x0][0x178], !P2 ;  /* 0x00005e0057007a0c */ /* 0x000fe40005761270 */
[----:B------:R-:W-:Y:S02]  /*436e0*/  IADD3 R168, R119, 0x59, RZ ;  /* 0x0000005977a87810 */ /* 0x000fe40007ffe0ff */
[----:B------:R-:W-:Y:S02]  /*436f0*/  IADD3 R3, R3, c[0x0][0x198], RZ ;  /* 0x0000660003037a10 */ /* 0x000fe40007ffe0ff */
[----:B------:R-:W-:Y:S02]  /*43700*/  ISETP.GE.AND P5, PT, R168, c[0x0][0x17c], PT ;  /* 0x00005f00a8007a0c */ /* 0x000fe40003fa6270 */
[----:B------:R-:W-:Y:S01]  /*43710*/  ISETP.LT.AND P2, PT, R115, c[0x0][0x178], !P2 ;  /* 0x00005e0073007a0c */ /* 0x000fe20005741270 */
[----:B------:R-:W-:Y:S01]  /*43720*/  IMAD.WIDE R164, R3, 0x4, R162 ;  /* 0x0000000403a47825 */ /* 0x000fe200078e02a2 */
[----:B------:R-:W-:-:S03]  /*43730*/  IADD3 R0, R119, 0x60, RZ ;  /* 0x0000006077007810 */ /* 0x000fc60007ffe0ff */
        /* <DEDUP_REMOVED lines=10> */
[----:B-1----:R-:W-:Y:S02]  /*437e0*/  IMAD.WIDE R164, R3, 0x4, R4 ;  /* 0x0000000403a47825 */ /* 0x002fe400078e0204 */
[----:B------:R-:W4:Y:S02]  /*437f0*/  LDL.LU R251, [R1+0x9f8] ;  /* 0x0009f80001fb7983 */ /* 0x000f240000300800 */
[----:B------:R-:W-:Y:S01]  /*43800*/  IMAD.WIDE R166, R0, 0x4, R162 ;  /* 0x0000000400a67825 */ /* 0x000fe200078e02a2 */
[----:B------:R-:W-:Y:S01]  /*43810*/  ISETP.LT.AND P5, PT, R115, c[0x0][0x178], !P5 ;  /* 0x00005e0073007a0c */ /* 0x000fe20006fa1270 */
[----:B------:R-:W4:Y:S01]  /*43820*/  LDL.LU R250, [R1+0x898] ;  /* 0x0008980001fa7983 */ /* 0x000f220000300800 */
[----:B------:R-:W-:-:S04]  /*43830*/  IADD3 R168, R119, 0x5a, RZ ;  /* 0x0000005a77a87810 */ /* 0x000fc80007ffe0ff */
[----:B------:R-:W-:Y:S01]  /*43840*/  ISETP.GE.AND P4, PT, R168, c[0x0][0x17c], PT ;  /* 0x00005f00a8007a0c */ /* 0x000fe20003f86270 */
[C---:B------:R-:W-:Y:S01]  /*43850*/  IMAD.WIDE R168, R0.reuse, 0x4, R4 ;  /* 0x0000000400a87825 */ /* 0x040fe200078e0204 */
[----:B--2---:R1:W-:Y:S04]  /*43860*/  @P2 STG.E [R164.64], R246 ;  /* 0x000000f6a4002986 */ /* 0x0043e8000c101906 */
[----:B---3--:R2:W-:Y:S04]  /*43870*/  @P1 STG.E [R166.64], R247 ;  /* 0x000000f7a6001986 */ /* 0x0085e8000c101906 */
[----:B-1----:R-:W3:Y:S01]  /*43880*/  LDL.LU R246, [R1+0x548] ;  /* 0x0005480001f67983 */ /* 0x002ee20000300800 */
[----:B------:R-:W-:-:S03]  /*43890*/  IMAD.WIDE R164, R0, 0x4, R160 ;  /* 0x0000000400a47825 */ /* 0x000fc600078e02a0 */
[----:B--2---:R-:W2:Y:S01]  /*438a0*/  LDL.LU R247, [R1+0xa2c] ;  /* 0x000a2c0001f77983 */ /* 0x004ea20000300800 */
[----:B------:R-:W-:-:S03]  /*438b0*/  IMAD.WIDE R166, R0, 0x4, R6 ;  /* 0x0000000400a67825 */ /* 0x000fc600078e0206 */
[----:B------:R-:W-:Y:S04]  /*438c0*/  @P3 STG.E [R164.64], R175 ;  /* 0x000000afa4003986 */ /* 0x000fe8000c101906 */
[----:B------:R1:W-:Y:S04]  /*438d0*/  @P6 STG.E [R166.64], R245 ;  /* 0x000000f5a6006986 */ /* 0x0003e8000c101906 */
[----:B----4-:R4:W-:Y:S04]  /*438e0*/  @P5 STG.E [R168.64], R244 ;  /* 0x000000f4a8005986 */ /* 0x0109e8000c101906 */
[----:B-1----:R-:W2:Y:S04]  /*438f0*/  LDL.LU R245, [R1+0x9fc] ;  /* 0x0009fc0001f57983 */ /* 0x002ea80000300800 */
[----:B------:R-:W2:Y:S04]  /*43900*/  LDL.LU R173, [R1+0x89c] ;  /* 0x00089c0001ad7983 */ /* 0x000ea80000300800 */
[----:B----4-:R-:W4:Y:S01]  /*43910*/  LDL.LU R244, [R1+0x54c] ;  /* 0x00054c0001f47983 */ /* 0x010f220000300800 */
[----:B------:R-:W-:-:S02]  /*43920*/  IADD3 R3, R119, 0x5b, RZ ;  /* 0x0000005b77037810 */ /* 0x000fc40007ffe0ff */
[----:B------:R-:W-:Y:S01]  /*43930*/  ISETP.LT.AND P1, PT, R207, c[0x0][0x178], !P4 ;  /* 0x00005e00cf007a0c */ /* 0x000fe20006721270 */
[----:B------:R-:W4:Y:S01]  /*43940*/  LDL.LU R174, [R1+0xa48] ;  /* 0x000a480001ae7983 */ /* 0x000f220000300800 */
[----:B------:R-:W-:Y:S02]  /*43950*/  ISETP.GE.AND P2, PT, R3, c[0x0][0x17c], PT ;  /* 0x00005f0003007a0c */ /* 0x000fe40003f46270 */
[----:B------:R-:W-:Y:S01]  /*43960*/  IADD3 R3, R0, c[0x0][0x198], RZ ;  /* 0x0000660000037a10 */ /* 0x000fe20007ffe0ff */
[----:B------:R-:W4:Y:S01]  /*43970*/  LDL.LU R175, [R1+0xa18] ;  /* 0x000a180001af7983 */ /* 0x000f220000300800 */
[----:B------:R-:W-:Y:S02]  /*43980*/  ISETP.LT.AND P3, PT, R86, c[0x0][0x178], !P4 ;  /* 0x00005e0056007a0c */ /* 0x000fe40006761270 */
[----:B------:R-:W-:Y:S01]  /*43990*/  ISETP.LT.AND P6, PT, R87, c[0x0][0x178], !P4 ;  /* 0x00005e0057007a0c */ /* 0x000fe200067c1270 */
[----:B------:R-:W-:Y:S01]  /*439a0*/  IMAD.WIDE R164, R3, 0x4, R162 ;  /* 0x0000000403a47825 */ /* 0x000fe200078e02a2 */
[----:B------:R-:W-:-:S02]  /*439b0*/  ISETP.LT.AND P4, PT, R115, c[0x0][0x178], !P4 ;  /* 0x00005e0073007a0c */ /* 0x000fc40006781270 */
[----:B------:R-:W-:Y:S01]  /*439c0*/  IADD3 R0, R119, 0x5c, RZ ;  /* 0x0000005c77007810 */ /* 0x000fe20007ffe0ff */
[----:B------:R-:W-:Y:S01]  /*439d0*/  IMAD.WIDE R166, R3, 0x4, R160 ;  /* 0x0000000403a67825 */ /* 0x000fe200078e02a0 */
[----:B------:R-:W-:Y:S01]  /*439e0*/  ISETP.LT.AND P5, PT, R207, c[0x0][0x178], !P2 ;  /* 0x00005e00cf007a0c */ /* 0x000fe200057a1270 */
[----:B------:R1:W-:Y:S01]  /*439f0*/  @P1 STG.E [R164.64], R172 ;  /* 0x000000aca4001986 */ /* 0x0003e2000c101906 */
[----:B------:R-:W-:Y:S02]  /*43a00*/  ISETP.GE.AND P1, PT, R0, c[0x0][0x17c], PT ;  /* 0x00005f0000007a0c */ /* 0x000fe40003f26270 */
[C---:B------:R-:W-:Y:S01]  /*43a10*/  IADD3 R0, R3.reuse, c[0x0][0x198], RZ ;  /* 0x0000660003007a10 */ /* 0x040fe20007ffe0ff */
[C---:B------:R-:W-:Y:S01]  /*43a20*/  IMAD.WIDE R168, R3.reuse, 0x4, R4 ;  /* 0x0000000403a87825 */ /* 0x040fe200078e0204 */
[----:B------:R1:W-:Y:S01]  /*43a30*/  @P3 STG.E [R166.64], R251 ;  /* 0x000000fba6003986 */ /* 0x0003e2000c101906 */
[----:B------:R-:W-:Y:S02]  /*43a40*/  ISETP.LT.AND P3, PT, R86, c[0x0][0x178], !P2 ;  /* 0x00005e0056007a0c */ /* 0x000fe40005761270 */
[----:B-1----:R-:W-:-:S05]  /*43a50*/  IMAD.WIDE R164, R3, 0x4, R6 ;  /* 0x0000000403a47825 */ /* 0x002fca00078e0206 */
[----:B------:R1:W-:Y:S01]  /*43a60*/  @P6 STG.E [R164.64], R250 ;  /* 0x000000faa4006986 */ /* 0x0003e2000c101906 */
[----:B------:R-:W-:-:S03]  /*43a70*/  IMAD.WIDE R166, R0, 0x4, R162 ;  /* 0x0000000400a67825 */ /* 0x000fc600078e02a2 */
[----:B------:R-:W4:Y:S04]  /*43a80*/  LDL.LU R251, [R1+0x9d8] ;  /* 0x0009d80001fb7983 */ /* 0x000f280000300800 */
[----:B-1----:R-:W4:Y:S01]  /*43a90*/  LDL.LU R250, [R1+0x558] ;  /* 0x0005580001fa7983 */ /* 0x002f220000300800 */
[----:B------:R-:W-:-:S03]  /*43aa0*/  IMAD.WIDE R164, R0, 0x4, R6 ;  /* 0x0000000400a47825 */ /* 0x000fc600078e0206 */
[----:B---3--:R1:W-:Y:S01]  /*43ab0*/  @P4 STG.E [R168.64], R246 ;  /* 0x000000f6a8004986 */ /* 0x0083e2000c101906 */
[----:B------:R-:W-:Y:S02]  /*43ac0*/  ISETP.LT.AND P4, PT, R87, c[0x0][0x178], !P2 ;  /* 0x00005e0057007a0c */ /* 0x000fe40005781270 */
[----:B------:R-:W-:Y:S01]  /*43ad0*/  ISETP.LT.AND P2, PT, R115, c[0x0][0x178], !P2 ;  /* 0x00005e0073007a0c */ /* 0x000fe20005741270 */
[----:B--2---:R2:W-:Y:S04]  /*43ae0*/  @P5 STG.E [R166.64], R247 ;  /* 0x000000f7a6005986 */ /* 0x0045e8000c101906 */
[----:B-1----:R-:W3:Y:S01]  /*43af0*/  LDL.LU R246, [R1+0xa4c] ;  /* 0x000a4c0001f67983 */ /* 0x002ee20000300800 */
[----:B------:R-:W-:-:S04]  /*43b00*/  IMAD.WIDE R168, R0, 0x4, R4 ;  /* 0x0000000400a87825 */ /* 0x000fc800078e0204 */
[----:B--2---:R-:W-:Y:S01]  /*43b10*/  IMAD.WIDE R166, R0, 0x4, R160 ;  /* 0x0000000400a67825 */ /* 0x004fe200078e02a0 */
[----:B------:R-:W2:Y:S04]  /*43b20*/  LDL.LU R247, [R1+0xa1c] ;  /* 0x000a1c0001f77983 */ /* 0x000ea80000300800 */
[----:B------:R1:W-:Y:S04]  /*43b30*/  @P3 STG.E [R166.64], R245 ;  /* 0x000000f5a6003986 */ /* 0x0003e8000c101906 */
[----:B------:R-:W-:Y:S04]  /*43b40*/  @P4 STG.E [R164.64], R173 ;  /* 0x000000ada4004986 */ /* 0x000fe8000c101906 */
[----:B-1----:R-:W2:Y:S04]  /*43b50*/  LDL.LU R245, [R1+0x9dc] ;  /* 0x0009dc0001f57983 */ /* 0x002ea80000300800 */
[----:B----4-:R1:W-:Y:S04]  /*43b60*/  @P2 STG.E [R168.64], R244 ;  /* 0x000000f4a8002986 */ /* 0x0103e8000c101906 */
[----:B-1----:R-:W4:Y:S01]  /*43b70*/  LDL.LU R244, [R1+0x55c] ;  /* 0x00055c0001f47983 */ /* 0x002f220000300800 */
[----:B------:R-:W-:-:S02]  /*43b80*/  ISETP.LT.AND P5, PT, R207, c[0x0][0x178], !P1 ;  /* 0x00005e00cf007a0c */ /* 0x000fc40004fa1270 */
[----:B------:R-:W-:Y:S02]  /*43b90*/  ISETP.LT.AND P6, PT, R86, c[0x0][0x178], !P1 ;  /* 0x00005e0056007a0c */ /* 0x000fe40004fc1270 */
        /* <DEDUP_REMOVED lines=12> */
[----:B------:R-:W-:Y:S02]  /*43c60*/  IADD3 R0, R3, c[0x0][0x198], RZ ;  /* 0x0000660003007a10 */ /* 0x000fe40007ffe0ff */
[----:B------:R-:W-:Y:S01]  /*43c70*/  ISETP.LT.AND P3, PT, R115, c[0x0][0x178], !P3 ;  /* 0x00005e0073007a0c */ /* 0x000fe20005f61270 */
[----:B-1----:R-:W-:Y:S01]  /*43c80*/  IMAD.WIDE R166, R3, 0x4, R4 ;  /* 0x0000000403a67825 */ /* 0x002fe200078e0204 */
[----:B------:R-:W-:Y:S01]  /*43c90*/  IADD3 R172, R119, 0x5e, RZ ;  /* 0x0000005e77ac7810 */ /* 0x000fe20007ffe0ff */
[----:B------:R-:W4:Y:S02]  /*43ca0*/  LDL.LU R174, [R1+0xa3c] ;  /* 0x000a3c0001ae7983 */ /* 0x000f240000300800 */
[----:B------:R-:W-:-:S04]  /*43cb0*/  IMAD.WIDE R164, R3, 0x4, R6 ;  /* 0x0000000403a47825 */ /* 0x000fc800078e0206 */
[C---:B------:R-:W-:Y:S01]  /*43cc0*/  IMAD.WIDE R168, R0.reuse, 0x4, R162 ;  /* 0x0000000400a87825 */ /* 0x040fe200078e02a2 */
[----:B------:R1:W-:Y:S03]  /*43cd0*/  @P2 STG.E [R164.64], R251 ;  /* 0x000000fba4002986 */ /* 0x0003e6000c101906 */
[----:B------:R-:W-:Y:S01]  /*43ce0*/  IMAD.WIDE R170, R0, 0x4, R160 ;  /* 0x0000000400aa7825 */ /* 0x000fe200078e02a0 */
[----:B------:R-:W-:Y:S01]  /*43cf0*/  @P1 STG.E [R166.64], R250 ;  /* 0x000000faa6001986 */ /* 0x000fe2000c101906 */
[----:B------:R-:W-:Y:S02]  /*43d00*/  ISETP.GE.AND P2, PT, R172, c[0x0][0x17c], PT ;  /* 0x00005f00ac007a0c */ /* 0x000fe40003f46270 */
[----:B------:R-:W-:Y:S01]  /*43d10*/  IADD3 R172, R119, 0x5f, RZ ;  /* 0x0000005f77ac7810 */ /* 0x000fe20007ffe0ff */
[C---:B-1----:R-:W-:Y:S01]  /*43d20*/  IMAD.WIDE R164, R0.reuse, 0x4, R6 ;  /* 0x0000000400a47825 */ /* 0x042fe200078e0206 */
[----:B------:R-:W-:Y:S01]  /*43d30*/  IADD3 R3, R0, c[0x0][0x198], RZ ;  /* 0x0000660000037a10 */ /* 0x000fe20007ffe0ff */
[----:B---3--:R1:W-:Y:S04]  /*43d40*/  @P5 STG.E [R168.64], R246 ;  /* 0x000000f6a8005986 */ /* 0x0083e8000c101906 */
[----:B--2---:R2:W-:Y:S04]  /*43d50*/  @P4 STG.E [R170.64], R247 ;  /* 0x000000f7aa004986 */ /* 0x0045e8000c101906 */
[----:B-1----:R-:W3:Y:S04]  /*43d60*/  LDL.LU R246, [R1+0xa0c] ;  /* 0x000a0c0001f67983 */ /* 0x002ee80000300800 */
[----:B--2---:R-:W2:Y:S04]  /*43d70*/  LDL.LU R247, [R1+0x9ac] ;  /* 0x0009ac0001f77983 */ /* 0x004ea80000300800 */
[----:B------:R1:W-:Y:S01]  /*43d80*/  @P6 STG.E [R164.64], R245 ;  /* 0x000000f5a4006986 */ /* 0x0003e2000c101906 */
[----:B------:R-:W-:Y:S01]  /*43d90*/  ISETP.GE.AND P6, PT, R172, c[0x0][0x17c], PT ;  /* 0x00005f00ac007a0c */ /* 0x000fe20003fc6270 */
[----:B-1----:R-:W-:-:S02]  /*43da0*/  IMAD.WIDE R164, R0, 0x4, R4 ;  /* 0x0000000400a47825 */ /* 0x002fc400078e0204 */
[----:B------:R-:W2:Y:S04]  /*43db0*/  LDL.LU R0, [R1+0xa08] ;  /* 0x000a080001007983 */ /* 0x000ea80000300800 */
[----:B------:R-:W2:Y:S04]  /*43dc0*/  LDL.LU R172, [R1+0xa5c] ;  /* 0x000a5c0001ac7983 */ /* 0x000ea80000300800 */
[----:B----4-:R1:W-:Y:S04]  /*43dd0*/  @P3 STG.E [R164.64], R244 ;  /* 0x000000f4a4003986 */ /* 0x0103e8000c101906 */
[----:B-1----:R-:W4:Y:S01]  /*43de0*/  LDL.LU R164, [R1+0xa58] ;  /* 0x000a580001a47983 */ /* 0x002f220000300800 */
[----:B------:R-:W-:-:S03]  /*43df0*/  ISETP.LT.AND P5, PT, R207, c[0x0][0x178], !P2 ;  /* 0x00005e00cf007a0c */ /* 0x000fc600057a1270 */
[----:B------:R-:W2:Y:S01]  /*43e00*/  LDL.LU R165, [R1+0xa38] ;  /* 0x000a380001a57983 */ /* 0x000ea20000300800 */
[----:B------:R-:W-:-:S03]  /*43e10*/  IMAD.WIDE R166, R3, 0x4, R162 ;  /* 0x0000000403a67825 */ /* 0x000fc600078e02a2 */
[----:B------:R-:W2:Y:S04]  /*43e20*/  LDL.LU R173, [R1+0xa60] ;  /* 0x000a600001ad7983 */ /* 0x000ea80000300800 */
[----:B------:R-:W2:Y:S04]  /*43e30*/  LDL.LU R175, [R1+0x310] ;  /* 0x0003100001af7983 */ /* 0x000ea80000300800 */
[----:B------:R-:W2:Y:S04]  /*43e40*/  LDL.LU R251, [R1+0x160] ;  /* 0x0001600001fb7983 */ /* 0x000ea80000300800 */
[----:B------:R-:W2:Y:S04]  /*43e50*/  LDL.LU R250, [R1+0x30] ;  /* 0x0000300001fa7983 */ /* 0x000ea80000300800 */
[----:B------:R-:W2:Y:S04]  /*43e60*/  LDL.LU R245, [R1+0xa64] ;  /* 0x000a640001f57983 */ /* 0x000ea80000300800 */
[----:B------:R-:W3:Y:S04]  /*43e70*/  LDL.LU R244, [R1+0x314] ;  /* 0x0003140001f47983 */ /* 0x000ee80000300800 */
[----:B----4-:R1:W-:Y:S04]  /*43e80*/  @P5 STG.E [R166.64], R164 ;  /* 0x000000a4a6005986 */ /* 0x0103e8000c101906 */
[----:B-1----:R-:W4:Y:S01]  /*43e90*/  LDL.LU R167, [R1+0x9a8] ;  /* 0x0009a80001a77983 */ /* 0x002f220000300800 */
[----:B------:R-:W-:-:S02]  /*43ea0*/  ISETP.LT.AND P4, PT, R86, c[0x0][0x178], !P2 ;  /* 0x00005e0056007a0c */ /* 0x000fc40005781270 */
[----:B------:R-:W-:Y:S01]  /*43eb0*/  ISETP.LT.AND P1, PT, R87, c[0x0][0x178], !P2 ;  /* 0x00005e0057007a0c */ /* 0x000fe20005721270 */
[----:B------:R-:W-:Y:S01]  /*43ec0*/  IMAD.WIDE R168, R3, 0x4, R160 ;  /* 0x0000000403a87825 */ /* 0x000fe200078e02a0 */
[----:B------:R-:W-:-:S03]  /*43ed0*/  ISETP.LT.AND P2, PT, R115, c[0x0][0x178], !P2 ;  /* 0x00005e0073007a0c */ /* 0x000fc60005741270 */
[----:B------:R-:W-:Y:S01]  /*43ee0*/  IMAD.WIDE R170, R3, 0x4, R6 ;  /* 0x0000000403aa7825 */ /* 0x000fe200078e0206 */
[----:B------:R-:W-:Y:S02]  /*43ef0*/  ISETP.LT.AND P3, PT, R207, c[0x0][0x178], !P6 ;  /* 0x00005e00cf007a0c */ /* 0x000fe40007761270 */
[----:B------:R-:W-:-:S03]  /*43f00*/  ISETP.LT.AND P5, PT, R87, c[0x0][0x178], !P6 ;  /* 0x00005e0057007a0c */ /* 0x000fc600077a1270 */
[----:B--2---:R1:W-:Y:S04]  /*43f10*/  @P4 STG.E [R168.64], R165 ;  /* 0x000000a5a8004986 */ /* 0x0043e8000c101906 */
[----:B------:R2:W-:Y:S01]  /*43f20*/  @P1 STG.E [R170.64], R0 ;  /* 0x00000000aa001986 */ /* 0x0005e2000c101906 */
[----:B------:R-:W-:Y:S01]  /*43f30*/  ISETP.LT.AND P1, PT, R86, c[0x0][0x178], !P6 ;  /* 0x00005e0056007a0c */ /* 0x000fe20007721270 */
[C---:B-1----:R-:W-:Y:S01]  /*43f40*/  IMAD.WIDE R164, R3.reuse, 0x4, R4 ;  /* 0x0000000403a47825 */ /* 0x042fe200078e0204 */
[----:B------:R-:W-:Y:S02]  /*43f50*/  IADD3 R3, R3, c[0x0][0x198], RZ ;  /* 0x0000660003037a10 */ /* 0x000fe40007ffe0ff */
[----:B------:R-:W-:-:S03]  /*43f60*/  ISETP.LT.AND P6, PT, R115, c[0x0][0x178], !P6 ;  /* 0x00005e0073007a0c */ /* 0x000fc600077c1270 */
[----:B--2---:R-:W-:-:S04]  /*43f70*/  IMAD.WIDE R170, R3, 0x4, R162 ;  /* 0x0000000403aa7825 */ /* 0x004fc800078e02a2 */
[----:B------:R-:W-:Y:S01]  /*43f80*/  IMAD.WIDE R168, R3, 0x4, R160 ;  /* 0x0000000403a87825 */ /* 0x000fe200078e02a0 */
[----:B------:R-:W-:Y:S01]  /*43f90*/  IADD3 R0, R119, 0x61, RZ ;  /* 0x0000006177007810 */ /* 0x000fe20007ffe0ff */
[----:B----4-:R1:W-:Y:S04]  /*43fa0*/  @P2 STG.E [R164.64], R167 ;  /* 0x000000a7a4002986 */ /* 0x0103e8000c101906 */
[----:B------:R-:W-:Y:S04]  /*43fb0*/  @P3 STG.E [R170.64], R172 ;  /* 0x000000acaa003986 */ /* 0x000fe8000c101906 */
[----:B------:R-:W-:Y:S01]  /*43fc0*/  @P1 STG.E [R168.64], R174 ;  /* 0x000000aea8001986 */ /* 0x000fe2000c101906 */
[----:B-1----:R-:W-:-:S05]  /*43fd0*/  IMAD.WIDE R166, R3, 0x4, R6 ;  /* 0x0000000403a67825 */ /* 0x002fca00078e0206 */
[----:B---3--:R1:W-:Y:S01]  /*43fe0*/  @P5 STG.E [R166.64], R246 ;  /* 0x000000f6a6005986 */ /* 0x0083e2000c101906 */
[----:B------:R-:W-:-:S05]  /*43ff0*/  IMAD.WIDE R164, R3, 0x4, R4 ;  /* 0x0000000403a47825 */ /* 0x000fca00078e0204 */
[----:B------:R2:W-:Y:S04]  /*44000*/  @P6 STG.E [R164.64], R247 ;  /* 0x000000f7a4006986 */ /* 0x0005e8000c101906 */
[----:B-1----:R-:W3:Y:S04]  /*44010*/  LDL.LU R246, [R1+0x164] ;  /* 0x0001640001f67983 */ /* 0x002ee80000300800 */
[----:B--2---:R-:W2:Y:S01]  /*44020*/  LDL.LU R247, [R1+0x34] ;  /* 0x0000340001f77983 */ /* 0x004ea20000300800 */
[----:B------:R-:W-:Y:S02]  /*44030*/  ISETP.LT.AND P2, PT, R207, c[0x0][0x178], !P0 ;  /* 0x00005e00cf007a0c */ /* 0x000fe40004741270 */
[----:B------:R-:W-:Y:S01]  /*44040*/  ISETP.GE.AND P4, PT, R0, c[0x0][0x17c], PT ;  /* 0x00005f0000007a0c */ /* 0x000fe20003f86270 */
[----:B------:R-:W4:Y:S01]  /*44050*/  LDL.LU R174, [R1+0xa70] ;  /* 0x000a700001ae7983 */ /* 0x000f220000300800 */
[----:B------:R-:W-:-:S05]  /*44060*/  IADD3 R0, R3, c[0x0][0x198], RZ ;  /* 0x0000660003007a10 */ /* 0x000fca0007ffe0ff */
[----:B------:R-:W-:Y:S01]  /*44070*/  IMAD.WIDE R170, R0, 0x4, R162 ;  /* 0x0000000400aa7825 */ /* 0x000fe200078e02a2 */
[----:B------:R-:W-:-:S04]  /*44080*/  ISETP.LT.AND P3, PT, R86, c[0x0][0x178], !P0 ;  /* 0x00005e0056007a0c */ /* 0x000fc80004761270 */
[----:B------:R1:W-:Y:S01]  /*44090*/  @P2 STG.E [R170.64], R173 ;  /* 0x000000adaa002986 */ /* 0x0003e2000c101906 */
[----:B------:R-:W-:Y:S02]  /*440a0*/  ISETP.LT.AND P2, PT, R87, c[0x0][0x178], !P0 ;  /* 0x00005e0057007a0c */ /* 0x000fe40004741270 */
[----:B------:R-:W-:Y:S02]  /*440b0*/  ISETP.LT.AND P0, PT, R115, c[0x0][0x178], !P0 ;  /* 0x00005e0073007a0c */ /* 0x000fe40004701270 */
[----:B------:R-:W-:Y:S02]  /*440c0*/  ISETP.LT.AND P6, PT, R207, c[0x0][0x178], !P4 ;  /* 0x00005e00cf007a0c */ /* 0x000fe400067c1270 */
[----:B------:R-:W-:Y:S02]  /*440d0*/  IADD3 R164, R119, 0x62, RZ ;  /* 0x0000006277a47810 */ /* 0x000fe40007ffe0ff */
[C---:B------:R-:W-:Y:S01]  /*440e0*/  IADD3 R3, R0.reuse, c[0x0][0x198], RZ ;  /* 0x0000660000037a10 */ /* 0x040fe20007ffe0ff */
[----:B------:R-:W-:Y:S01]  /*440f0*/  IMAD.WIDE R166, R0, 0x4, R160 ;  /* 0x0000000400a67825 */ /* 0x000fe200078e02a0 */
[----:B------:R-:W-:-:S03]  /*44100*/  ISETP.GE.AND P1, PT, R164, c[0x0][0x17c], PT ;  /* 0x00005f00a4007a0c */ /* 0x000fc60003f26270 */
[C---:B------:R-:W-:Y:S01]  /*44110*/  IMAD.WIDE R164, R0.reuse, 0x4, R6 ;  /* 0x0000000400a47825 */ /* 0x040fe200078e0206 */
[----:B------:R1:W-:Y:S03]  /*44120*/  @P3 STG.E [R166.64], R175 ;  /* 0x000000afa6003986 */ /* 0x0003e6000c101906 */
[----:B------:R-:W-:Y:S01]  /*44130*/  IMAD.WIDE R168, R0, 0x4, R4 ;  /* 0x0000000400a87825 */ /* 0x000fe200078e0204 */
[----:B------:R1:W-:Y:S03]  /*44140*/  @P2 STG.E [R164.64], R251 ;  /* 0x000000fba4002986 */ /* 0x0003e6000c101906 */
[----:B-1----:R-:W-:Y:S01]  /*44150*/  IMAD.WIDE R170, R3, 0x4, R162 ;  /* 0x0000000403aa7825 */ /* 0x002fe200078e02a2 */
[----:B------:R-:W-:Y:S01]  /*44160*/  ISETP.LT.AND P5, PT, R86, c[0x0][0x178], !P4 ;  /* 0x00005e0056007a0c */ /* 0x000fe200067a1270 */
[----:B------:R1:W-:Y:S04]  /*44170*/  @P0 STG.E [R168.64], R250 ;  /* 0x000000faa8000986 */ /* 0x0003e8000c101906 */
[----:B------:R-:W4:Y:S04]  /*44180*/  LDL.LU R175, [R1+0x410] ;  /* 0x0004100001af7983 */ /* 0x000f280000300800 */
[----:B------:R1:W-:Y:S01]  /*44190*/  @P6 STG.E [R170.64], R245 ;  /* 0x000000f5aa006986 */ /* 0x0003e2000c101906 */
[----:B------:R-:W-:-:S03]  /*441a0*/  ISETP.LT.AND P6, PT, R87, c[0x0][0x178], !P4 ;  /* 0x00005e0057007a0c */ /* 0x000fc600067c1270 */
[----:B------:R-:W4:Y:S01]  /*441b0*/  LDL.LU R251, [R1+0x270] ;  /* 0x0002700001fb7983 */ /* 0x000f220000300800 */
[----:B------:R-:W-:Y:S01]  /*441c0*/  IMAD.WIDE R166, R3, 0x4, R160 ;  /* 0x0000000403a67825 */ /* 0x000fe200078e02a0 */
[----:B------:R-:W-:Y:S02]  /*441d0*/  ISETP.LT.AND P4, PT, R115, c[0x0][0x178], !P4 ;  /* 0x00005e0073007a0c */ /* 0x000fe40006781270 */
[----:B-1----:R-:W4:Y:S01]  /*441e0*/  LDL.LU R250, [R1+0x40] ;  /* 0x0000400001fa7983 */ /* 0x002f220000300800 */
[----:B------:R-:W-:-:S03]  /*441f0*/  IMAD.WIDE R164, R3, 0x4, R6 ;  /* 0x0000000403a47825 */ /* 0x000fc600078e0206 */
[----:B------:R-:W4:Y:S04]  /*44200*/  LDL.LU R245, [R1+0xa74] ;  /* 0x000a740001f57983 */ /* 0x000f280000300800 */
[----:B------:R1:W-:Y:S04]  /*44210*/  @P5 STG.E [R166.64], R244 ;  /* 0x000000f4a6005986 */ /* 0x0003e8000c101906 */
[----:B-1----:R-:W4:Y:S01]  /*44220*/  LDL.LU R244, [R1+0x414] ;  /* 0x0004140001f47983 */ /* 0x002f220000300800 */
[----:B------:R-:W-:-:S03]  /*44230*/  IMAD.WIDE R166, R3, 0x4, R4 ;  /* 0x0000000403a67825 */ /* 0x000fc600078e0204 */
[----:B---3--:R1:W-:Y:S04]  /*44240*/  @P6 STG.E [R164.64], R246 ;  /* 0x000000f6a4006986 */ /* 0x0083e8000c101906 */
[----:B--2---:R2:W-:Y:S04]  /*44250*/  @P4 STG.E [R166.64], R247 ;  /* 0x000000f7a6004986 */ /* 0x0045e8000c101906 */
[----:B-1----:R-:W3:Y:S04]  /*44260*/  LDL.LU R246, [R1+0x274] ;  /* 0x0002740001f67983 */ /* 0x002ee80000300800 */
[----:B--2---:R-:W2:Y:S01]  /*44270*/  LDL.LU R247, [R1+0x44] ;  /* 0x0000440001f77983 */ /* 0x004ea20000300800 */
[----:B------:R-:W-:-:S02]  /*44280*/  ISETP.LT.AND P5, PT, R207, c[0x0][0x178], !P1 ;  /* 0x00005e00cf007a0c */ /* 0x000fc40004fa1270 */
[----:B------:R-:W-:Y:S02]  /*44290*/  ISETP.LT.AND P3, PT, R86, c[0x0][0x178], !P1 ;  /* 0x00005e0056007a0c */ /* 0x000fe40004f61270 */
[----:B------:R-:W-:Y:S02]  /*442a0*/  IADD3 R0, R3, c[0x0][0x198], RZ ;  /* 0x0000660003007a10 */ /* 0x000fe40007ffe0ff */
[----:B------:R-:W-:Y:S02]  /*442b0*/  IADD3 R171, R119, 0x63, RZ ;  /* 0x0000006377ab7810 */ /* 0x000fe40007ffe0ff */
[----:B------:R-:W-:Y:S02]  /*442c0*/  ISETP.LT.AND P0, PT, R87, c[0x0][0x178], !P1 ;  /* 0x00005e0057007a0c */ /* 0x000fe40004f01270 */
[----:B------:R-:W-:Y:S01]  /*442d0*/  IADD3 R170, R119, 0x65, RZ ;  /* 0x0000006577aa7810 */ /* 0x000fe20007ffe0ff */
[----:B------:R-:W-:Y:S01]  /*442e0*/  IMAD.WIDE R168, R0, 0x4, R162 ;  /* 0x0000000400a87825 */ /* 0x000fe200078e02a2 */
[----:B------:R-:W-:-:S02]  /*442f0*/  ISETP.GE.AND P6, PT, R171, c[0x0][0x17c], PT ;  /* 0x00005f00ab007a0c */ /* 0x000fc40003fc6270 */
[----:B------:R-:W-:Y:S01]  /*44300*/  ISETP.GE.AND P2, PT, R170, c[0x0][0x17c], PT ;  /* 0x00005f00aa007a0c */ /* 0x000fe20003f46270 */
[C---:B------:R-:W-:Y:S01]  /*44310*/  IMAD.WIDE R166, R0.reuse, 0x4, R160 ;  /* 0x0000000400a67825 */ /* 0x040fe200078e02a0 */
[----:B------:R-:W-:Y:S02]  /*44320*/  IADD3 R170, R119, 0x64, RZ ;  /* 0x0000006477aa7810 */ /* 0x000fe40007ffe0ff */
[----:B------:R-:W-:Y:S01]  /*44330*/  ISETP.LT.AND P1, PT, R115, c[0x0][0x178], !P1 ;  /* 0x00005e0073007a0c */ /* 0x000fe20004f21270 */
[C---:B------:R-:W-:Y:S01]  /*44340*/  IMAD.WIDE R164, R0.reuse, 0x4, R6 ;  /* 0x0000000400a47825 */ /* 0x040fe200078e0206 */
[----:B------:R-:W-:Y:S01]  /*44350*/  ISETP.LT.AND P4, PT, R207, c[0x0][0x178], !P6 ;  /* 0x00005e00cf007a0c */ /* 0x000fe20007781270 */
[----:B----4-:R-:W-:Y:S01]  /*44360*/  @P5 STG.E [R168.64], R174 ;  /* 0x000000aea8005986 */ /* 0x010fe2000c101906 */
[----:B------:R-:W-:-:S03]  /*44370*/  IADD3 R3, R0, c[0x0][0x198], RZ ;  /* 0x0000660000037a10 */ /* 0x000fc60007ffe0ff */
[----:B------:R-:W4:Y:S01]  /*44380*/  LDL.LU R171, [R1+0x570] ;  /* 0x0005700001ab7983 */ /* 0x000f220000300800 */
[----:B------:R-:W-:-:S03]  /*44390*/  ISETP.LT.AND P5, PT, R86, c[0x0][0x178], !P6 ;  /* 0x00005e0056007a0c */ /* 0x000fc600077a1270 */
[----:B------:R-:W4:Y:S04]  /*443a0*/  LDL.LU R172, [R1+0x320] ;  /* 0x0003200001ac7983 */ /* 0x000f280000300800 */
[----:B------:R1:W-:Y:S01]  /*443b0*/  @P3 STG.E [R166.64], R175 ;  /* 0x000000afa6003986 */ /* 0x0003e2000c101906 */
[----:B------:R-:W-:-:S03]  /*443c0*/  ISETP.GE.AND P3, PT, R170, c[0x0][0x17c], PT ;  /* 0x00005f00aa007a0c */ /* 0x000fc60003f66270 */
[----:B------:R-:W4:Y:S04]  /*443d0*/  LDL.LU R170, [R1+0xa90] ;  /* 0x000a900001aa7983 */ /* 0x000f280000300800 */
[----:B------:R1:W-:Y:S01]  /*443e0*/  @P0 STG.E [R164.64], R251 ;  /* 0x000000fba4000986 */ /* 0x0003e2000c101906 */
[----:B------:R-:W-:Y:S01]  /*443f0*/  ISETP.LT.AND P0, PT, R87, c[0x0][0x178], !P6 ;  /* 0x00005e0057007a0c */ /* 0x000fe20007701270 */
[----:B-1----:R-:W-:Y:S01]  /*44400*/  IMAD.WIDE R166, R3, 0x4, R162 ;  /* 0x0000000403a67825 */ /* 0x002fe200078e02a2 */
[----:B------:R-:W-:Y:S01]  /*44410*/  ISETP.LT.AND P6, PT, R115, c[0x0][0x178], !P6 ;  /* 0x00005e0073007a0c */ /* 0x000fe200077c1270 */
[----:B------:R-:W4:Y:S02]  /*44420*/  LDL.LU R173, [R1+0x170] ;  /* 0x0001700001ad7983 */ /* 0x000f240000300800 */
[----:B------:R-:W-:-:S04]  /*44430*/  IMAD.WIDE R164, R0, 0x4, R4 ;  /* 0x0000000400a47825 */ /* 0x000fc800078e0204 */
[C---:B------:R-:W-:Y:S01]  /*44440*/  IMAD.WIDE R168, R3.reuse, 0x4, R160 ;  /* 0x0000000403a87825 */ /* 0x040fe200078e02a0 */
[----:B------:R1:W-:Y:S04]  /*44450*/  @P1 STG.E [R164.64], R250 ;  /* 0x000000faa4001986 */ /* 0x0003e8000c101906 */
[----:B------:R1:W-:Y:S04]  /*44460*/  @P4 STG.E [R166.64], R245 ;  /* 0x000000f5a6004986 */ /* 0x0003e8000c101906 */
[----:B------:R1:W-:Y:S02]  /*44470*/  @P5 STG.E [R168.64], R244 ;  /* 0x000000f4a8005986 */ /* 0x0003e4000c101906 */
[----:B-1----:R-:W-:-:S02]  /*44480*/  IMAD.WIDE R164, R3, 0x4, R6 ;  /* 0x0000000403a47825 */ /* 0x002fc400078e0206 */
[----:B------:R-:W4:Y:S02]  /*44490*/  LDL.LU R245, [R1+0xa94] ;  /* 0x000a940001f57983 */ /* 0x000f240000300800 */
[----:B------:R-:W-:Y:S02]  /*444a0*/  IMAD.WIDE R166, R3, 0x4, R4 ;  /* 0x0000000403a67825 */ /* 0x000fe400078e0204 */
[----:B------:R-:W4:Y:S04]  /*444b0*/  LDL.LU R244, [R1+0x574] ;  /* 0x0005740001f47983 */ /* 0x000f280000300800 */
[----:B---3--:R1:W-:Y:S04]  /*444c0*/  @P0 STG.E [R164.64], R246 ;  /* 0x000000f6a4000986 */ /* 0x0083e8000c101906 */
[----:B--2---:R2:W-:Y:S04]  /*444d0*/  @P6 STG.E [R166.64], R247 ;  /* 0x000000f7a6006986 */ /* 0x0045e8000c101906 */
[----:B-1----:R-:W3:Y:S04]  /*444e0*/  LDL.LU R246, [R1+0x324] ;  /* 0x0003240001f67983 */ /* 0x002ee80000300800 */
[----:B--2---:R-:W2:Y:S01]  /*444f0*/  LDL.LU R247, [R1+0x174] ;  /* 0x0001740001f77983 */ /* 0x004ea20000300800 */
[----:B------:R-:W-:-:S02]  /*44500*/  ISETP.LT.AND P5, PT, R207, c[0x0][0x178], !P3 ;  /* 0x00005e00cf007a0c */ /* 0x000fc40005fa1270 */
[----:B------:R-:W-:Y:S01]  /*44510*/  ISETP.LT.AND P1, PT, R86, c[0x0][0x178], !P3 ;  /* 0x00005e0056007a0c */ /* 0x000fe20005f21270 */
[----:B------:R-:W2:Y:S01]  /*44520*/  LDL.LU R174, [R1+0xb60] ;  /* 0x000b600001ae7983 */ /* 0x000ea20000300800 */
[----:B------:R-:W-:Y:S02]  /*44530*/  IADD3 R168, R119, 0x68, RZ ;  /* 0x0000006877a87810 */ /* 0x000fe40007ffe0ff */
[----:B------:R-:W-:Y:S01]  /*44540*/  IADD3 R0, R3, c[0x0][0x198], RZ ;  /* 0x0000660003007a10 */ /* 0x000fe20007ffe0ff */
[----:B------:R-:W2:Y:S01]  /*44550*/  LDL.LU R175, [R1+0xa80] ;  /* 0x000a800001af7983 */ /* 0x000ea20000300800 */
[----:B------:R-:W-:Y:S02]  /*44560*/  ISETP.LT.AND P4, PT, R87, c[0x0][0x178], !P3 ;  /* 0x00005e0057007a0c */ /* 0x000fe40005f81270 */
[----:B------:R-:W-:Y:S01]  /*44570*/  ISETP.GE.AND P0, PT, R168, c[0x0][0x17c], PT ;  /* 0x00005f00a8007a0c */ /* 0x000fe20003f06270 */
[C---:B------:R-:W-:Y:S01]  /*44580*/  IMAD.WIDE R168, R0.reuse, 0x4, R162 ;  /* 0x0000000400a87825 */ /* 0x040fe200078e02a2 */
[----:B------:R-:W-:Y:S01]  /*44590*/  ISETP.LT.AND P3, PT, R115, c[0x0][0x178], !P3 ;  /* 0x00005e0073007a0c */ /* 0x000fe20005f61270 */
[----:B------:R-:W2:Y:S01]  /*445a0*/  LDL.LU R251, [R1+0x4c0] ;  /* 0x0004c00001fb7983 */ /* 0x000ea20000300800 */
[----:B------:R-:W-:Y:S01]  /*445b0*/  ISETP.LT.AND P6, PT, R207, c[0x0][0x178], !P2 ;  /* 0x00005e00cf007a0c */ /* 0x000fe200057c1270 */
[C---:B------:R-:W-:Y:S01]  /*445c0*/  IMAD.WIDE R164, R0.reuse, 0x4, R160 ;  /* 0x0000000400a47825 */ /* 0x040fe200078e02a0 */
[C---:B------:R-:W-:Y:S01]  /*445d0*/  IADD3 R3, R0.reuse, c[0x0][0x198], RZ ;  /* 0x0000660000037a10 */ /* 0x040fe20007ffe0ff */
[----:B------:R-:W2:Y:S02]  /*445e0*/  LDL.LU R250, [R1+0x260] ;  /* 0x0002600001fa7983 */ /* 0x000ea40000300800 */
[----:B------:R-:W-:-:S02]  /*445f0*/  IMAD.WIDE R166, R0, 0x4, R6 ;  /* 0x0000000400a67825 */ /* 0x000fc400078e0206 */
[----:B----4-:R-:W-:Y:S01]  /*44600*/  @P5 STG.E [R168.64], R170 ;  /* 0x000000aaa8005986 */ /* 0x010fe2000c101906 */
[----:B------:R-:W-:-:S03]  /*44610*/  ISETP.LT.AND P5, PT, R86, c[0x0][0x178], !P2 ;  /* 0x00005e0056007a0c */ /* 0x000fc600057a1270 */
[----:B------:R1:W-:Y:S01]  /*44620*/  @P1 STG.E [R164.64], R171 ;  /* 0x000000aba4001986 */ /* 0x0003e2000c101906 */
[----:B------:R-:W-:-:S03]  /*44630*/  ISETP.LT.AND P1, PT, R87, c[0x0][0x178], !P2 ;  /* 0x00005e0057007a0c */ /* 0x000fc60005721270 */
[----:B------:R4:W-:Y:S01]  /*44640*/  @P4 STG.E [R166.64], R172 ;  /* 0x000000aca6004986 */ /* 0x0009e2000c101906 */
[----:B------:R-:W-:Y:S01]  /*44650*/  ISETP.LT.AND P2, PT, R115, c[0x0][0x178], !P2 ;  /* 0x00005e0073007a0c */ /* 0x000fe20005741270 */
[----:B-1----:R-:W-:-:S04]  /*44660*/  IMAD.WIDE R164, R0, 0x4, R4 ;  /* 0x0000000400a47825 */ /* 0x002fc800078e0204 */
[C---:B----4-:R-:W-:Y:S01]  /*44670*/  IMAD.WIDE R166, R3.reuse, 0x4, R162 ;  /* 0x0000000403a67825 */ /* 0x050fe200078e02a2 */
[----:B------:R1:W-:Y:S03]  /*44680*/  @P3 STG.E [R164.64], R173 ;  /* 0x000000ada4003986 */ /* 0x0003e6000c101906 */
[C---:B------:R-:W-:Y:S01]  /*44690*/  IMAD.WIDE R168, R3.reuse, 0x4, R160 ;  /* 0x0000000403a87825 */ /* 0x040fe200078e02a0 */
[----:B------:R4:W-:Y:S04]  /*446a0*/  @P6 STG.E [R166.64], R245 ;  /* 0x000000f5a6006986 */ /* 0x0009e8000c101906 */
[----:B------:R4:W-:Y:S01]  /*446b0*/  @P5 STG.E [R168.64], R244 ;  /* 0x000000f4a8005986 */ /* 0x0009e2000c101906 */
[----:B-1----:R-:W-:-:S03]  /*446c0*/  IMAD.WIDE R164, R3, 0x4, R4 ;  /* 0x0000000403a47825 */ /* 0x002fc600078e0204 */
[----:B----4-:R-:W4:Y:S01]  /*446d0*/  LDL.LU R245, [R1+0xb64] ;  /* 0x000b640001f57983 */ /* 0x010f220000300800 */
[----:B------:R-:W-:-:S03]  /*446e0*/  IMAD.WIDE R166, R3, 0x4, R6 ;  /* 0x0000000403a67825 */ /* 0x000fc600078e0206 */
[----:B------:R-:W4:Y:S04]  /*446f0*/  LDL.LU R244, [R1+0xa84] ;  /* 0x000a840001f47983 */ /* 0x000f280000300800 */
[----:B---3--:R1:W-:Y:S04]  /*44700*/  @P1 STG.E [R166.64], R246 ;  /* 0x000000f6a6001986 */ /* 0x0083e8000c101906 */
[----:B--2---:R2:W-:Y:S04]  /*44710*/  @P2 STG.E [R164.64], R247 ;  /* 0x000000f7a4002986 */ /* 0x0045e8000c101906 */
[----:B-1----:R-:W3:Y:S04]  /*44720*/  LDL.LU R246, [R1+0x4c4] ;  /* 0x0004c40001f67983 */ /* 0x002ee80000300800 */
[----:B--2---:R-:W2:Y:S01]  /*44730*/  LDL.LU R247, [R1+0x264] ;  /* 0x0002640001f77983 */ /* 0x004ea20000300800 */
[----:B------:R-:W-:-:S02]  /*44740*/  IADD3 R170, R119, 0x66, RZ ;  /* 0x0000006677aa7810 */ /* 0x000fc40007ffe0ff */
[----:B------:R-:W-:Y:S01]  /*44750*/  IADD3 R0, R3, c[0x0][0x198], RZ ;  /* 0x0000660003007a10 */ /* 0x000fe20007ffe0ff */
[----:B------:R-:W2:Y:S01]  /*44760*/  LDL.LU R172, [R1+0x420] ;  /* 0x0004200001ac7983 */ /* 0x000ea20000300800 */
[----:B------:R-:W-:-:S03]  /*44770*/  ISETP.GE.AND P4, PT, R170, c[0x0][0x17c], PT ;  /* 0x00005f00aa007a0c */ /* 0x000fc60003f86270 */
[----:B------:R-:W-:Y:S01]  /*44780*/  IMAD.WIDE R168, R0, 0x4, R162 ;  /* 0x0000000400a87825 */ /* 0x000fe200078e02a2 */
[----:B------:R-:W-:Y:S01]  /*44790*/  ISETP.LT.AND P6, PT, R207, c[0x0][0x178], !P4 ;  /* 0x00005e00cf007a0c */ /* 0x000fe200067c1270 */
[----:B------:R-:W2:Y:S01]  /*447a0*/  LDL.LU R173, [R1+0xb84] ;  /* 0x000b840001ad7983 */ /* 0x000ea20000300800 */
[----:B------:R-:W-:Y:S02]  /*447b0*/  ISETP.LT.AND P3, PT, R86, c[0x0][0x178], !P4 ;  /* 0x00005e0056007a0c */ /* 0x000fe40006761270 */
[----:B------:R-:W-:Y:S02]  /*447c0*/  ISETP.LT.AND P5, PT, R87, c[0x0][0x178], !P4 ;  /* 0x00005e0057007a0c */ /* 0x000fe400067a1270 */
[----:B------:R-:W-:Y:S02]  /*447d0*/  IADD3 R170, R119, 0x67, RZ ;  /* 0x0000006777aa7810 */ /* 0x000fe40007ffe0ff */
[----:B------:R-:W-:Y:S02]  /*447e0*/  ISETP.LT.AND P4, PT, R115, c[0x0][0x178], !P4 ;  /* 0x00005e0073007a0c */ /* 0x000fe40006781270 */
[----:B------:R-:W-:Y:S01]  /*447f0*/  ISETP.GE.AND P1, PT, R170, c[0x0][0x17c], PT ;  /* 0x00005f00aa007a0c */ /* 0x000fe20003f26270 */
[----:B------:R-:W-:-:S02]  /*44800*/  IMAD.WIDE R166, R0, 0x4, R160 ;  /* 0x0000000400a67825 */ /* 0x000fc400078e02a0 */
[----:B------:R1:W-:Y:S01]  /*44810*/  @P6 STG.E [R168.64], R174 ;  /* 0x000000aea8006986 */ /* 0x0003e2000c101906 */
[----:B------:R-:W-:Y:S01]  /*44820*/  ISETP.LT.AND P2, PT, R207, c[0x0][0x178], !P1 ;  /* 0x00005e00cf007a0c */ /* 0x000fe20004f41270 */
[C---:B------:R-:W-:Y:S01]  /*44830*/  IMAD.WIDE R164, R0.reuse, 0x4, R6 ;  /* 0x0000000400a47825 */ /* 0x040fe200078e0206 */
[----:B------:R-:W-:Y:S01]  /*44840*/  IADD3 R3, R0, c[0x0][0x198], RZ ;  /* 0x0000660000037a10 */ /* 0x000fe20007ffe0ff */
[----:B------:R-:W-:Y:S01]  /*44850*/  @P3 STG.E [R166.64], R175 ;  /* 0x000000afa6003986 */ /* 0x000fe2000c101906 */
[----:B------:R-:W-:-:S03]  /*44860*/  ISETP.LT.AND P3, PT, R86, c[0x0][0x178], !P1 ;  /* 0x00005e0056007a0c */ /* 0x000fc60004f61270 */
[----:B------:R1:W-:Y:S02]  /*44870*/  @P5 STG.E [R164.64], R251 ;  /* 0x000000fba4005986 */ /* 0x0003e4000c101906 */
[----:B-1----:R-:W-:-:S05]  /*44880*/  IMAD.WIDE R168, R0, 0x4, R4 ;  /* 0x0000000400a87825 */ /* 0x002fca00078e0204 */
[----:B------:R-:W-:Y:S01]  /*44890*/  @P4 STG.E [R168.64], R250 ;  /* 0x000000faa8004986 */ /* 0x000fe2000c101906 */
[----:B------:R-:W-:Y:S01]  /*448a0*/  ISETP.LT.AND P4, PT, R87, c[0x0][0x178], !P1 ;  /* 0x00005e0057007a0c */ /* 0x000fe20004f81270 */
[----:B------:R-:W-:Y:S01]  /*448b0*/  IMAD.WIDE R164, R3, 0x4, R162 ;  /* 0x0000000403a47825 */ /* 0x000fe200078e02a2 */
[----:B------:R-:W-:-:S03]  /*448c0*/  ISETP.LT.AND P1, PT, R115, c[0x0][0x178], !P1 ;  /* 0x00005e0073007a0c */ /* 0x000fc60004f21270 */
[C---:B------:R-:W-:Y:S01]  /*448d0*/  IMAD.WIDE R166, R3.reuse, 0x4, R160 ;  /* 0x0000000403a67825 */ /* 0x040fe200078e02a0 */
[C---:B------:R-:W-:Y:S01]  /*448e0*/  IADD3 R0, R3.reuse, c[0x0][0x198], RZ ;  /* 0x0000660003007a10 */ /* 0x040fe20007ffe0ff */
[----:B----4-:R1:W-:Y:S04]  /*448f0*/  @P2 STG.E [R164.64], R245 ;  /* 0x000000f5a4002986 */ /* 0x0103e8000c101906 */
[----:B------:R4:W-:Y:S01]  /*44900*/  @P3 STG.E [R166.64], R244 ;  /* 0x000000f4a6003986 */ /* 0x0009e2000c101906 */
[----:B-1----:R-:W-:-:S03]  /*44910*/  IMAD.WIDE R164, R3, 0x4, R6 ;  /* 0x0000000403a47825 */ /* 0x002fc600078e0206 */
[----:B------:R-:W2:Y:S01]  /*44920*/  LDL.LU R245, [R1+0xb54] ;  /* 0x000b540001f57983 */ /* 0x000ea20000300800 */
[----:B----4-:R-:W-:-:S03]  /*44930*/  IMAD.WIDE R166, R3, 0x4, R4 ;  /* 0x0000000403a67825 */ /* 0x010fc600078e0204 */
[----:B------:R-:W4:Y:S04]  /*44940*/  LDL.LU R244, [R1+0x8b4] ;  /* 0x0008b40001f47983 */ /* 0x000f280000300800 */
[----:B------:R-:W4:Y:S04]  /*44950*/  LDL.LU R3, [R1+0xb50] ;  /* 0x000b500001037983 */ /* 0x000f280000300800 */
[----:B---3--:R1:W-:Y:S04]  /*44960*/  @P4 STG.E [R164.64], R246 ;  /* 0x000000f6a4004986 */ /* 0x0083e8000c101906 */
[----:B--2---:R2:W-:Y:S04]  /*44970*/  @P1 STG.E [R166.64], R247 ;  /* 0x000000f7a6001986 */ /* 0x0045e8000c101906 */
[----:B-1----:R-:W3:Y:S04]  /*44980*/  LDL.LU R165, [R1+0xb80] ;  /* 0x000b800001a57983 */ /* 0x002ee80000300800 */
[----:B--2---:R-:W2:Y:S01]  /*44990*/  LDL.LU R167, [R1+0x8b0] ;  /* 0x0008b00001a77983 */ /* 0x004ea20000300800 */
[----:B------:R-:W-:-:S02]  /*449a0*/  ISETP.LT.AND P6, PT, R207, c[0x0][0x178], !P0 ;  /* 0x00005e00cf007a0c */ /* 0x000fc400047c1270 */
[----:B------:R-:W-:Y:S02]  /*449b0*/  ISETP.LT.AND P5, PT, R86, c[0x0][0x178], !P0 ;  /* 0x00005e0056007a0c */ /* 0x000fe400047a1270 */
[----:B------:R-:W-:Y:S01]  /*449c0*/  IADD3 R168, R119, 0x69, RZ ;  /* 0x0000006977a87810 */ /* 0x000fe20007ffe0ff */
[----:B------:R-:W-:Y:S01]  /*449d0*/  IMAD.WIDE R170, R0, 0x4, R160 ;  /* 0x0000000400aa7825 */ /* 0x000fe200078e02a0 */
[----:B------:R-:W-:Y:S01]  /*449e0*/  ISETP.LT.AND P3, PT, R87, c[0x0][0x178], !P0 ;  /* 0x00005e0057007a0c */ /* 0x000fe20004761270 */
[----:B------:R-:W2:Y:S01]  /*449f0*/  LDL.LU R246, [R1+0x424] ;  /* 0x0004240001f67983 */ /* 0x000ea20000300800 */
[----:B------:R-:W-:Y:S01]  /*44a00*/  ISETP.GE.AND P2, PT, R168, c[0x0][0x17c], PT ;  /* 0x00005f00a8007a0c */ /* 0x000fe20003f46270 */
[----:B------:R-:W-:Y:S01]  /*44a10*/  IMAD.WIDE R168, R0, 0x4, R162 ;  /* 0x0000000400a87825 */ /* 0x000fe200078e02a2 */
[----:B------:R-:W-:Y:S01]  /*44a20*/  ISETP.LT.AND P1, PT, R115, c[0x0][0x178], !P0 ;  /* 0x00005e0073007a0c */ /* 0x000fe20004721270 */
[----:B------:R-:W2:Y:S01]  /*44a30*/  LDL.LU R174, [R1+0xbc0] ;  /* 0x000bc00001ae7983 */ /* 0x000ea20000300800 */
[----:B------:R-:W-:-:S03]  /*44a40*/  ISETP.LT.AND P4, PT, R87, c[0x0][0x178], !P2 ;  /* 0x00005e0057007a0c */ /* 0x000fc60005781270 */
[----:B------:R-:W2:Y:S01]  /*44a50*/  LDL.LU R175, [R1+0xb70] ;  /* 0x000b700001af7983 */ /* 0x000ea20000300800 */
[----:B------:R-:W-:-:S03]  /*44a60*/  IADD3 R166, R119, 0x6b, RZ ;  /* 0x0000006b77a67810 */ /* 0x000fc60007ffe0ff */
[----:B------:R-:W2:Y:S01]  /*44a70*/  LDL.LU R251, [R1+0x8c0] ;  /* 0x0008c00001fb7983 */ /* 0x000ea20000300800 */
[----:B------:R-:W-:-:S03]  /*44a80*/  ISETP.GE.AND P0, PT, R166, c[0x0][0x17c], PT ;  /* 0x00005f00a6007a0c */ /* 0x000fc60003f06270 */
[----:B------:R-:W2:Y:S04]  /*44a90*/  LDL.LU R250, [R1+0x520] ;  /* 0x0005200001fa7983 */ /* 0x000ea80000300800 */
[----:B------:R-:W2:Y:S04]  /*44aa0*/  LDL.LU R247, [R1+0xbc4] ;  /* 0x000bc40001f77983 */ /* 0x000ea80000300800 */
[----:B---3--:R1:W-:Y:S01]  /*44ab0*/  @P6 STG.E [R168.64], R165 ;  /* 0x000000a5a8006986 */ /* 0x0083e2000c101906 */
[----:B------:R-:W-:-:S03]  /*44ac0*/  ISETP.LT.AND P6, PT, R207, c[0x0][0x178], !P2 ;  /* 0x00005e00cf007a0c */ /* 0x000fc600057c1270 */
[----:B----4-:R3:W-:Y:S01]  /*44ad0*/  @P5 STG.E [R170.64], R3 ;  /* 0x00000003aa005986 */ /* 0x0107e2000c101906 */
[----:B------:R-:W-:Y:S01]  /*44ae0*/  ISETP.LT.AND P5, PT, R86, c[0x0][0x178], !P2 ;  /* 0x00005e0056007a0c */ /* 0x000fe200057a1270 */
[C---:B-1----:R-:W-:Y:S01]  /*44af0*/  IMAD.WIDE R164, R0.reuse, 0x4, R6 ;  /* 0x0000000400a47825 */ /* 0x042fe200078e0206 */
[----:B------:R-:W-:Y:S02]  /*44b00*/  IADD3 R168, R119, 0x6a, RZ ;  /* 0x0000006a77a87810 */ /* 0x000fe40007ffe0ff */
[----:B---3--:R-:W-:Y:S02]  /*44b10*/  IADD3 R3, R0, c[0x0][0x198], RZ ;  /* 0x0000660000037a10 */ /* 0x008fe40007ffe0ff */
[----:B--2---:R1:W-:Y:S01]  /*44b20*/  @P3 STG.E [R164.64], R167 ;  /* 0x000000a7a4003986 */ /* 0x0043e2000c101906 */
[----:B------:R-:W-:Y:S02]  /*44b30*/  ISETP.GE.AND P3, PT, R168, c[0x0][0x17c], PT ;  /* 0x00005f00a8007a0c */ /* 0x000fe40003f66270 */
[----:B------:R-:W-:-:S04]  /*44b40*/  IMAD.WIDE R168, R3, 0x4, R160 ;  /* 0x0000000403a87825 */ /* 0x000fc800078e02a0 */
[----:B------:R-:W-:-:S04]  /*44b50*/  IMAD.WIDE R170, R3, 0x4, R6 ;  /* 0x0000000403aa7825 */ /* 0x000fc800078e0206 */
[----:B-1----:R-:W-:-:S04]  /*44b60*/  IMAD.WIDE R164, R0, 0x4, R4 ;  /* 0x0000000400a47825 */ /* 0x002fc800078e0204 */
[----:B------:R-:W-:Y:S01]  /*44b70*/  IMAD.WIDE R166, R3, 0x4, R162 ;  /* 0x0000000403a67825 */ /* 0x000fe200078e02a2 */
[----:B------:R-:W-:Y:S04]  /*44b80*/  @P1 STG.E [R164.64], R172 ;  /* 0x000000aca4001986 */ /* 0x000fe8000c101906 */
        /* <DEDUP_REMOVED lines=22> */
[----:B-1----:R-:W2:Y:S01]  /*44cf0*/  LDL.LU R246, [R1+0x524] ;  /* 0x0005240001f67983 */ /* 0x002ea20000300800 */
[C---:B------:R-:W-:Y:S01]  /*44d00*/  IADD3 R0, R170.reuse, c[0x0][0x198], RZ ;  /* 0x00006600aa007a10 */ /* 0x040fe20007ffe0ff */
[C---:B----4-:R-:W-:Y:S02]  /*44d10*/  IMAD.WIDE R164, R170.reuse, 0x4, R6 ;  /* 0x00000004aaa47825 */ /* 0x050fe400078e0206 */
[----:B------:R-:W4:Y:S02]  /*44d20*/  LDL.LU R171, [R1+0xb40] ;  /* 0x000b400001ab7983 */ /* 0x000f240000300800 */
[----:B------:R-:W-:-:S02]  /*44d30*/  IMAD.WIDE R166, R170, 0x4, R4 ;  /* 0x00000004aaa67825 */ /* 0x000fc400078e0204 */
[----:B------:R1:W-:Y:S02]  /*44d40*/  @P3 STG.E [R164.64], R251 ;  /* 0x000000fba4003986 */ /* 0x0003e4000c101906 */
[C---:B------:R-:W-:Y:S02]  /*44d50*/  IMAD.WIDE R168, R0.reuse, 0x4, R162 ;  /* 0x0000000400a87825 */ /* 0x040fe400078e02a2 */
[----:B------:R1:W-:Y:S01]  /*44d60*/  @P1 STG.E [R166.64], R250 ;  /* 0x000000faa6001986 */ /* 0x0003e2000c101906 */
[C---:B------:R-:W-:Y:S02]  /*44d70*/  IADD3 R3, R119.reuse, 0x6f, RZ ;  /* 0x0000006f77037810 */ /* 0x040fe40007ffe0ff */
[----:B------:R-:W-:Y:S01]  /*44d80*/  IADD3 R170, R119, 0x6d, RZ ;  /* 0x0000006d77aa7810 */ /* 0x000fe20007ffe0ff */
[----:B------:R-:W4:Y:S01]  /*44d90*/  LDL.LU R174, [R1+0x530] ;  /* 0x0005300001ae7983 */ /* 0x000f220000300800 */
[----:B-1----:R-:W-:-:S04]  /*44da0*/  IMAD.WIDE R164, R0, 0x4, R6 ;  /* 0x0000000400a47825 */ /* 0x002fc800078e0206 */
[----:B------:R-:W-:Y:S01]  /*44db0*/  IMAD.WIDE R166, R0, 0x4, R160 ;  /* 0x0000000400a67825 */ /* 0x000fe200078e02a0 */
[----:B------:R1:W-:Y:S01]  /*44dc0*/  @P5 STG.E [R168.64], R247 ;  /* 0x000000f7a8005986 */ /* 0x0003e2000c101906 */
[----:B------:R-:W-:-:S03]  /*44dd0*/  ISETP.LT.AND P1, PT, R115, c[0x0][0x178], !P0 ;  /* 0x00005e0073007a0c */ /* 0x000fc60004721270 */
[----:B------:R-:W4:Y:S01]  /*44de0*/  LDL.LU R175, [R1+0xc74] ;  /* 0x000c740001af7983 */ /* 0x000f220000300800 */
[----:B------:R-:W-:Y:S02]  /*44df0*/  ISETP.GE.AND P0, PT, R3, c[0x0][0x17c], PT ;  /* 0x00005f0003007a0c */ /* 0x000fe40003f06270 */
[----:B------:R-:W-:Y:S01]  /*44e00*/  IADD3 R3, R0, c[0x0][0x198], RZ ;  /* 0x0000660000037a10 */ /* 0x000fe20007ffe0ff */
[----:B-1----:R-:W4:Y:S04]  /*44e10*/  LDL.LU R247, [R1+0xba4] ;  /* 0x000ba40001f77983 */ /* 0x002f280000300800 */
[----:B---3--:R1:W-:Y:S04]  /*44e20*/  @P6 STG.E [R166.64], R245 ;  /* 0x000000f5a6006986 */ /* 0x0083e8000c101906 */
[----:B--2---:R2:W-:Y:S01]  /*44e30*/  @P4 STG.E [R164.64], R244 ;  /* 0x000000f4a4004986 */ /* 0x0045e2000c101906 */
[----:B------:R-:W-:-:S03]  /*44e40*/  ISETP.GE.AND P4, PT, R170, c[0x0][0x17c], PT ;  /* 0x00005f00aa007a0c */ /* 0x000fc60003f86270 */
[----:B-1----:R-:W3:Y:S04]  /*44e50*/  LDL.LU R245, [R1+0xb44] ;  /* 0x000b440001f57983 */ /* 0x002ee80000300800 */
[----:B--2---:R-:W2:Y:S01]  /*44e60*/  LDL.LU R244, [R1+0x534] ;  /* 0x0005340001f47983 */ /* 0x004ea20000300800 */
[----:B------:R-:W-:-:S03]  /*44e70*/  IMAD.WIDE R164, R0, 0x4, R4 ;  /* 0x0000000400a47825 */ /* 0x000fc600078e0204 */
[----:B------:R-:W2:Y:S04]  /*44e80*/  LDL.LU R0, [R1+0xba0] ;  /* 0x000ba00001007983 */ /* 0x000ea80000300800 */
[----:B------:R-:W2:Y:S01]  /*44e90*/  LDL.LU R170, [R1+0xc70] ;  /* 0x000c700001aa7983 */ /* 0x000ea20000300800 */
[----:B------:R-:W-:Y:S02]  /*44ea0*/  ISETP.LT.AND P3, PT, R207, c[0x0][0x178], !P2 ;  /* 0x00005e00cf007a0c */ /* 0x000fe40005761270 */
[----:B------:R-:W-:Y:S01]  /*44eb0*/  ISETP.LT.AND P5, PT, R86, c[0x0][0x178], !P2 ;  /* 0x00005e0056007a0c */ /* 0x000fe200057a1270 */
[----:B------:R-:W-:Y:S01]  /*44ec0*/  IMAD.WIDE R166, R3, 0x4, R162 ;  /* 0x0000000403a67825 */ /* 0x000fe200078e02a2 */
[----:B------:R-:W-:Y:S01]  /*44ed0*/  ISETP.LT.AND P6, PT, R87, c[0x0][0x178], !P2 ;  /* 0x00005e0057007a0c */ /* 0x000fe200057c1270 */
[----:B------:R-:W3:Y:S02]  /*44ee0*/  LDL.LU R172, [R1+0xc80] ;  /* 0x000c800001ac7983 */ /* 0x000ee40000300800 */
[----:B------:R-:W-:-:S02]  /*44ef0*/  IMAD.WIDE R168, R3, 0x4, R160 ;  /* 0x0000000403a87825 */ /* 0x000fc400078e02a0 */
[----:B------:R1:W-:Y:S01]  /*44f00*/  @P1 STG.E [R164.64], R246 ;  /* 0x000000f6a4001986 */ /* 0x0003e2000c101906 */
[----:B------:R-:W-:-:S03]  /*44f10*/  ISETP.LT.AND P2, PT, R115, c[0x0][0x178], !P2 ;  /* 0x00005e0073007a0c */ /* 0x000fc60005741270 */
[----:B------:R-:W3:Y:S01]  /*44f20*/  LDL.LU R173, [R1+0xc60] ;  /* 0x000c600001ad7983 */ /* 0x000ee20000300800 */
[----:B------:R-:W-:-:S03]  /*44f30*/  ISETP.LT.AND P1, PT, R87, c[0x0][0x178], !P4 ;  /* 0x00005e0057007a0c */ /* 0x000fc60006721270 */
[----:B------:R-:W3:Y:S01]  /*44f40*/  LDL.LU R251, [R1+0xb90] ;  /* 0x000b900001fb7983 */ /* 0x000ee20000300800 */
[----:B-1----:R-:W-:-:S03]  /*44f50*/  IMAD.WIDE R164, R3, 0x4, R6 ;  /* 0x0000000403a47825 */ /* 0x002fc600078e0206 */
[----:B------:R-:W3:Y:S04]  /*44f60*/  LDL.LU R250, [R1+0xb30] ;  /* 0x000b300001fa7983 */ /* 0x000ee80000300800 */
[----:B------:R-:W3:Y:S04]  /*44f70*/  LDL.LU R246, [R1+0xc84] ;  /* 0x000c840001f67983 */ /* 0x000ee80000300800 */
[----:B--2---:R1:W-:Y:S01]  /*44f80*/  @P3 STG.E [R166.64], R170 ;  /* 0x000000aaa6003986 */ /* 0x0043e2000c101906 */
[----:B------:R-:W-:-:S03]  /*44f90*/  ISETP.LT.AND P3, PT, R86, c[0x0][0x178], !P4 ;  /* 0x00005e0056007a0c */ /* 0x000fc60006761270 */
[----:B------:R2:W-:Y:S01]  /*44fa0*/  @P5 STG.E [R168.64], R0 ;  /* 0x00000000a8005986 */ /* 0x0005e2000c101906 */
[----:B------:R-:W-:-:S03]  /*44fb0*/  ISETP.LT.AND P5, PT, R207, c[0x0][0x178], !P4 ;  /* 0x00005e00cf007a0c */ /* 0x000fc600067a1270 */
[----:B----4-:R4:W-:Y:S01]  /*44fc0*/  @P6 STG.E [R164.64], R171 ;  /* 0x000000aba4006986 */ /* 0x0109e2000c101906 */
[----:B-1----:R-:W-:Y:S02]  /*44fd0*/  IADD3 R166, R119, 0x6e, RZ ;  /* 0x0000006e77a67810 */ /* 0x002fe40007ffe0ff */
[C---:B--2---:R-:W-:Y:S02]  /*44fe0*/  IADD3 R0, R3.reuse, c[0x0][0x198], RZ ;  /* 0x0000660003007a10 */ /* 0x044fe40007ffe0ff */
[----:B------:R-:W-:Y:S01]  /*44ff0*/  ISETP.GE.AND P6, PT, R166, c[0x0][0x17c], PT ;  /* 0x00005f00a6007a0c */ /* 0x000fe20003fc6270 */
[----:B----4-:R-:W-:-:S04]  /*45000*/  IMAD.WIDE R170, R3, 0x4, R4 ;  /* 0x0000000403aa7825 */ /* 0x010fc800078e0204 */
[C---:B------:R-:W-:Y:S01]  /*45010*/  IMAD.WIDE R164, R0.reuse, 0x4, R162 ;  /* 0x0000000400a47825 */ /* 0x040fe200078e02a2 */
        /* <DEDUP_REMOVED lines=67> */
[C---:B------:R-:W-:Y:S01]  /*45450*/  IMAD.WIDE R164, R3.reuse, 0x4, R6 ;  /* 0x0000000403a47825 */ /* 0x040fe200078e0206 */
[----:B------:R-:W-:-:S04]  /*45460*/  IADD3 R3, R3, c[0x0][0x198], RZ ;  /* 0x0000660003037a10 */ /* 0x000fc80007ffe0ff */
[----:B------:R1:W-:Y:S01]  /*45470*/  @P5 STG.E [R164.64], R251 ;  /* 0x000000fba4005986 */ /* 0x0003e2000c101906 */
[----:B------:R-:W-:Y:S01]  /*45480*/  ISETP.GE.AND P5, PT, R168, c[0x0][0x17c], PT ;  /* 0x00005f00a8007a0c */ /* 0x000fe20003fa6270 */
[C---:B------:R-:W-:Y:S02]  /*45490*/  IMAD.WIDE R168, R3.reuse, 0x4, R6 ;  /* 0x0000000403a87825 */ /* 0x040fe400078e0206 */
        /* <DEDUP_REMOVED lines=15> */
[----:B------:R-:W-:Y:S01]  /*45590*/  ISETP.LT.AND P1, PT, R207, c[0x0][0x178], !P5 ;  /* 0x00005e00cf007a0c */ /* 0x000fe20006f21270 */
[----:B------:R-:W4:Y:S01]  /*455a0*/  LDL.LU R174, [R1+0xa98] ;  /* 0x000a980001ae7983 */ /* 0x000f220000300800 */
[----:B------:R-:W-:Y:S02]  /*455b0*/  ISETP.GE.AND P0, PT, R0, c[0x0][0x17c], PT ;  /* 0x00005f0000007a0c */ /* 0x000fe40003f06270 */
[----:B------:R-:W-:Y:S01]  /*455c0*/  IADD3 R0, R3, c[0x0][0x198], RZ ;  /* 0x0000660003007a10 */ /* 0x000fe20007ffe0ff */
[----:B------:R-:W4:Y:S01]  /*455d0*/  LDL.LU R175, [R1+0x578] ;  /* 0x0005780001af7983 */ /* 0x000f220000300800 */
[----:B------:R-:W-:Y:S02]  /*455e0*/  ISETP.LT.AND P3, PT, R86, c[0x0][0x178], !P5 ;  /* 0x00005e0056007a0c */ /* 0x000fe40006f61270 */
[----:B------:R-:W-:Y:S01]  /*455f0*/  IADD3 R168, R119, 0x73, RZ ;  /* 0x0000007377a87810 */ /* 0x000fe20007ffe0ff */
[----:B------:R-:W-:Y:S01]  /*45600*/  IMAD.WIDE R166, R0, 0x4, R162 ;  /* 0x0000000400a67825 */ /* 0x000fe200078e02a2 */
[----:B------:R-:W-:Y:S01]  /*45610*/  ISETP.LT.AND P6, PT, R87, c[0x0][0x178], !P5 ;  /* 0x00005e0057007a0c */ /* 0x000fe20006fc1270 */
[----:B------:R-:W4:Y:S01]  /*45620*/  LDL.LU R251, [R1+0x328] ;  /* 0x0003280001fb7983 */ /* 0x000f220000300800 */
[----:B------:R-:W-:-:S02]  /*45630*/  ISETP.GE.AND P4, PT, R168, c[0x0][0x17c], PT ;  /* 0x00005f00a8007a0c */ /* 0x000fc40003f86270 */
[----:B------:R-:W-:Y:S01]  /*45640*/  IADD3 R3, R119, 0x74, RZ ;  /* 0x0000007477037810 */ /* 0x000fe20007ffe0ff */
[----:B------:R1:W-:Y:S01]  /*45650*/  @P1 STG.E [R166.64], R170 ;  /* 0x000000aaa6001986 */ /* 0x0003e2000c101906 */
[----:B------:R-:W-:Y:S01]  /*45660*/  ISETP.LT.AND P5, PT, R115, c[0x0][0x178], !P5 ;  /* 0x00005e0073007a0c */ /* 0x000fe20006fa1270 */
[C---:B------:R-:W-:Y:S01]  /*45670*/  IMAD.WIDE R164, R0.reuse, 0x4, R6 ;  /* 0x0000000400a47825 */ /* 0x040fe200078e0206 */
[----:B------:R-:W-:Y:S01]  /*45680*/  ISETP.LT.AND P1, PT, R207, c[0x0][0x178], !P4 ;  /* 0x00005e00cf007a0c */ /* 0x000fe20006721270 */
[----:B------:R-:W4:Y:S01]  /*45690*/  LDL.LU R250, [R1+0x178] ;  /* 0x0001780001fa7983 */ /* 0x000f220000300800 */
[----:B------:R-:W-:Y:S02]  /*456a0*/  ISETP.GE.AND P2, PT, R3, c[0x0][0x17c], PT ;  /* 0x00005f0003007a0c */ /* 0x000fe40003f46270 */
        /* <DEDUP_REMOVED lines=70> */
[----:B------:R-:W-:-:S03]  /*45b10*/  ISETP.LT.AND P3, PT, R115, c[0x0][0x178], !P3 ;  /* 0x00005e0073007a0c */ /* 0x000fc60005f61270 */
[----:B------:R-:W4:Y:S01]  /*45b20*/  LDL.LU R246, [R1+0xb8c] ;  /* 0x000b8c0001f67983 */ /* 0x000f220000300800 */
[----:B------:R-:W-:-:S03]  /*45b30*/  ISETP.LT.AND P1, PT, R87, c[0x0][0x178], !P2 ;  /* 0x00005e0057007a0c */ /* 0x000fc60005721270 */
[----:B--2---:R1:W-:Y:S04]  /*45b40*/  @P5 STG.E [R168.64], R165 ;  /* 0x000000a5a8005986 */ /* 0x0043e8000c101906 */
[----:B------:R-:W-:Y:S01]  /*45b50*/  @P4 STG.E [R170.64], R3 ;  /* 0x00000003aa004986 */ /* 0x000fe2000c101906 */
[----:B-1----:R-:W-:-:S05]  /*45b60*/  IMAD.WIDE R164, R0, 0x4, R6 ;  /* 0x0000000400a47825 */ /* 0x002fca00078e0206 */
[----:B---3--:R1:W-:Y:S01]  /*45b70*/  @P6 STG.E [R164.64], R172 ;  /* 0x000000aca4006986 */ /* 0x0083e2000c101906 */
[----:B------:R-:W-:Y:S02]  /*45b80*/  ISETP.LT.AND P5, PT, R207, c[0x0][0x178], !P2 ;  /* 0x00005e00cf007a0c */ /* 0x000fe400057a1270 */
[----:B-1----:R-:W-:-:S04]  /*45b90*/  IADD3 R172, R119, 0x78, RZ ;  /* 0x0000007877ac7810 */ /* 0x002fc80007ffe0ff */
[----:B------:R-:W-:Y:S02]  /*45ba0*/  ISETP.GE.AND P6, PT, R172, c[0x0][0x17c], PT ;  /* 0x00005f00ac007a0c */ /* 0x000fe40003fc6270 */
[----:B------:R-:W2:Y:S01]  /*45bb0*/  LDL.LU R172, [R1+0xb88] ;  /* 0x000b880001ac7983 */ /* 0x000ea20000300800 */
[----:B------:R-:W-:Y:S02]  /*45bc0*/  ISETP.LT.AND P4, PT, R86, c[0x0][0x178], !P2 ;  /* 0x00005e0056007a0c */ /* 0x000fe40005781270 */
[C---:B------:R-:W-:Y:S01]  /*45bd0*/  IADD3 R3, R0.reuse, c[0x0][0x198], RZ ;  /* 0x0000660000037a10 */ /* 0x040fe20007ffe0ff */
[----:B------:R-:W-:-:S04]  /*45be0*/  IMAD.WIDE R164, R0, 0x4, R4 ;  /* 0x0000000400a47825 */ /* 0x000fc800078e0204 */
[C---:B------:R-:W-:Y:S01]  /*45bf0*/  IMAD.WIDE R166, R3.reuse, 0x4, R162 ;  /* 0x0000000403a67825 */ /* 0x040fe200078e02a2 */
[----:B------:R1:W-:Y:S03]  /*45c00*/  @P3 STG.E [R164.64], R174 ;  /* 0x000000aea4003986 */ /* 0x0003e6000c101906 */
[----:B------:R-:W-:Y:S01]  /*45c10*/  IMAD.WIDE R168, R3, 0x4, R160 ;  /* 0x0000000403a87825 */ /* 0x000fe200078e02a0 */
[----:B------:R-:W-:Y:S01]  /*45c20*/  ISETP.LT.AND P2, PT, R115, c[0x0][0x178], !P2 ;  /* 0x00005e0073007a0c */ /* 0x000fe20005741270 */
[----:B------:R-:W-:Y:S02]  /*45c30*/  @P5 STG.E [R166.64], R175 ;  /* 0x000000afa6005986 */ /* 0x000fe4000c101906 */
[C---:B------:R-:W-:Y:S02]  /*45c40*/  IMAD.WIDE R170, R3.reuse, 0x4, R6 ;  /* 0x0000000403aa7825 */ /* 0x040fe400078e0206 */
[----:B------:R3:W-:Y:S04]  /*45c50*/  @P4 STG.E [R168.64], R247 ;  /* 0x000000f7a8004986 */ /* 0x0007e8000c101906 */
[----:B------:R4:W-:Y:S01]  /*45c60*/  @P1 STG.E [R170.64], R245 ;  /* 0x000000f5aa001986 */ /* 0x0009e2000c101906 */
[----:B-1----:R-:W-:-:S03]  /*45c70*/  IMAD.WIDE R164, R3, 0x4, R4 ;  /* 0x0000000403a47825 */ /* 0x002fc600078e0204 */
[----:B---3--:R-:W3:Y:S04]  /*45c80*/  LDL.LU R247, [R1+0xb5c] ;  /* 0x000b5c0001f77983 */ /* 0x008ee80000300800 */
[----:B----4-:R-:W4:Y:S04]  /*45c90*/  LDL.LU R245, [R1+0x8bc] ;  /* 0x0008bc0001f57983 */ /* 0x010f280000300800 */
[----:B------:R1:W-:Y:S04]  /*45ca0*/  @P2 STG.E [R164.64], R244 ;  /* 0x000000f4a4002986 */ /* 0x0003e8000c101906 */
[----:B-1----:R-:W4:Y:S01]  /*45cb0*/  LDL.LU R244, [R1+0x42c] ;  /* 0x00042c0001f47983 */ /* 0x002f220000300800 */
[----:B------:R-:W-:-:S02]  /*45cc0*/  ISETP.LT.AND P3, PT, R207, c[0x0][0x178], !P6 ;  /* 0x00005e00cf007a0c */ /* 0x000fc40007761270 */
[----:B------:R-:W-:Y:S01]  /*45cd0*/  ISETP.LT.AND P1, PT, R86, c[0x0][0x178], !P6 ;  /* 0x00005e0056007a0c */ /* 0x000fe20007721270 */
[----:B------:R-:W4:Y:S01]  /*45ce0*/  LDL.LU R174, [R1+0xbc8] ;  /* 0x000bc80001ae7983 */ /* 0x000f220000300800 */
[----:B------:R-:W-:Y:S02]  /*45cf0*/  ISETP.LT.AND P5, PT, R87, c[0x0][0x178], !P6 ;  /* 0x00005e0057007a0c */ /* 0x000fe400077a1270 */
[----:B------:R-:W-:Y:S01]  /*45d00*/  IADD3 R3, R3, c[0x0][0x198], RZ ;  /* 0x0000660003037a10 */ /* 0x000fe20007ffe0ff */
[----:B------:R-:W4:Y:S01]  /*45d10*/  LDL.LU R175, [R1+0xb78] ;  /* 0x000b780001af7983 */ /* 0x000f220000300800 */
[----:B------:R-:W-:Y:S02]  /*45d20*/  IADD3 R0, R119, 0x7a, RZ ;  /* 0x0000007a77007810 */ /* 0x000fe40007ffe0ff */
[----:B------:R-:W-:Y:S01]  /*45d30*/  ISETP.LT.AND P6, PT, R115, c[0x0][0x178], !P6 ;  /* 0x00005e0073007a0c */ /* 0x000fe200077c1270 */
[----:B------:R-:W-:Y:S01]  /*45d40*/  IMAD.WIDE R170, R3, 0x4, R162 ;  /* 0x0000000403aa7825 */ /* 0x000fe200078e02a2 */
[----:B------:R-:W-:-:S02]  /*45d50*/  ISETP.LT.AND P2, PT, R207, c[0x0][0x178], !P0 ;  /* 0x00005e00cf007a0c */ /* 0x000fc40004741270 */
[----:B------:R-:W-:Y:S01]  /*45d60*/  ISETP.GE.AND P4, PT, R0, c[0x0][0x17c], PT ;  /* 0x00005f0000007a0c */ /* 0x000fe20003f86270 */
[C---:B------:R-:W-:Y:S01]  /*45d70*/  IMAD.WIDE R168, R3.reuse, 0x4, R160 ;  /* 0x0000000403a87825 */ /* 0x040fe200078e02a0 */
[----:B------:R-:W-:-:S03]  /*45d80*/  IADD3 R0, R3, c[0x0][0x198], RZ ;  /* 0x0000660003007a10 */ /* 0x000fc60007ffe0ff */
[----:B------:R-:W-:-:S04]  /*45d90*/  IMAD.WIDE R166, R3, 0x4, R6 ;  /* 0x0000000403a67825 */ /* 0x000fc800078e0206 */
[----:B------:R-:W-:Y:S01]  /*45da0*/  IMAD.WIDE R164, R3, 0x4, R4 ;  /* 0x0000000403a47825 */ /* 0x000fe200078e0204 */
[----:B--2---:R1:W-:Y:S04]  /*45db0*/  @P3 STG.E [R170.64], R172 ;  /* 0x000000acaa003986 */ /* 0x0043e8000c101906 */
[----:B------:R-:W-:Y:S01]  /*45dc0*/  @P1 STG.E [R168.64], R173 ;  /* 0x000000ada8001986 */ /* 0x000fe2000c101906 */
[----:B------:R-:W-:-:S03]  /*45dd0*/  ISETP.LT.AND P3, PT, R86, c[0x0][0x178], !P0 ;  /* 0x00005e0056007a0c */ /* 0x000fc60004761270 */
[----:B------:R2:W-:Y:S01]  /*45de0*/  @P5 STG.E [R166.64], R251 ;  /* 0x000000fba6005986 */ /* 0x0005e2000c101906 */
[----:B-1----:R-:W-:-:S03]  /*45df0*/  IMAD.WIDE R170, R0, 0x4, R162 ;  /* 0x0000000400aa7825 */ /* 0x002fc600078e02a2 */
[----:B------:R1:W-:Y:S04]  /*45e00*/  @P6 STG.E [R164.64], R250 ;  /* 0x000000faa4006986 */ /* 0x0003e8000c101906 */
[----:B--2---:R-:W2:Y:S04]  /*45e10*/  LDL.LU R251, [R1+0x8c8] ;  /* 0x0008c80001fb7983 */ /* 0x004ea80000300800 */
[----:B------:R3:W-:Y:S01]  /*45e20*/  @P2 STG.E [R170.64], R246 ;  /* 0x000000f6aa002986 */ /* 0x0007e2000c101906 */
[----:B------:R-:W-:Y:S01]  /*45e30*/  ISETP.LT.AND P2, PT, R87, c[0x0][0x178], !P0 ;  /* 0x00005e0057007a0c */ /* 0x000fe20004741270 */
[----:B------:R-:W-:Y:S01]  /*45e40*/  IMAD.WIDE R166, R0, 0x4, R160 ;  /* 0x0000000400a67825 */ /* 0x000fe200078e02a0 */
[----:B-1----:R-:W-:Y:S01]  /*45e50*/  IADD3 R164, R119, 0x7b, RZ ;  /* 0x0000007b77a47810 */ /* 0x002fe20007ffe0ff */
[----:B------:R-:W2:Y:S01]  /*45e60*/  LDL.LU R250, [R1+0x528] ;  /* 0x0005280001fa7983 */ /* 0x000ea20000300800 */
[----:B------:R-:W-:-:S02]  /*45e70*/  ISETP.LT.AND P0, PT, R115, c[0x0][0x178], !P0 ;  /* 0x00005e0073007a0c */ /* 0x000fc40004701270 */
[----:B------:R-:W-:Y:S01]  /*45e80*/  ISETP.GE.AND P1, PT, R164, c[0x0][0x17c], PT ;  /* 0x00005f00a4007a0c */ /* 0x000fe20003f26270 */
[C---:B------:R-:W-:Y:S01]  /*45e90*/  IMAD.WIDE R164, R0.reuse, 0x4, R6 ;  /* 0x0000000400a47825 */ /* 0x040fe200078e0206 */
[----:B---3--:R1:W-:Y:S04]  /*45ea0*/  @P3 STG.E [R166.64], R247 ;  /* 0x000000f7a6003986 */ /* 0x0083e8000c101906 */
[----:B------:R-:W3:Y:S01]  /*45eb0*/  LDL.LU R246, [R1+0xbcc] ;  /* 0x000bcc0001f67983 */ /* 0x000ee20000300800 */
[----:B------:R-:W-:-:S03]  /*45ec0*/  IMAD.WIDE R168, R0, 0x4, R4 ;  /* 0x0000000400a87825 */ /* 0x000fc600078e0204 */
[----:B----4-:R4:W-:Y:S04]  /*45ed0*/  @P2 STG.E [R164.64], R245 ;  /* 0x000000f5a4002986 */ /* 0x0109e8000c101906 */
[----:B-1----:R-:W3:Y:S04]  /*45ee0*/  LDL.LU R247, [R1+0xb7c] ;  /* 0x000b7c0001f77983 */ /* 0x002ee80000300800 */
[----:B----4-:R-:W4:Y:S04]  /*45ef0*/  LDL.LU R245, [R1+0x8cc] ;  /* 0x0008cc0001f57983 */ /* 0x010f280000300800 */
[----:B------:R1:W-:Y:S04]  /*45f00*/  @P0 STG.E [R168.64], R244 ;  /* 0x000000f4a8000986 */ /* 0x0003e8000c101906 */
[----:B-1----:R-:W4:Y:S01]  /*45f10*/  LDL.LU R244, [R1+0x52c] ;  /* 0x00052c0001f47983 */ /* 0x002f220000300800 */
[----:B------:R-:W-:-:S02]  /*45f20*/  ISETP.LT.AND P6, PT, R207, c[0x0][0x178], !P4 ;  /* 0x00005e00cf007a0c */ /* 0x000fc400067c1270 */
[----:B------:R-:W-:Y:S01]  /*45f30*/  IADD3 R3, R0, c[0x0][0x198], RZ ;  /* 0x0000660000037a10 */ /* 0x000fe20007ffe0ff */
[----:B------:R-:W4:Y:S04]  /*45f40*/  LDL.LU R172, [R1+0xba8] ;  /* 0x000ba80001ac7983 */ /* 0x000f280000300800 */
[----:B------:R-:W-:Y:S01]  /*45f50*/  IMAD.WIDE R170, R3, 0x4, R162 ;  /* 0x0000000403aa7825 */ /* 0x000fe200078e02a2 */
[----:B------:R-:W-:-:S05]  /*45f60*/  ISETP.LT.AND P5, PT, R86, c[0x0][0x178], !P4 ;  /* 0x00005e0056007a0c */ /* 0x000fca00067a1270 */
[----:B------:R1:W-:Y:S01]  /*45f70*/  @P6 STG.E [R170.64], R174 ;  /* 0x000000aeaa006986 */ /* 0x0003e2000c101906 */
[----:B------:R-:W-:Y:S01]  /*45f80*/  ISETP.LT.AND P6, PT, R87, c[0x0][0x178], !P4 ;  /* 0x00005e0057007a0c */ /* 0x000fe200067c1270 */
[----:B------:R-:W-:-:S04]  /*45f90*/  IMAD.WIDE R166, R3, 0x4, R160 ;  /* 0x0000000403a67825 */ /* 0x000fc800078e02a0 */
[----:B------:R-:W-:Y:S02]  /*45fa0*/  IMAD.WIDE R164, R3, 0x4, R6 ;  /* 0x0000000403a47825 */ /* 0x000fe400078e0206 */
[----:B------:R1:W-:Y:S02]  /*45fb0*/  @P5 STG.E [R166.64], R175 ;  /* 0x000000afa6005986 */ /* 0x0003e4000c101906 */
[----:B-1----:R-:W-:Y:S02]  /*45fc0*/  IADD3 R171, R119, 0x7c, RZ ;  /* 0x0000007c77ab7810 */ /* 0x002fe40007ffe0ff */
[----:B------:R-:W-:Y:S02]  /*45fd0*/  ISETP.LT.AND P4, PT, R115, c[0x0][0x178], !P4 ;  /* 0x00005e0073007a0c */ /* 0x000fe40006781270 */
[----:B------:R-:W-:Y:S02]  /*45fe0*/  ISETP.LT.AND P5, PT, R207, c[0x0][0x178], !P1 ;  /* 0x00005e00cf007a0c */ /* 0x000fe40004fa1270 */
[----:B------:R-:W-:-:S02]  /*45ff0*/  ISETP.LT.AND P3, PT, R86, c[0x0][0x178], !P1 ;  /* 0x00005e0056007a0c */ /* 0x000fc40004f61270 */
[----:B------:R-:W-:Y:S02]  /*46000*/  IADD3 R0, R3, c[0x0][0x198], RZ ;  /* 0x0000660003007a10 */ /* 0x000fe40007ffe0ff */
[----:B------:R-:W-:Y:S01]  /*46010*/  ISETP.LT.AND P0, PT, R87, c[0x0][0x178], !P1 ;  /* 0x00005e0057007a0c */ /* 0x000fe20004f01270 */
[----:B------:R-:W-:-:S04]  /*46020*/  IMAD.WIDE R166, R3, 0x4, R4 ;  /* 0x0000000403a67825 */ /* 0x000fc800078e0204 */
[----:B------:R-:W-:Y:S01]  /*46030*/  IMAD.WIDE R168, R0, 0x4, R162 ;  /* 0x0000000400a87825 */ /* 0x000fe200078e02a2 */
[----:B------:R-:W-:Y:S01]  /*46040*/  ISETP.LT.AND P1, PT, R115, c[0x0][0x178], !P1 ;  /* 0x00005e0073007a0c */ /* 0x000fe20004f21270 */
[----:B--2---:R1:W-:Y:S01]  /*46050*/  @P6 STG.E [R164.64], R251 ;  /* 0x000000fba4006986 */ /* 0x0043e2000c101906 */
[----:B------:R-:W-:-:S03]  /*46060*/  ISETP.GE.AND P6, PT, R171, c[0x0][0x17c], PT ;  /* 0x00005f00ab007a0c */ /* 0x000fc60003fc6270 */
[----:B------:R-:W2:Y:S04]  /*46070*/  LDL.LU R171, [R1+0xc78] ;  /* 0x000c780001ab7983 */ /* 0x000ea80000300800 */
[----:B------:R-:W2:Y:S01]  /*46080*/  LDL.LU R173, [R1+0xb48] ;  /* 0x000b480001ad7983 */ /* 0x000ea20000300800 */
[----:B-1----:R-:W-:-:S03]  /*46090*/  IMAD.WIDE R164, R0, 0x4, R160 ;  /* 0x0000000400a47825 */ /* 0x002fc600078e02a0 */
[----:B------:R1:W-:Y:S04]  /*460a0*/  @P4 STG.E [R166.64], R250 ;  /* 0x000000faa6004986 */ /* 0x0003e8000c101906 */
[----:B---3--:R-:W-:Y:S04]  /*460b0*/  @P5 STG.E [R168.64], R246 ;  /* 0x000000f6a8005986 */ /* 0x008fe8000c101906 */
[----:B------:R-:W3:Y:S01]  /*460c0*/  LDL.LU R251, [R1+0x538] ;  /* 0x0005380001fb7983 */ /* 0x000ee20000300800 */
[----:B-1----:R-:W-:-:S03]  /*460d0*/  IMAD.WIDE R166, R0, 0x4, R6 ;  /* 0x0000000400a67825 */ /* 0x002fc600078e0206 */
[----:B------:R1:W-:Y:S04]  /*460e0*/  @P3 STG.E [R164.64], R247 ;  /* 0x000000f7a4003986 */ /* 0x0003e8000c101906 */
[----:B----4-:R4:W-:Y:S04]  /*460f0*/  @P0 STG.E [R166.64], R245 ;  /* 0x000000f5a6000986 */ /* 0x0109e8000c101906 */
[----:B-1----:R-:W3:Y:S01]  /*46100*/  LDL.LU R247, [R1+0xc7c] ;  /* 0x000c7c0001f77983 */ /* 0x002ee20000300800 */
[----:B------:R-:W-:-:S03]  /*46110*/  IMAD.WIDE R164, R0, 0x4, R4 ;  /* 0x0000000400a47825 */ /* 0x000fc600078e0204 */
[----:B----4-:R-:W4:Y:S04]  /*46120*/  LDL.LU R245, [R1+0xbac] ;  /* 0x000bac0001f57983 */ /* 0x010f280000300800 */
[----:B------:R-:W4:Y:S04]  /*46130*/  LDL.LU R246, [R1+0xb4c] ;  /* 0x000b4c0001f67983 */ /* 0x000f280000300800 */
[----:B------:R1:W-:Y:S04]  /*46140*/  @P1 STG.E [R164.64], R244 ;  /* 0x000000f4a4001986 */ /* 0x0003e8000c101906 */
[----:B-1----:R-:W4:Y:S01]  /*46150*/  LDL.LU R244, [R1+0x53c] ;  /* 0x00053c0001f47983 */ /* 0x002f220000300800 */
[----:B------:R-:W-:-:S02]  /*46160*/  ISETP.LT.AND P4, PT, R207, c[0x0][0x178], !P6 ;  /* 0x00005e00cf007a0c */ /* 0x000fc40007781270 */
[----:B------:R-:W-:Y:S01]  /*46170*/  ISETP.LT.AND P5, PT, R86, c[0x0][0x178], !P6 ;  /* 0x00005e0056007a0c */ /* 0x000fe200077a1270 */
[----:B------:R-:W4:Y:S01]  /*46180*/  LDL.LU R174, [R1+0xc88] ;  /* 0x000c880001ae7983 */ /* 0x000f220000300800 */
[C---:B------:R-:W-:Y:S02]  /*46190*/  IADD3 R170, R119.reuse, 0x7e, RZ ;  /* 0x0000007e77aa7810 */ /* 0x040fe40007ffe0ff */
[----:B------:R-:W-:Y:S01]  /*461a0*/  IADD3 R3, R0, c[0x0][0x198], RZ ;  /* 0x0000660000037a10 */ /* 0x000fe20007ffe0ff */
[----:B------:R-:W4:Y:S01]  /*461b0*/  LDL.LU R175, [R1+0xc68] ;  /* 0x000c680001af7983 */ /* 0x000f220000300800 */
[----:B------:R-:W-:Y:S02]  /*461c0*/  ISETP.GE.AND P2, PT, R170, c[0x0][0x17c], PT ;  /* 0x00005f00aa007a0c */ /* 0x000fe40003f46270 */
[----:B------:R-:W-:Y:S01]  /*461d0*/  IADD3 R170, R119, 0x7d, RZ ;  /* 0x0000007d77aa7810 */ /* 0x000fe20007ffe0ff */
[----:B------:R-:W-:Y:S01]  /*461e0*/  IMAD.WIDE R166, R3, 0x4, R162 ;  /* 0x0000000403a67825 */ /* 0x000fe200078e02a2 */
[----:B------:R-:W-:Y:S01]  /*461f0*/  ISETP.LT.AND P0, PT, R87, c[0x0][0x178], !P6 ;  /* 0x00005e0057007a0c */ /* 0x000fe20007701270 */
[----:B------:R-:W4:Y:S02]  /*46200*/  LDL.LU R250, [R1+0xb98] ;  /* 0x000b980001fa7983 */ /* 0x000f240000300800 */
[----:B------:R-:W-:Y:S01]  /*46210*/  IMAD.WIDE R168, R3, 0x4, R160 ;  /* 0x0000000403a87825 */ /* 0x000fe200078e02a0 */
[----:B------:R-:W-:-:S02]  /*46220*/  ISETP.GE.AND P3, PT, R170, c[0x0][0x17c], PT ;  /* 0x00005f00aa007a0c */ /* 0x000fc40003f66270 */
[----:B------:R-:W-:Y:S01]  /*46230*/  ISETP.LT.AND P6, PT, R115, c[0x0][0x178], !P6 ;  /* 0x00005e0073007a0c */ /* 0x000fe200077c1270 */
[----:B------:R-:W-:Y:S01]  /*46240*/  IMAD.WIDE R164, R3, 0x4, R6 ;  /* 0x0000000403a47825 */ /* 0x000fe200078e0206 */
[----:B------:R-:W-:Y:S01]  /*46250*/  ISETP.LT.AND P1, PT, R86, c[0x0][0x178], !P3 ;  /* 0x00005e0056007a0c */ /* 0x000fe20005f21270 */
[----:B--2---:R1:W-:Y:S04]  /*46260*/  @P4 STG.E [R166.64], R171 ;  /* 0x000000aba6004986 */ /* 0x0043e8000c101906 */
[----:B------:R2:W-:Y:S01]  /*46270*/  @P5 STG.E [R168.64], R172 ;  /* 0x000000aca8005986 */ /* 0x0005e2000c101906 */
[----:B------:R-:W-:Y:S02]  /*46280*/  ISETP.LT.AND P5, PT, R207, c[0x0][0x178], !P3 ;  /* 0x00005e00cf007a0c */ /* 0x000fe40005fa1270 */
[----:B------:R-:W-:Y:S01]  /*46290*/  ISETP.LT.AND P4, PT, R87, c[0x0][0x178], !P3 ;  /* 0x00005e0057007a0c */ /* 0x000fe20005f81270 */
[C---:B-1----:R-:W-:Y:S01]  /*462a0*/  IMAD.WIDE R166, R3.reuse, 0x4, R4 ;  /* 0x0000000403a67825 */ /* 0x042fe200078e0204 */
[----:B------:R-:W-:Y:S01]  /*462b0*/  IADD3 R3, R3, c[0x0][0x198], RZ ;  /* 0x0000660003037a10 */ /* 0x000fe20007ffe0ff */
[----:B------:R1:W-:Y:S01]  /*462c0*/  @P0 STG.E [R164.64], R173 ;  /* 0x000000ada4000986 */ /* 0x0003e2000c101906 */
[----:B------:R-:W-:-:S03]  /*462d0*/  ISETP.LT.AND P3, PT, R115, c[0x0][0x178], !P3 ;  /* 0x00005e0073007a0c */ /* 0x000fc60005f61270 */
[----:B---3--:R3:W-:Y:S01]  /*462e0*/  @P6 STG.E [R166.64], R251 ;  /* 0x000000fba6006986 */ /* 0x0087e2000c101906 */
[----:B--2---:R-:W-:-:S04]  /*462f0*/  IMAD.WIDE R168, R3, 0x4, R6 ;  /* 0x0000000403a87825 */ /* 0x004fc800078e0206 */
[----:B-1----:R-:W-:-:S04]  /*46300*/  IMAD.WIDE R164, R3, 0x4, R162 ;  /* 0x0000000403a47825 */ /* 0x002fc800078e02a2 */
[C---:B---3--:R-:W-:Y:S01]  /*46310*/  IMAD.WIDE R166, R3.reuse, 0x4, R160 ;  /* 0x0000000403a67825 */ /* 0x048fe200078e02a0 */
[----:B------:R1:W-:Y:S04]  /*46320*/  @P5 STG.E [R164.64], R247 ;  /* 0x000000f7a4005986 */ /* 0x0003e8000c101906 */
[----:B----4-:R2:W-:Y:S04]  /*46330*/  @P1 STG.E [R166.64], R245 ;  /* 0x000000f5a6001986 */ /* 0x0105e8000c101906 */
[----:B-1----:R-:W3:Y:S01]  /*46340*/  LDL.LU R247, [R1+0xb38] ;  /* 0x000b380001f77983 */ /* 0x002ee20000300800 */
[----:B------:R-:W-:-:S03]  /*46350*/  IMAD.WIDE R164, R3, 0x4, R4 ;  /* 0x0000000403a47825 */ /* 0x000fc600078e0204 */
[----:B------:R1:W-:Y:S04]  /*46360*/  @P4 STG.E [R168.64], R246 ;  /* 0x000000f6a8004986 */ /* 0x0003e8000c101906 */
[----:B--2---:R-:W2:Y:S04]  /*46370*/  LDL.LU R245, [R1+0xc8c] ;  /* 0x000c8c0001f57983 */ /* 0x004ea80000300800 */
[----:B------:R-:W4:Y:S04]  /*46380*/  LDL.LU R251, [R1+0xc6c] ;  /* 0x000c6c0001fb7983 */ /* 0x000f280000300800 */
[----:B-1----:R-:W4:Y:S04]  /*46390*/  LDL.LU R246, [R1+0xb9c] ;  /* 0x000b9c0001f67983 */ /* 0x002f280000300800 */
[----:B------:R1:W-:Y:S04]  /*463a0*/  @P3 STG.E [R164.64], R244 ;  /* 0x000000f4a4003986 */ /* 0x0003e8000c101906 */
[----:B-1----:R-:W4:Y:S01]  /*463b0*/  LDL.LU R244, [R1+0xb3c] ;  /* 0x000b3c0001f47983 */ /* 0x002f220000300800 */
[----:B------:R-:W-:-:S02]  /*463c0*/  IADD3 R0, R119, 0x81, RZ ;  /* 0x0000008177007810 */ /* 0x000fc40007ffe0ff */
[----:B------:R-:W-:Y:S01]  /*463d0*/  ISETP.LT.AND P6, PT, R207, c[0x0][0x178], !P2 ;  /* 0x00005e00cf007a0c */ /* 0x000fe200057c1270 */
[----:B------:R-:W4:Y:S01]  /*463e0*/  LDL.LU R171, [R1+0xc40] ;  /* 0x000c400001ab7983 */ /* 0x000f220000300800 */
[----:B------:R-:W-:Y:S02]  /*463f0*/  ISETP.GE.AND P0, PT, R0, c[0x0][0x17c], PT ;  /* 0x00005f0000007a0c */ /* 0x000fe40003f06270 */
[----:B------:R-:W-:Y:S01]  /*46400*/  ISETP.LT.AND P5, PT, R86, c[0x0][0x178], !P2 ;  /* 0x00005e0056007a0c */ /* 0x000fe200057a1270 */
[----:B------:R-:W4:Y:S01]  /*46410*/  LDL.LU R172, [R1+0x2f0] ;  /* 0x0002f00001ac7983 */ /* 0x000f220000300800 */
[----:B------:R-:W-:Y:S02]  /*46420*/  IADD3 R0, R3, c[0x0][0x198], RZ ;  /* 0x0000660003007a10 */ /* 0x000fe40007ffe0ff */
[----:B------:R-:W-:Y:S02]  /*46430*/  IADD3 R170, R119, 0x7f, RZ ;  /* 0x0000007f77aa7810 */ /* 0x000fe40007ffe0ff */
[----:B------:R-:W-:Y:S01]  /*46440*/  ISETP.LT.AND P1, PT, R87, c[0x0][0x178], !P2 ;  /* 0x00005e0057007a0c */ /* 0x000fe20005721270 */
[----:B------:R-:W-:Y:S01]  /*46450*/  IMAD.WIDE R166, R0, 0x4, R162 ;  /* 0x0000000400a67825 */ /* 0x000fe200078e02a2 */
[----:B------:R-:W-:-:S02]  /*46460*/  ISETP.GE.AND P4, PT, R170, c[0x0][0x17c], PT ;  /* 0x00005f00aa007a0c */ /* 0x000fc40003f86270 */
[----:B------:R-:W-:Y:S01]  /*46470*/  ISETP.LT.AND P2, PT, R115, c[0x0][0x178], !P2 ;  /* 0x00005e0073007a0c */ /* 0x000fe20005741270 */
[----:B------:R-:W-:Y:S01]  /*46480*/  IMAD.WIDE R168, R0, 0x4, R160 ;  /* 0x0000000400a87825 */ /* 0x000fe200078e02a0 */
[----:B------:R1:W-:Y:S01]  /*46490*/  @P6 STG.E [R166.64], R174 ;  /* 0x000000aea6006986 */ /* 0x0003e2000c101906 */
[----:B------:R-:W-:Y:S02]  /*464a0*/  ISETP.LT.AND P6, PT, R207, c[0x0][0x178], !P4 ;  /* 0x00005e00cf007a0c */ /* 0x000fe400067c1270 */
[----:B------:R-:W-:Y:S01]  /*464b0*/  ISETP.LT.AND P3, PT, R86, c[0x0][0x178], !P4 ;  /* 0x00005e0056007a0c */ /* 0x000fe20006761270 */
[----:B------:R1:W-:Y:S01]  /*464c0*/  @P5 STG.E [R168.64], R175 ;  /* 0x000000afa8005986 */ /* 0x0003e2000c101906 */
[C---:B------:R-:W-:Y:S01]  /*464d0*/  IMAD.WIDE R164, R0.reuse, 0x4, R6 ;  /* 0x0000000400a47825 */ /* 0x040fe200078e0206 */
[----:B------:R-:W-:Y:S02]  /*464e0*/  ISETP.LT.AND P5, PT, R87, c[0x0][0x178], !P4 ;  /* 0x00005e0057007a0c */ /* 0x000fe400067a1270 */
        /* <DEDUP_REMOVED lines=14> */
[----:B----4-:R-:W-:Y:S01]  /*465d0*/  @P3 STG.E [R168.64], R251 ;  /* 0x000000fba8003986 */ /* 0x010fe2000c101906 */
[----:B--2---:R-:W-:-:S03]  /*465e0*/  IMAD.WIDE R164, R3, 0x4, R4 ;  /* 0x0000000403a47825 */ /* 0x004fc600078e0204 */
[----:B------:R-:W2:Y:S04]  /*465f0*/  LDL.LU R245, [R1+0x2f4] ;  /* 0x0002f40001f57983 */ /* 0x000ea80000300800 */
[----:B------:R1:W-:Y:S04]  /*46600*/  @P5 STG.E [R166.64], R246 ;  /* 0x000000f6a6005986 */ /* 0x0003e8000c101906 */
[----:B------:R4:W-:Y:S04]  /*46610*/  @P4 STG.E [R164.64], R244 ;  /* 0x000000f4a4004986 */ /* 0x0009e8000c101906 */
[----:B-1----:R-:W2:Y:S04]  /*46620*/  LDL.LU R246, [R1+0x144] ;  /* 0x0001440001f67983 */ /* 0x002ea80000300800 */
[----:B----4-:R-:W4:Y:S01]  /*46630*/  LDL.LU R244, [R1+0x14] ;  /* 0x0000140001f47983 */ /* 0x010f220000300800 */
        /* <DEDUP_REMOVED lines=43> */
[----:B------:R-:W-:Y:S02]  /*468f0*/  IADD3 R168, R119, 0x84, RZ ;  /* 0x0000008477a87810 */ /* 0x000fe40007ffe0ff */
[----:B------:R-:W-:Y:S01]  /*46900*/  ISETP.GE.AND P0, PT, R166, c[0x0][0x17c], PT ;  /* 0x00005f00a6007a0c */ /* 0x000fe20003f06270 */
[----:B------:R-:W-:Y:S01]  /*46910*/  IMAD.WIDE R166, R3, 0x4, R162 ;  /* 0x0000000403a67825 */ /* 0x000fe200078e02a2 */
[----:B------:R-:W-:-:S03]  /*46920*/  ISETP.GE.AND P3, PT, R168, c[0x0][0x17c], PT ;  /* 0x00005f00a8007a0c */ /* 0x000fc60003f66270 */
[C---:B------:R-:W-:Y:S01]  /*46930*/  IMAD.WIDE R168, R3.reuse, 0x4, R160 ;  /* 0x0000000403a87825 */ /* 0x040fe200078e02a0 */
[----:B------:R-:W-:Y:S03]  /*46940*/  @P6 STG.E [R166.64], R173 ;  /* 0x000000ada6006986 */ /* 0x000fe6000c101906 */
[----:B------:R-:W-:Y:S01]  /*46950*/  IMAD.WIDE R170, R3, 0x4, R6 ;  /* 0x0000000403aa7825 */ /* 0x000fe200078e0206 */
[----:B------:R1:W-:Y:S01]  /*46960*/  @P5 STG.E [R168.64], R175 ;  /* 0x000000afa8005986 */ /* 0x0003e2000c101906 */
[----:B------:R-:W-:-:S03]  /*46970*/  ISETP.LT.AND P2, PT, R115, c[0x0][0x178], !P2 ;  /* 0x00005e0073007a0c */ /* 0x000fc60005741270 */
[----:B------:R1:W-:Y:S01]  /*46980*/  @P4 STG.E [R170.64], R251 ;  /* 0x000000fbaa004986 */ /* 0x0003e2000c101906 */
[----:B------:R-:W-:Y:S02]  /*46990*/  ISETP.LT.AND P4, PT, R207, c[0x0][0x178], !P0 ;  /* 0x00005e00cf007a0c */ /* 0x000fe40004781270 */
[----:B------:R-:W-:Y:S02]  /*469a0*/  ISETP.LT.AND P5, PT, R86, c[0x0][0x178], !P0 ;  /* 0x00005e0056007a0c */ /* 0x000fe400047a1270 */
[----:B------:R-:W-:Y:S02]  /*469b0*/  ISETP.LT.AND P1, PT, R87, c[0x0][0x178], !P0 ;  /* 0x00005e0057007a0c */ /* 0x000fe40004721270 */
[----:B------:R-:W-:Y:S01]  /*469c0*/  ISETP.LT.AND P0, PT, R115, c[0x0][0x178], !P0 ;  /* 0x00005e0073007a0c */ /* 0x000fe20004701270 */
[C---:B-1----:R-:W-:Y:S01]  /*469d0*/  IMAD.WIDE R168, R3.reuse, 0x4, R4 ;  /* 0x0000000403a87825 */ /* 0x042fe200078e0204 */
[----:B------:R-:W-:Y:S01]  /*469e0*/  IADD3 R170, R3, c[0x0][0x198], RZ ;  /* 0x0000660003aa7a10 */ /* 0x000fe20007ffe0ff */
[----:B------:R-:W4:Y:S04]  /*469f0*/  LDL.LU R171, [R1+0xca0] ;  /* 0x000ca00001ab7983 */ /* 0x000f280000300800 */
[C---:B------:R-:W-:Y:S01]  /*46a00*/  IMAD.WIDE R164, R170.reuse, 0x4, R162 ;  /* 0x00000004aaa47825 */ /* 0x040fe200078e02a2 */
[----:B------:R-:W-:Y:S03]  /*46a10*/  @P2 STG.E [R168.64], R250 ;  /* 0x000000faa8002986 */ /* 0x000fe6000c101906 */
[C---:B------:R-:W-:Y:S01]  /*46a20*/  IMAD.WIDE R166, R170.reuse, 0x4, R160 ;  /* 0x00000004aaa67825 */ /* 0x040fe200078e02a0 */
[----:B------:R-:W4:Y:S04]  /*46a30*/  LDL.LU R251, [R1+0x150] ;  /* 0x0001500001fb7983 */ /* 0x000f280000300800 */
[----:B---3--:R1:W-:Y:S04]  /*46a40*/  @P4 STG.E [R164.64], R247 ;  /* 0x000000f7a4004986 */ /* 0x0083e8000c101906 */
[----:B--2---:R2:W-:Y:S01]  /*46a50*/  @P5 STG.E [R166.64], R245 ;  /* 0x000000f5a6005986 */ /* 0x0045e2000c101906 */
[----:B-1----:R-:W-:-:S03]  /*46a60*/  IMAD.WIDE R164, R170, 0x4, R6 ;  /* 0x00000004aaa47825 */ /* 0x002fc600078e0206 */
[----:B------:R-:W3:Y:S01]  /*46a70*/  LDL.LU R247, [R1+0xca4] ;  /* 0x000ca40001f77983 */ /* 0x000ee20000300800 */
[----:B--2---:R-:W-:-:S03]  /*46a80*/  IMAD.WIDE R166, R170, 0x4, R4 ;  /* 0x00000004aaa67825 */ /* 0x004fc600078e0204 */
[----:B------:R-:W2:Y:S04]  /*46a90*/  LDL.LU R245, [R1+0x5f4] ;  /* 0x0005f40001f57983 */ /* 0x000ea80000300800 */
[----:B------:R-:W-:Y:S04]  /*46aa0*/  @P1 STG.E [R164.64], R246 ;  /* 0x000000f6a4001986 */ /* 0x000fe8000c101906 */
        /* <DEDUP_REMOVED lines=10> */
[C---:B------:R-:W-:Y:S01]  /*46b50*/  IMAD.WIDE R168, R0.reuse, 0x4, R162 ;  /* 0x0000000400a87825 */ /* 0x040fe200078e02a2 */
[----:B------:R-:W-:Y:S01]  /*46b60*/  ISETP.LT.AND P3, PT, R115, c[0x0][0x178], !P3 ;  /* 0x00005e0073007a0c */ /* 0x000fe20005f61270 */
[----:B------:R-:W4:Y:S01]  /*46b70*/  LDL.LU R173, [R1+0x5b0] ;  /* 0x0005b00001ad7983 */ /* 0x000f220000300800 */
[----:B------:R-:W-:Y:S01]  /*46b80*/  IADD3 R3, R119, 0x86, RZ ;  /* 0x0000008677037810 */ /* 0x000fe20007ffe0ff */
[----:B------:R-:W-:Y:S01]  /*46b90*/  IMAD.WIDE R166, R0, 0x4, R160 ;  /* 0x0000000400a67825 */ /* 0x000fe200078e02a0 */
[----:B------:R-:W-:Y:S01]  /*46ba0*/  ISETP.LT.AND P1, PT, R86, c[0x0][0x178], !P2 ;  /* 0x00005e0056007a0c */ /* 0x000fe20005721270 */
[----:B------:R-:W4:Y:S02]  /*46bb0*/  LDL.LU R175, [R1+0x250] ;  /* 0x0002500001af7983 */ /* 0x000f240000300800 */
[----:B------:R-:W-:Y:S01]  /*46bc0*/  IMAD.WIDE R164, R0, 0x4, R6 ;  /* 0x0000000400a47825 */ /* 0x000fe200078e0206 */
[----:B------:R-:W-:-:S02]  /*46bd0*/  ISETP.GE.AND P0, PT, R3, c[0x0][0x17c], PT ;  /* 0x00005f0003007a0c */ /* 0x000fc40003f06270 */
[----:B------:R-:W-:Y:S01]  /*46be0*/  IADD3 R3, R0, c[0x0][0x198], RZ ;  /* 0x0000660000037a10 */ /* 0x000fe20007ffe0ff */
[----:B------:R1:W-:Y:S01]  /*46bf0*/  @P6 STG.E [R168.64], R171 ;  /* 0x000000aba8006986 */ /* 0x0003e2000c101906 */
[----:B------:R-:W-:-:S03]  /*46c00*/  ISETP.LT.AND P6, PT, R207, c[0x0][0x178], !P2 ;  /* 0x00005e00cf007a0c */ /* 0x000fc600057c1270 */
[----:B------:R1:W-:Y:S01]  /*46c10*/  @P5 STG.E [R166.64], R172 ;  /* 0x000000aca6005986 */ /* 0x0003e2000c101906 */
[----:B------:R-:W-:-:S03]  /*46c20*/  ISETP.LT.AND P5, PT, R87, c[0x0][0x178], !P2 ;  /* 0x00005e0057007a0c */ /* 0x000fc600057a1270 */
[----:B------:R1:W-:Y:S01]  /*46c30*/  @P4 STG.E [R164.64], R174 ;  /* 0x000000aea4004986 */ /* 0x0003e2000c101906 */
[----:B------:R-:W-:Y:S01]  /*46c40*/  IADD3 R170, R119, 0x87, RZ ;  /* 0x0000008777aa7810 */ /* 0x000fe20007ffe0ff */
[----:B-1----:R-:W-:-:S04]  /*46c50*/  IMAD.WIDE R168, R3, 0x4, R160 ;  /* 0x0000000403a87825 */ /* 0x002fc800078e02a0 */
[----:B------:R-:W-:-:S04]  /*46c60*/  IMAD.WIDE R166, R3, 0x4, R162 ;  /* 0x0000000403a67825 */ /* 0x000fc800078e02a2 */
[----:B------:R-:W-:-:S05]  /*46c70*/  IMAD.WIDE R164, R0, 0x4, R4 ;  /* 0x0000000400a47825 */ /* 0x000fca00078e0204 */
        /* <DEDUP_REMOVED lines=25> */
[----:B------:R1:W-:Y:S04]  /*46e10*/  @P6 STG.E [R164.64], R250 ;  /* 0x000000faa4006986 */ /* 0x0003e8000c101906 */
[----:B------:R-:W3:Y:S01]  /*46e20*/  LDL.LU R174, [R1+0x400] ;  /* 0x0004000001ae7983 */ /* 0x000ee20000300800 */
[----:B-1----:R-:W-:-:S03]  /*46e30*/  IMAD.WIDE R170, R0, 0x4, R4 ;  /* 0x0000000400aa7825 */ /* 0x002fc600078e0204 */
[----:B------:R-:W3:Y:S04]  /*46e40*/  LDL.LU R246, [R1+0xd84] ;  /* 0x000d840001f67983 */ /* 0x000ee80000300800 */
[----:B------:R-:W4:Y:S01]  /*46e50*/  LDL.LU R250, [R1+0x1988] ;  /* 0x0019880001fa7983 */ /* 0x000f220000300800 */
[----:B------:R-:W-:-:S03]  /*46e60*/  ISETP.LT.AND P2, PT, R87, c[0x0][0x178], !P4 ;  /* 0x00005e0057007a0c */ /* 0x000fc60006741270 */
[----:B--2---:R1:W-:Y:S04]  /*46e70*/  @P3 STG.E [R166.64], R3 ;  /* 0x00000003a6003986 */ /* 0x0043e8000c101906 */
[----:B------:R-:W-:Y:S04]  /*46e80*/  @P1 STG.E [R168.64], R173 ;  /* 0x000000ada8001986 */ /* 0x000fe8000c101906 */
[----:B------:R2:W-:Y:S01]  /*46e90*/  @P0 STG.E [R170.64], R175 ;  /* 0x000000afaa000986 */ /* 0x0005e2000c101906 */
[----:B------:R-:W-:Y:S02]  /*46ea0*/  ISETP.LT.AND P1, PT, R207, c[0x0][0x178], !P4 ;  /* 0x00005e00cf007a0c */ /* 0x000fe40006721270 */
[----:B-1----:R-:W-:Y:S01]  /*46eb0*/  IADD3 R3, R0, c[0x0][0x198], RZ ;  /* 0x0000660000037a10 */ /* 0x002fe20007ffe0ff */
[----:B--2---:R-:W2:Y:S01]  /*46ec0*/  LDL.LU R170, [R1+0xd80] ;  /* 0x000d800001aa7983 */ /* 0x004ea20000300800 */
[----:B------:R-:W-:-:S03]  /*46ed0*/  ISETP.LT.AND P3, PT, R86, c[0x0][0x178], !P4 ;  /* 0x00005e0056007a0c */ /* 0x000fc60006761270 */
[----:B------:R-:W2:Y:S01]  /*46ee0*/  LDL.LU R171, [R1+0xcb0] ;  /* 0x000cb00001ab7983 */ /* 0x000ea20000300800 */
[----:B------:R-:W-:Y:S01]  /*46ef0*/  IMAD.WIDE R168, R3, 0x4, R162 ;  /* 0x0000000403a87825 */ /* 0x000fe200078e02a2 */
[----:B------:R-:W-:-:S03]  /*46f00*/  ISETP.LT.AND P4, PT, R115, c[0x0][0x178], !P4 ;  /* 0x00005e0073007a0c */ /* 0x000fc60006781270 */
[C---:B------:R-:W-:Y:S01]  /*46f10*/  IMAD.WIDE R164, R3.reuse, 0x4, R160 ;  /* 0x0000000403a47825 */ /* 0x040fe200078e02a0 */
[----:B---3--:R1:W-:Y:S03]  /*46f20*/  @P1 STG.E [R168.64], R247 ;  /* 0x000000f7a8001986 */ /* 0x0083e6000c101906 */
[C---:B------:R-:W-:Y:S01]  /*46f30*/  IMAD.WIDE R166, R3.reuse, 0x4, R6 ;  /* 0x0000000403a67825 */ /* 0x040fe200078e0206 */
        /* <DEDUP_REMOVED lines=20> */
[----:B------:R-:W-:-:S02]  /*47080*/  ISETP.LT.AND P4, PT, R86, c[0x0][0x178], !P0 ;  /* 0x00005e0056007a0c */ /* 0x000fc40004781270 */
[----:B------:R-:W-:Y:S01]  /*47090*/  ISETP.GE.AND P2, PT, R168, c[0x0][0x17c], PT ;  /* 0x00005f00a8007a0c */ /* 0x000fe20003f46270 */
[C---:B------:R-:W-:Y:S01]  /*470a0*/  IMAD.WIDE R168, R0.reuse, 0x4, R4 ;  /* 0x0000000400a87825 */ /* 0x040fe200078e0204 */
[----:B------:R-:W-:Y:S01]  /*470b0*/  IADD3 R3, R0, c[0x0][0x198], RZ ;  /* 0x0000660000037a10 */ /* 0x000fe20007ffe0ff */
[----:B--2---:R1:W-:Y:S01]  /*470c0*/  @P6 STG.E [R164.64], R170 ;  /* 0x000000aaa4006986 */ /* 0x0043e2000c101906 */
[----:B------:R-:W-:-:S03]  /*470d0*/  ISETP.LT.AND P6, PT, R207, c[0x0][0x178], !P0 ;  /* 0x00005e00cf007a0c */ /* 0x000fc600047c1270 */
        /* <DEDUP_REMOVED lines=22> */
[----:B------:R-:W-:Y:S02]  /*47240*/  IADD3 R168, R119, 0x8b, RZ ;  /* 0x0000008b77a87810 */ /* 0x000fe40007ffe0ff */
[----:B------:R-:W-:Y:S02]  /*47250*/  ISETP.LT.AND P6, PT, R87, c[0x0][0x178], !P2 ;  /* 0x00005e0057007a0c */ /* 0x000fe400057c1270 */
        /* <DEDUP_REMOVED lines=10> */
[----:B------:R-:W-:Y:S02]  /*47300*/  IADD3 R3, R0, c[0x0][0x198], RZ ;  /* 0x0000660000037a10 */ /* 0x000fe40007ffe0ff */
[----:B------:R-:W-:Y:S01]  /*47310*/  ISETP.LT.AND P1, PT, R86, c[0x0][0x178], !P4 ;  /* 0x00005e0056007a0c */ /* 0x000fe20006721270 */
[----:B------:R1:W-:Y:S04]  /*47320*/  @P3 STG.E [R166.64], R175 ;  /* 0x000000afa6003986 */ /* 0x0003e8000c101906 */
[----:B------:R1:W-:Y:S01]  /*47330*/  @P6 STG.E [R168.64], R251 ;  /* 0x000000fba8006986 */ /* 0x0003e2000c101906 */
[----:B------:R-:W-:Y:S01]  /*47340*/  ISETP.LT.AND P6, PT, R87, c[0x0][0x178], !P4 ;  /* 0x00005e0057007a0c */ /* 0x000fe200067c1270 */
[----:B-1----:R-:W-:-:S02]  /*47350*/  IMAD.WIDE R164, R0, 0x4, R4 ;  /* 0x0000000400a47825 */ /* 0x002fc400078e0204 */
        /* <DEDUP_REMOVED lines=39> */
[C---:B------:R-:W-:Y:S01]  /*475d0*/  IMAD.WIDE R166, R3.reuse, 0x4, R162 ;  /* 0x0000000403a67825 */ /* 0x040fe200078e02a2 */
[----:B------:R1:W-:Y:S04]  /*475e0*/  @P6 STG.E [R164.64], R251 ;  /* 0x000000fba4006986 */ /* 0x0003e8000c101906 */
        /* <DEDUP_REMOVED lines=19> */
[----:B------:R-:W-:-:S03]  /*47720*/  ISETP.LT.AND P3, PT, R87, c[0x0][0x178], !P2 ;  /* 0x00005e0057007a0c */ /* 0x000fc60005761270 */
[----:B------:R-:W-:Y:S01]  /*47730*/  IMAD.WIDE R166, R0, 0x4, R162 ;  /* 0x0000000400a67825 */ /* 0x000fe200078e02a2 */
[----:B------:R-:W-:-:S03]  /*47740*/  ISETP.LT.AND P2, PT, R115, c[0x0][0x178], !P2 ;  /* 0x00005e0073007a0c */ /* 0x000fc60005741270 */
[----:B------:R-:W-:Y:S01]  /*47750*/  IMAD.WIDE R164, R0, 0x4, R160 ;  /* 0x0000000400a47825 */ /* 0x000fe200078e02a0 */
[----:B------:R1:W-:Y:S01]  /*47760*/  @P6 STG.E [R166.64], R173 ;  /* 0x000000ada6006986 */ /* 0x0003e2000c101906 */
[----:B------:R-:W-:Y:S02]  /*47770*/  ISETP.LT.AND P6, PT, R207, c[0x0][0x178], !P0 ;  /* 0x00005e00cf007a0c */ /* 0x000fe400047c1270 */
[----:B------:R-:W-:Y:S01]  /*47780*/  ISETP.LT.AND P5, PT, R86, c[0x0][0x178], !P0 ;  /* 0x00005e0056007a0c */ /* 0x000fe200047a1270 */
[----:B------:R1:W-:Y:S01]  /*47790*/  @P4 STG.E [R164.64], R174 ;  /* 0x000000aea4004986 */ /* 0x0003e2000c101906 */
[----:B------:R-:W-:Y:S02]  /*477a0*/  ISETP.LT.AND P4, PT, R87, c[0x0][0x178], !P0 ;  /* 0x00005e0057007a0c */ /* 0x000fe40004781270 */
[----:B------:R-:W-:Y:S02]  /*477b0*/  IADD3 R3, R0, c[0x0][0x198], RZ ;  /* 0x0000660000037a10 */ /* 0x000fe40007ffe0ff */
[----:B------:R-:W-:-:S02]  /*477c0*/  IADD3 R170, R119, 0x90, RZ ;  /* 0x0000009077aa7810 */ /* 0x000fc40007ffe0ff */
[----:B------:R-:W-:Y:S01]  /*477d0*/  ISETP.LT.AND P0, PT, R115, c[0x0][0x178], !P0 ;  /* 0x00005e0073007a0c */ /* 0x000fe20004701270 */
[C---:B-1----:R-:W-:Y:S01]  /*477e0*/  IMAD.WIDE R166, R0.reuse, 0x4, R4 ;  /* 0x0000000400a67825 */ /* 0x042fe200078e0204 */
[----:B------:R-:W4:Y:S03]  /*477f0*/  LDL.LU R173, [R1+0xc4c] ;  /* 0x000c4c0001ad7983 */ /* 0x000f260000300800 */
[----:B------:R-:W-:Y:S01]  /*47800*/  IMAD.WIDE R164, R0, 0x4, R6 ;  /* 0x0000000400a47825 */ /* 0x000fe200078e0206 */
[----:B------:R-:W-:Y:S01]  /*47810*/  ISETP.GE.AND P1, PT, R170, c[0x0][0x17c], PT ;  /* 0x00005f00aa007a0c */ /* 0x000fe20003f26270 */
[----:B------:R-:W4:Y:S02]  /*47820*/  LDL.LU R174, [R1+0x2fc] ;  /* 0x0002fc0001ae7983 */ /* 0x000f240000300800 */
[C---:B------:R-:W-:Y:S02]  /*47830*/  IMAD.WIDE R168, R3.reuse, 0x4, R162 ;  /* 0x0000000403a87825 */ /* 0x040fe400078e02a2 */
[----:B------:R1:W-:Y:S02]  /*47840*/  @P3 STG.E [R164.64], R175 ;  /* 0x000000afa4003986 */ /* 0x0003e4000c101906 */
[----:B------:R-:W-:-:S02]  /*47850*/  IMAD.WIDE R170, R3, 0x4, R160 ;  /* 0x0000000403aa7825 */ /* 0x000fc400078e02a0 */
[----:B------:R-:W-:Y:S02]  /*47860*/  @P2 STG.E [R166.64], R251 ;  /* 0x000000fba6002986 */ /* 0x000fe4000c101906 */
[C---:B-1----:R-:W-:Y:S01]  /*47870*/  IMAD.WIDE R164, R3.reuse, 0x4, R6 ;  /* 0x0000000403a47825 */ /* 0x042fe200078e0206 */
[C---:B------:R-:W-:Y:S01]  /*47880*/  IADD3 R0, R3.reuse, c[0x0][0x198], RZ ;  /* 0x0000660003007a10 */ /* 0x040fe20007ffe0ff */
        /* <DEDUP_REMOVED lines=9> */
[----:B------:R-:W-:Y:S02]  /*47920*/  IADD3 R172, R119, 0x91, RZ ;  /* 0x0000009177ac7810 */ /* 0x000fe40007ffe0ff */
[----:B------:R-:W-:Y:S01]  /*47930*/  ISETP.LT.AND P6, PT, R207, c[0x0][0x178], !P1 ;  /* 0x00005e00cf007a0c */ /* 0x000fe20004fc1270 */
[----:B------:R-:W-:Y:S01]  /*47940*/  IMAD.WIDE R166, R0, 0x4, R162 ;  /* 0x0000000400a67825 */ /* 0x000fe200078e02a2 */
[----:B------:R-:W-:Y:S01]  /*47950*/  ISETP.GE.AND P3, PT, R172, c[0x0][0x17c], PT ;  /* 0x00005f00ac007a0c */ /* 0x000fe20003f66270 */
[----:B------:R-:W2:Y:S01]  /*47960*/  LDL.LU R165, [R1+0x2f8] ;  /* 0x0002f80001a57983 */ /* 0x000ea20000300800 */
[----:B------:R-:W-:-:S02]  /*47970*/  IADD3 R172, R119, 0x92, RZ ;  /* 0x0000009277ac7810 */ /* 0x000fc40007ffe0ff */
[----:B------:R-:W-:Y:S02]  /*47980*/  ISETP.LT.AND P5, PT, R86, c[0x0][0x178], !P1 ;  /* 0x00005e0056007a0c */ /* 0x000fe40004fa1270 */
[----:B------:R-:W-:Y:S02]  /*47990*/  ISETP.LT.AND P2, PT, R87, c[0x0][0x178], !P1 ;  /* 0x00005e0057007a0c */ /* 0x000fe40004f41270 */
[----:B------:R-:W-:Y:S02]  /*479a0*/  ISETP.LT.AND P4, PT, R115, c[0x0][0x178], !P1 ;  /* 0x00005e0073007a0c */ /* 0x000fe40004f81270 */
[----:B------:R-:W-:Y:S02]  /*479b0*/  ISETP.GE.AND P1, PT, R172, c[0x0][0x17c], PT ;  /* 0x00005f00ac007a0c */ /* 0x000fe40003f26270 */
[----:B------:R-:W2:Y:S04]  /*479c0*/  LDL.LU R172, [R1+0x3f8] ;  /* 0x0003f80001ac7983 */ /* 0x000ea80000300800 */
[----:B------:R-:W3:Y:S04]  /*479d0*/  LDL.LU R175, [R1+0x248] ;  /* 0x0002480001af7983 */ /* 0x000ee80000300800 */
[----:B------:R-:W3:Y:S04]  /*479e0*/  LDL.LU R251, [R1+0x28] ;  /* 0x0000280001fb7983 */ /* 0x000ee80000300800 */
[----:B------:R-:W3:Y:S04]  /*479f0*/  LDL.LU R245, [R1+0xc5c] ;  /* 0x000c5c0001f57983 */ /* 0x000ee80000300800 */
[----:B------:R-:W3:Y:S04]  /*47a00*/  LDL.LU R244, [R1+0x3fc] ;  /* 0x0003fc0001f47983 */ /* 0x000ee80000300800 */
[----:B----4-:R1:W-:Y:S04]  /*47a10*/  @P6 STG.E [R166.64], R164 ;  /* 0x000000a4a6006986 */ /* 0x0103e8000c101906 */
[----:B-1----:R-:W4:Y:S01]  /*47a20*/  LDL.LU R167, [R1+0x18] ;  /* 0x0000180001a77983 */ /* 0x002f220000300800 */
[----:B------:R-:W-:-:S04]  /*47a30*/  IMAD.WIDE R168, R0, 0x4, R160 ;  /* 0x0000000400a87825 */ /* 0x000fc800078e02a0 */
[----:B------:R-:W-:Y:S01]  /*47a40*/  IMAD.WIDE R170, R0, 0x4, R6 ;  /* 0x0000000400aa7825 */ /* 0x000fe200078e0206 */
[----:B--2---:R1:W-:Y:S01]  /*47a50*/  @P5 STG.E [R168.64], R165 ;  /* 0x000000a5a8005986 */ /* 0x0043e2000c101906 */
[----:B------:R-:W-:-:S03]  /*47a60*/  IADD3 R166, R119, 0x93, RZ ;  /* 0x0000009377a67810 */ /* 0x000fc60007ffe0ff */
[----:B------:R2:W-:Y:S01]  /*47a70*/  @P2 STG.E [R170.64], R3 ;  /* 0x00000003aa002986 */ /* 0x0005e2000c101906 */
[----:B------:R-:W-:Y:S01]  /*47a80*/  ISETP.GE.AND P2, PT, R166, c[0x0][0x17c], PT ;  /* 0x00005f00a6007a0c */ /* 0x000fe20003f46270 */
[C---:B-1----:R-:W-:Y:S01]  /*47a90*/  IMAD.WIDE R164, R0.reuse, 0x4, R4 ;  /* 0x0000000400a47825 */ /* 0x042fe200078e0204 */
[----:B--2---:R-:W-:-:S04]  /*47aa0*/  IADD3 R3, R0, c[0x0][0x198], RZ ;  /* 0x0000660000037a10 */ /* 0x004fc80007ffe0ff */
[C---:B------:R-:W-:Y:S01]  /*47ab0*/  IADD3 R0, R3.reuse, c[0x0][0x198], RZ ;  /* 0x0000660003007a10 */ /* 0x040fe20007ffe0ff */
[----:B------:R-:W-:-:S04]  /*47ac0*/  IMAD.WIDE R170, R3, 0x4, R162 ;  /* 0x0000000403aa7825 */ /* 0x000fc800078e02a2 */
[----:B------:R-:W-:Y:S01]  /*47ad0*/  IMAD.WIDE R168, R3, 0x4, R160 ;  /* 0x0000000403a87825 */ /* 0x000fe200078e02a0 */
[----:B------:R-:W-:Y:S02]  /*47ae0*/  ISETP.LT.AND P5, PT, R207, c[0x0][0x178], !P3 ;  /* 0x00005e00cf007a0c */ /* 0x000fe40005fa1270 */
[----:B------:R-:W-:Y:S02]  /*47af0*/  ISETP.LT.AND P0, PT, R86, c[0x0][0x178], !P3 ;  /* 0x00005e0056007a0c */ /* 0x000fe40005f01270 */
[----:B------:R-:W-:Y:S01]  /*47b00*/  ISETP.LT.AND P6, PT, R87, c[0x0][0x178], !P3 ;  /* 0x00005e0057007a0c */ /* 0x000fe20005fc1270 */
[----:B----4-:R1:W-:Y:S02]  /*47b10*/  @P4 STG.E [R164.64], R167 ;  /* 0x000000a7a4004986 */ /* 0x0103e4000c101906 */
[----:B-1----:R-:W-:-:S04]  /*47b20*/  IMAD.WIDE R166, R3, 0x4, R6 ;  /* 0x0000000403a67825 */ /* 0x002fc800078e0206 */
[----:B------:R-:W-:Y:S02]  /*47b30*/  IMAD.WIDE R164, R3, 0x4, R4 ;  /* 0x0000000403a47825 */ /* 0x000fe400078e0204 */
[----:B------:R-:W2:Y:S04]  /*47b40*/  LDL.LU R3, [R1+0xc58] ;  /* 0x000c580001037983 */ /* 0x000ea80000300800 */
[----:B------:R-:W-:Y:S04]  /*47b50*/  @P5 STG.E [R170.64], R173 ;  /* 0x000000adaa005986 */ /* 0x000fe8000c101906 */
[----:B------:R-:W-:Y:S04]  /*47b60*/  @P0 STG.E [R168.64], R174 ;  /* 0x000000aea8000986 */ /* 0x000fe8000c101906 */
[----:B---3--:R1:W-:Y:S04]  /*47b70*/  @P6 STG.E [R166.64], R246 ;  /* 0x000000f6a6006986 */ /* 0x0083e8000c101906 */
[----:B-1----:R-:W3:Y:S01]  /*47b80*/  LDL.LU R246, [R1+0x24c] ;  /* 0x00024c0001f67983 */ /* 0x002ee20000300800 */
[----:B------:R-:W-:-:S02]  /*47b90*/  ISETP.LT.AND P3, PT, R115, c[0x0][0x178], !P3 ;  /* 0x00005e0073007a0c */ /* 0x000fc40005f61270 */
[----:B------:R-:W-:Y:S01]  /*47ba0*/  ISETP.LT.AND P4, PT, R207, c[0x0][0x178], !P1 ;  /* 0x00005e00cf007a0c */ /* 0x000fe20004f81270 */
[----:B------:R-:W-:Y:S01]  /*47bb0*/  IMAD.WIDE R170, R0, 0x4, R162 ;  /* 0x0000000400aa7825 */ /* 0x000fe200078e02a2 */
[----:B------:R-:W-:-:S09]  /*47bc0*/  ISETP.LT.AND P0, PT, R115, c[0x0][0x178], !P1 ;  /* 0x00005e0073007a0c */ /* 0x000fd20004f01270 */
[----:B------:R1:W-:Y:S01]  /*47bd0*/  @P3 STG.E [R164.64], R247 ;  /* 0x000000f7a4003986 */ /* 0x0003e2000c101906 */
[----:B------:R-:W-:Y:S01]  /*47be0*/  ISETP.LT.AND P3, PT, R86, c[0x0][0x178], !P1 ;  /* 0x00005e0056007a0c */ /* 0x000fe20004f61270 */
[----:B------:R-:W-:Y:S01]  /*47bf0*/  IMAD.WIDE R166, R0, 0x4, R160 ;  /* 0x0000000400a67825 */ /* 0x000fe200078e02a0 */
[----:B------:R-:W-:Y:S02]  /*47c00*/  ISETP.LT.AND P6, PT, R207, c[0x0][0x178], !P2 ;  /* 0x00005e00cf007a0c */ /* 0x000fe400057c1270 */
[----:B------:R-:W-:Y:S02]  /*47c10*/  ISETP.LT.AND P5, PT, R86, c[0x0][0x178], !P2 ;  /* 0x00005e0056007a0c */ /* 0x000fe400057a1270 */
[----:B-1----:R-:W-:Y:S01]  /*47c20*/  IADD3 R164, R119, 0x94, RZ ;  /* 0x0000009477a47810 */ /* 0x002fe20007ffe0ff */
[----:B------:R-:W4:Y:S04]  /*47c30*/  LDL.LU R247, [R1+0x2c] ;  /* 0x00002c0001f77983 */ /* 0x000f280000300800 */
[----:B------:R-:W3:Y:S01]  /*47c40*/  LDL.LU R173, [R1+0xca8] ;  /* 0x000ca80001ad7983 */ /* 0x000ee20000300800 */
[----:B------:R-:W-:-:S03]  /*47c50*/  IMAD.WIDE R168, R0, 0x4, R4 ;  /* 0x0000000400a87825 */ /* 0x000fc600078e0204 */
[----:B------:R-:W3:Y:S04]  /*47c60*/  LDL.LU R174, [R1+0x5f8] ;  /* 0x0005f80001ae7983 */ /* 0x000ee80000300800 */
[----:B--2---:R1:W-:Y:S01]  /*47c70*/  @P4 STG.E [R170.64], R3 ;  /* 0x00000003aa004986 */ /* 0x0043e2000c101906 */
[----:B------:R-:W-:Y:S02]  /*47c80*/  ISETP.LT.AND P4, PT, R87, c[0x0][0x178], !P1 ;  /* 0x00005e0057007a0c */ /* 0x000fe40004f81270 */
[----:B------:R-:W-:Y:S01]  /*47c90*/  ISETP.GE.AND P1, PT, R164, c[0x0][0x17c], PT ;  /* 0x00005f00a4007a0c */ /* 0x000fe20003f26270 */
[C---:B------:R-:W-:Y:S01]  /*47ca0*/  IMAD.WIDE R164, R0.reuse, 0x4, R6 ;  /* 0x0000000400a47825 */ /* 0x040fe200078e0206 */
[----:B------:R2:W-:Y:S01]  /*47cb0*/  @P3 STG.E [R166.64], R172 ;  /* 0x000000aca6003986 */ /* 0x0005e2000c101906 */
[----:B-1----:R-:W-:-:S08]  /*47cc0*/  IADD3 R3, R0, c[0x0][0x198], RZ ;  /* 0x0000660000037a10 */ /* 0x002fd00007ffe0ff */
[----:B------:R1:W-:Y:S01]  /*47cd0*/  @P4 STG.E [R164.64], R175 ;  /* 0x000000afa4004986 */ /* 0x0003e2000c101906 */
[----:B------:R-:W-:-:S03]  /*47ce0*/  IMAD.WIDE R170, R3, 0x4, R162 ;  /* 0x0000000403aa7825 */ /* 0x000fc600078e02a2 */
[----:B------:R1:W-:Y:S01]  /*47cf0*/  @P0 STG.E [R168.64], R251 ;  /* 0x000000fba8000986 */ /* 0x0003e2000c101906 */
[----:B--2---:R-:W-:-:S03]  /*47d00*/  IMAD.WIDE R166, R3, 0x4, R160 ;  /* 0x0000000403a67825 */ /* 0x004fc600078e02a0 */
[----:B-1----:R-:W2:Y:S04]  /*47d10*/  LDL.LU R175, [R1+0x308] ;  /* 0x0003080001af7983 */ /* 0x002ea80000300800 */
[----:B------:R1:W-:Y:S04]  /*47d20*/  @P6 STG.E [R170.64], R245 ;  /* 0x000000f5aa006986 */ /* 0x0003e8000c101906 */
[----:B------:R-:W2:Y:S04]  /*47d30*/  LDL.LU R251, [R1+0x158] ;  /* 0x0001580001fb7983 */ /* 0x000ea80000300800 */
[----:B------:R4:W-:Y:S04]  /*47d40*/  @P5 STG.E [R166.64], R244 ;  /* 0x000000f4a6005986 */ /* 0x0009e8000c101906 */
[----:B-1----:R-:W2:Y:S04]  /*47d50*/  LDL.LU R245, [R1+0xcac] ;  /* 0x000cac0001f57983 */ /* 0x002ea80000300800 */
[----:B----4-:R-:W4:Y:S01]  /*47d60*/  LDL.LU R244, [R1+0x5fc] ;  /* 0x0005fc0001f47983 */ /* 0x010f220000300800 */
[----:B------:R-:W-:Y:S01]  /*47d70*/  ISETP.LT.AND P3, PT, R87, c[0x0][0x178], !P2 ;  /* 0x00005e0057007a0c */ /* 0x000fe20005761270 */
[----:B------:R-:W-:-:S12]  /*47d80*/  IMAD.WIDE R164, R3, 0x4, R6 ;  /* 0x0000000403a47825 */ /* 0x000fd800078e0206 */
[----:B---3--:R1:W-:Y:S04]  /*47d90*/  @P3 STG.E [R164.64], R246 ;  /* 0x000000f6a4003986 */ /* 0x0083e8000c101906 */
[----:B-1----:R-:W3:Y:S01]  /*47da0*/  LDL.LU R246, [R1+0x30c] ;  /* 0x00030c0001f67983 */ /* 0x002ee20000300800 */
[----:B------:R-:W-:Y:S02]  /*47db0*/  ISETP.LT.AND P2, PT, R115, c[0x0][0x178], !P2 ;  /* 0x00005e0073007a0c */ /* 0x000fe40005741270 */
[----:B------:R-:W-:Y:S02]  /*47dc0*/  ISETP.LT.AND P5, PT, R207, c[0x0][0x178], !P1 ;  /* 0x00005e00cf007a0c */ /* 0x000fe40004fa1270 */
[----:B------:R-:W-:Y:S02]  /*47dd0*/  IADD3 R0, R3, c[0x0][0x198], RZ ;  /* 0x0000660003007a10 */ /* 0x000fe40007ffe0ff */
[----:B------:R-:W-:-:S02]  /*47de0*/  IADD3 R170, R119, 0x95, RZ ;  /* 0x0000009577aa7810 */ /* 0x000fc40007ffe0ff */
[----:B------:R-:W-:Y:S01]  /*47df0*/  ISETP.LT.AND P0, PT, R86, c[0x0][0x178], !P1 ;  /* 0x00005e0056007a0c */ /* 0x000fe20004f01270 */
[----:B------:R-:W-:Y:S01]  /*47e00*/  IMAD.WIDE R166, R3, 0x4, R4 ;  /* 0x0000000403a67825 */ /* 0x000fe200078e0204 */
[----:B------:R-:W-:Y:S02]  /*47e10*/  ISETP.LT.AND P4, PT, R87, c[0x0][0x178], !P1 ;  /* 0x00005e0057007a0c */ /* 0x000fe40004f81270 */
[----:B------:R-:W-:Y:S01]  /*47e20*/  ISETP.GE.AND P6, PT, R170, c[0x0][0x17c], PT ;  /* 0x00005f00aa007a0c */ /* 0x000fe20003fc6270 */
[C---:B------:R-:W-:Y:S01]  /*47e30*/  IMAD.WIDE R168, R0.reuse, 0x4, R162 ;  /* 0x0000000400a87825 */ /* 0x040fe200078e02a2 */
        /* <DEDUP_REMOVED lines=8> */
[C---:B------:R-:W-:Y:S01]  /*47ec0*/  IADD3 R171, R119.reuse, 0x96, RZ ;  /* 0x0000009677ab7810 */ /* 0x040fe20007ffe0ff */
[----:B------:R-:W3:Y:S01]  /*47ed0*/  LDL.LU R247, [R1+0x15c] ;  /* 0x00015c0001f77983 */ /* 0x000ee20000300800 */
[----:B------:R-:W-:-:S03]  /*47ee0*/  IADD3 R170, R119, 0x97, RZ ;  /* 0x0000009777aa7810 */ /* 0x000fc60007ffe0ff */
[----:B------:R1:W-:Y:S01]  /*47ef0*/  @P0 STG.E [R166.64], R174 ;  /* 0x000000aea6000986 */ /* 0x0003e2000c101906 */
[----:B------:R-:W-:Y:S01]  /*47f00*/  IMAD.WIDE R168, R3, 0x4, R160 ;  /* 0x0000000403a87825 */ /* 0x000fe200078e02a0 */
[----:B------:R-:W-:Y:S02]  /*47f10*/  ISETP.GE.AND P3, PT, R171, c[0x0][0x17c], PT ;  /* 0x00005f00ab007a0c */ /* 0x000fe40003f66270 */
[----:B------:R-:W3:Y:S01]  /*47f20*/  LDL.LU R171, [R1+0x5b8] ;  /* 0x0005b80001ab7983 */ /* 0x000ee20000300800 */
[----:B------:R-:W-:-:S03]  /*47f30*/  ISETP.GE.AND P0, PT, R170, c[0x0][0x17c], PT ;  /* 0x00005f00aa007a0c */ /* 0x000fc60003f06270 */
[----:B------:R-:W3:Y:S01]  /*47f40*/  LDL.LU R170, [R1+0xc98] ;  /* 0x000c980001aa7983 */ /* 0x000ee20000300800 */
[----:B-1----:R-:W-:-:S03]  /*47f50*/  IMAD.WIDE R166, R3, 0x4, R162 ;  /* 0x0000000403a67825 */ /* 0x002fc600078e02a2 */
[----:B------:R-:W3:Y:S04]  /*47f60*/  LDL.LU R172, [R1+0x258] ;  /* 0x0002580001ac7983 */ /* 0x000ee80000300800 */
[----:B--2---:R1:W-:Y:S02]  /*47f70*/  @P4 STG.E [R164.64], R175 ;  /* 0x000000afa4004986 */ /* 0x0043e4000c101906 */
[----:B-1----:R-:W-:Y:S01]  /*47f80*/  IMAD.WIDE R164, R0, 0x4, R4 ;  /* 0x0000000400a47825 */ /* 0x002fe200078e0204 */
[----:B------:R-:W-:-:S04]  /*47f90*/  IADD3 R0, R3, c[0x0][0x198], RZ ;  /* 0x0000660003007a10 */ /* 0x000fc80007ffe0ff */
[----:B------:R1:W-:Y:S04]  /*47fa0*/  @P1 STG.E [R164.64], R251 ;  /* 0x000000fba4001986 */ /* 0x0003e8000c101906 */
[----:B------:R2:W-:Y:S04]  /*47fb0*/  @P2 STG.E [R166.64], R245 ;  /* 0x000000f5a6002986 */ /* 0x0005e8000c101906 */
[----:B----4-:R4:W-:Y:S01]  /*47fc0*/  @P5 STG.E [R168.64], R244 ;  /* 0x000000f4a8005986 */ /* 0x0109e2000c101906 */
[----:B-1----:R-:W-:-:S03]  /*47fd0*/  IMAD.WIDE R164, R3, 0x4, R6 ;  /* 0x0000000403a47825 */ /* 0x002fc600078e0206 */
[----:B--2---:R-:W2:Y:S01]  /*47fe0*/  LDL.LU R245, [R1+0xd6c] ;  /* 0x000d6c0001f57983 */ /* 0x004ea20000300800 */
[----:B------:R-:W-:-:S03]  /*47ff0*/  IMAD.WIDE R166, R3, 0x4, R4 ;  /* 0x0000000403a67825 */ /* 0x000fc600078e0204 */
[----:B----4-:R-:W4:Y:S04]  /*48000*/  LDL.LU R244, [R1+0xc9c] ;  /* 0x000c9c0001f47983 */ /* 0x010f280000300800 */
[----:B------:R-:W2:Y:S01]  /*48010*/  LDL.LU R3, [R1+0xd68] ;  /* 0x000d680001037983 */ /* 0x000ea20000300800 */
[----:B------:R-:W-:-:S03]  /*48020*/  ISETP.LT.AND P4, PT, R87, c[0x0][0x178], !P6 ;  /* 0x00005e0057007a0c */ /* 0x000fc60007781270 */
[----:B------:R-:W4:Y:S10]  /*48030*/  LDL.LU R251, [R1+0x5bc] ;  /* 0x0005bc0001fb7983 */ /* 0x000f340000300800 */
[----:B---3--:R1:W-:Y:S04]  /*48040*/  @P4 STG.E [R164.64], R246 ;  /* 0x000000f6a4004986 */ /* 0x0083e8000c101906 */
[----:B-1----:R-:W3:Y:S01]  /*48050*/  LDL.LU R246, [R1+0x25c] ;  /* 0x00025c0001f67983 */ /* 0x002ee20000300800 */
[----:B------:R-:W-:-:S02]  /*48060*/  ISETP.LT.AND P6, PT, R115, c[0x0][0x178], !P6 ;  /* 0x00005e0073007a0c */ /* 0x000fc400077c1270 */
[----:B------:R-:W-:Y:S02]  /*48070*/  ISETP.LT.AND P5, PT, R207, c[0x0][0x178], !P3 ;  /* 0x00005e00cf007a0c */ /* 0x000fe40005fa1270 */
[----:B------:R-:W-:Y:S02]  /*48080*/  ISETP.LT.AND P1, PT, R86, c[0x0][0x178], !P3 ;  /* 0x00005e0056007a0c */ /* 0x000fe40005f21270 */
[----:B------:R-:W-:Y:S02]  /*48090*/  IADD3 R168, R119, 0x98, RZ ;  /* 0x0000009877a87810 */ /* 0x000fe40007ffe0ff */
[----:B------:R-:W-:Y:S01]  /*480a0*/  ISETP.LT.AND P2, PT, R87, c[0x0][0x178], !P3 ;  /* 0x00005e0057007a0c */ /* 0x000fe20005f41270 */
[----:B------:R-:W-:Y:S01]  /*480b0*/  IMAD.WIDE R164, R0, 0x4, R160 ;  /* 0x0000000400a47825 */ /* 0x000fe200078e02a0 */
[----:B------:R-:W-:Y:S01]  /*480c0*/  ISETP.GE.AND P4, PT, R168, c[0x0][0x17c], PT ;  /* 0x00005f00a8007a0c */ /* 0x000fe20003f86270 */
[----:B------:R-:W3:Y:S02]  /*480d0*/  LDL.LU R173, [R1+0xd88] ;  /* 0x000d880001ad7983 */ /* 0x000ee40000300800 */
[----:B------:R-:W-:Y:S01]  /*480e0*/  IMAD.WIDE R168, R0, 0x4, R162 ;  /* 0x0000000400a87825 */ /* 0x000fe200078e02a2 */
[----:B------:R-:W-:Y:S01]  /*480f0*/  ISETP.LT.AND P3, PT, R115, c[0x0][0x178], !P3 ;  /* 0x00005e0073007a0c */ /* 0x000fe20005f61270 */
[----:B------:R1:W-:Y:S01]  /*48100*/  @P6 STG.E [R166.64], R247 ;  /* 0x000000f7a6006986 */ /* 0x0003e2000c101906 */
[----:B------:R-:W-:-:S03]  /*48110*/  ISETP.LT.AND P6, PT, R207, c[0x0][0x178], !P0 ;  /* 0x00005e00cf007a0c */ /* 0x000fc600047c1270 */
[----:B------:R-:W3:Y:S04]  /*48120*/  LDL.LU R174, [R1+0xcb8] ;  /* 0x000cb80001ae7983 */ /* 0x000ee80000300800 */
[----:B------:R-:W3:Y:S01]  /*48130*/  LDL.LU R175, [R1+0x8e8] ;  /* 0x0008e80001af7983 */ /* 0x000ee20000300800 */
[----:B-1----:R-:W-:-:S03]  /*48140*/  IMAD.WIDE R166, R0, 0x4, R6 ;  /* 0x0000000400a67825 */ /* 0x002fc600078e0206 */
[----:B------:R-:W3:Y:S04]  /*48150*/  LDL.LU R247, [R1+0x408] ;  /* 0x0004080001f77983 */ /* 0x000ee80000300800 */
[----:B--2---:R1:W-:Y:S01]  /*48160*/  @P5 STG.E [R168.64], R3 ;  /* 0x00000003a8005986 */ /* 0x0043e2000c101906 */
[----:B------:R-:W-:-:S03]  /*48170*/  ISETP.LT.AND P5, PT, R86, c[0x0][0x178], !P0 ;  /* 0x00005e0056007a0c */ /* 0x000fc600047a1270 */
[----:B------:R2:W-:Y:S04]  /*48180*/  @P1 STG.E [R164.64], R170 ;  /* 0x000000aaa4001986 */ /* 0x0005e8000c101906 */
[----:B------:R4:W-:Y:S01]  /*48190*/  @P2 STG.E [R166.64], R171 ;  /* 0x000000aba6002986 */ /* 0x0009e2000c101906 */
[----:B------:R-:W-:Y:S02]  /*481a0*/  ISETP.LT.AND P2, PT, R87, c[0x0][0x178], !P0 ;  /* 0x00005e0057007a0c */ /* 0x000fe40004741270 */
[C---:B-1----:R-:W-:Y:S01]  /*481b0*/  IADD3 R3, R0.reuse, c[0x0][0x198], RZ ;  /* 0x0000660000037a10 */ /* 0x042fe20007ffe0ff */
[----:B--2---:R-:W-:-:S04]  /*481c0*/  IMAD.WIDE R164, R0, 0x4, R4 ;  /* 0x0000000400a47825 */ /* 0x004fc800078e0204 */
[----:B----4-:R-:W-:Y:S01]  /*481d0*/  IMAD.WIDE R166, R3, 0x4, R162 ;  /* 0x0000000403a67825 */ /* 0x010fe200078e02a2 */
[----:B------:R-:W-:Y:S01]  /*481e0*/  @P3 STG.E [R164.64], R172 ;  /* 0x000000aca4003986 */ /* 0x000fe2000c101906 */
[----:B------:R-:W-:Y:S02]  /*481f0*/  ISETP.LT.AND P0, PT, R115, c[0x0][0x178], !P0 ;  /* 0x00005e0073007a0c */ /* 0x000fe40004701270 */
[C---:B------:R-:W-:Y:S01]  /*48200*/  IMAD.WIDE R168, R3.reuse, 0x4, R160 ;  /* 0x0000000403a87825 */ /* 0x040fe200078e02a0 */
[----:B------:R1:W-:Y:S04]  /*48210*/  @P6 STG.E [R166.64], R245 ;  /* 0x000000f5a6006986 */ /* 0x0003e8000c101906 */
[----:B------:R2:W-:Y:S04]  /*48220*/  @P5 STG.E [R168.64], R244 ;  /* 0x000000f4a8005986 */ /* 0x0005e8000c101906 */
[----:B-1----:R-:W4:Y:S01]  /*48230*/  LDL.LU R245, [R1+0xd8c] ;  /* 0x000d8c0001f57983 */ /* 0x002f220000300800 */
[----:B------:R-:W-:-:S03]  /*48240*/  IMAD.WIDE R166, R3, 0x4, R6 ;  /* 0x0000000403a67825 */ /* 0x000fc600078e0206 */
[----:B--2---:R-:W2:Y:S01]  /*48250*/  LDL.LU R244, [R1+0xcbc] ;  /* 0x000cbc0001f47983 */ /* 0x004ea20000300800 */
[----:B------:R-:W-:-:S03]  /*48260*/  IMAD.WIDE R164, R3, 0x4, R4 ;  /* 0x0000000403a47825 */ /* 0x000fc600078e0204 */
[----:B------:R1:W-:Y:S04]  /*48270*/  @P2 STG.E [R166.64], R251 ;  /* 0x000000fba6002986 */ /* 0x0003e8000c101906 */
[----:B---3--:R3:W-:Y:S04]  /*48280*/  @P0 STG.E [R164.64], R246 ;  /* 0x000000f6a4000986 */ /* 0x0087e8000c101906 */
[----:B-1----:R-:W2:Y:S04]  /*48290*/  LDL.LU R251, [R1+0x8ec] ;  /* 0x0008ec0001fb7983 */ /* 0x002ea80000300800 */
[----:B---3--:R-:W3:Y:S01]  /*482a0*/  LDL.LU R246, [R1+0x40c] ;  /* 0x00040c0001f67983 */ /* 0x008ee20000300800 */
[----:B------:R-:W-:-:S02]  /*482b0*/  ISETP.LT.AND P6, PT, R207, c[0x0][0x178], !P4 ;  /* 0x00005e00cf007a0c */ /* 0x000fc400067c1270 */
[----:B------:R-:W-:Y:S02]  /*482c0*/  ISETP.LT.AND P3, PT, R86, c[0x0][0x178], !P4 ;  /* 0x00005e0056007a0c */ /* 0x000fe40006761270 */
[----:B------:R-:W-:Y:S02]  /*482d0*/  IADD3 R170, R119, 0x99, RZ ;  /* 0x0000009977aa7810 */ /* 0x000fe40007ffe0ff */
[----:B------:R-:W-:Y:S02]  /*482e0*/  IADD3 R0, R3, c[0x0][0x198], RZ ;  /* 0x0000660003007a10 */ /* 0x000fe40007ffe0ff */
[----:B------:R-:W-:Y:S02]  /*482f0*/  ISETP.LT.AND P5, PT, R87, c[0x0][0x178], !P4 ;  /* 0x00005e0057007a0c */ /* 0x000fe400067a1270 */
[----:B------:R-:W-:Y:S01]  /*48300*/  ISETP.GE.AND P1, PT, R170, c[0x0][0x17c], PT ;  /* 0x00005f00aa007a0c */ /* 0x000fe20003f26270 */
[----:B------:R-:W-:Y:S01]  /*48310*/  IMAD.WIDE R168, R0, 0x4, R162 ;  /* 0x0000000400a87825 */ /* 0x000fe200078e02a2 */
[----:B------:R-:W-:-:S03]  /*48320*/  ISETP.LT.AND P4, PT, R115, c[0x0][0x178], !P4 ;  /* 0x00005e0073007a0c */ /* 0x000fc60006781270 */
[C---:B------:R-:W-:Y:S01]  /*48330*/  IMAD.WIDE R166, R0.reuse, 0x4, R160 ;  /* 0x0000000400a67825 */ /* 0x040fe200078e02a0 */
[----:B------:R-:W-:Y:S01]  /*48340*/  ISETP.LT.AND P0, PT, R207, c[0x0][0x178], !P1 ;  /* 0x00005e00cf007a0c */ /* 0x000fe20004f01270 */
[----:B------:R1:W-:Y:S01]  /*48350*/  @P6 STG.E [R168.64], R173 ;  /* 0x000000ada8006986 */ /* 0x0003e2000c101906 */
[C---:B------:R-:W-:Y:S01]  /*48360*/  IADD3 R3, R0.reuse, c[0x0][0x198], RZ ;  /* 0x0000660000037a10 */ /* 0x040fe20007ffe0ff */
[----:B------:R-:W-:Y:S02]  /*48370*/  IMAD.WIDE R164, R0, 0x4, R6 ;  /* 0x0000000400a47825 */ /* 0x000fe400078e0206 */
[----:B------:R1:W-:Y:S01]  /*48380*/  @P3 STG.E [R166.64], R174 ;  /* 0x000000aea6003986 */ /* 0x0003e2000c101906 */
[----:B------:R-:W-:Y:S02]  /*48390*/  ISETP.LT.AND P3, PT, R86, c[0x0][0x178], !P1 ;  /* 0x00005e0056007a0c */ /* 0x000fe40004f61270 */
[----:B------:R-:W-:Y:S01]  /*483a0*/  ISETP.LT.AND P6, PT, R87, c[0x0][0x178], !P1 ;  /* 0x00005e0057007a0c */ /* 0x000fe20004fc1270 */
[----:B------:R1:W-:Y:S02]  /*483b0*/  @P5 STG.E [R164.64], R175 ;  /* 0x000000afa4005986 */ /* 0x0003e4000c101906 */
[----:B-1----:R-:W-:Y:S01]  /*483c0*/  IMAD.WIDE R168, R0, 0x4, R4 ;  /* 0x0000000400a87825 */ /* 0x002fe200078e0204 */
[----:B------:R-:W-:-:S03]  /*483d0*/  ISETP.LT.AND P1, PT, R115, c[0x0][0x178], !P1 ;  /* 0x00005e0073007a0c */ /* 0x000fc60004f21270 */
[----:B------:R-:W-:-:S04]  /*483e0*/  IMAD.WIDE R166, R3, 0x4, R160 ;  /* 0x0000000403a67825 */ /* 0x000fc800078e02a0 */
[C---:B------:R-:W-:Y:S01]  /*483f0*/  IMAD.WIDE R164, R3.reuse, 0x4, R162 ;  /* 0x0000000403a47825 */ /* 0x040fe200078e02a2 */
[----:B------:R1:W-:Y:S01]  /*48400*/  @P4 STG.E [R168.64], R247 ;  /* 0x000000f7a8004986 */ /* 0x0003e2000c101906 */
[----:B------:R-:W-:-:S03]  /*48410*/  IADD3 R0, R3, c[0x0][0x198], RZ ;  /* 0x0000660003007a10 */ /* 0x000fc60007ffe0ff */
[----:B-1----:R-:W3:Y:S04]  /*48420*/  LDL.LU R247, [R1+0x508] ;  /* 0x0005080001f77983 */ /* 0x002ee80000300800 */
[----:B----4-:R1:W-:Y:S04]  /*48430*/  @P0 STG.E [R164.64], R245 ;  /* 0x000000f5a4000986 */ /* 0x0103e8000c101906 */
[----:B--2---:R2:W-:Y:S01]  /*48440*/  @P3 STG.E [R166.64], R244 ;  /* 0x000000f4a6003986 */ /* 0x0045e2000c101906 */
[----:B-1----:R-:W-:-:S03]  /*48450*/  IMAD.WIDE R164, R3, 0x4, R6 ;  /* 0x0000000403a47825 */ /* 0x002fc600078e0206 */
[----:B------:R-:W4:Y:S01]  /*48460*/  LDL.LU R245, [R1+0xd7c] ;  /* 0x000d7c0001f57983 */ /* 0x000f220000300800 */
[----:B--2---:R-:W-:-:S03]  /*48470*/  IMAD.WIDE R166, R3, 0x4, R4 ;  /* 0x0000000403a67825 */ /* 0x004fc600078e0204 */
[----:B------:R-:W2:Y:S04]  /*48480*/  LDL.LU R244, [R1+0x8fc] ;  /* 0x0008fc0001f47983 */ /* 0x000ea80000300800 */
[----:B------:R-:W2:Y:S04]  /*48490*/  LDL.LU R3, [R1+0xd78] ;  /* 0x000d780001037983 */ /* 0x000ea80000300800 */
[----:B------:R1:W-:Y:S04]  /*484a0*/  @P6 STG.E [R164.64], R251 ;  /* 0x000000fba4006986 */ /* 0x0003e8000c101906 */
[----:B---3--:R3:W-:Y:S04]  /*484b0*/  @P1 STG.E [R166.64], R246 ;  /* 0x000000f6a6001986 */ /* 0x0087e8000c101906 */
[----:B-1----:R-:W2:Y:S04]  /*484c0*/  LDL.LU R165, [R1+0xda8] ;  /* 0x000da80001a57983 */ /* 0x002ea80000300800 */
[----:B---3--:R-:W3:Y:S01]  /*484d0*/  LDL.LU R167, [R1+0x8f8] ;  /* 0x0008f80001a77983 */ /* 0x008ee20000300800 */
[----:B------:R-:W-:-:S02]  /*484e0*/  IADD3 R170, R119, 0x9a, RZ ;  /* 0x0000009a77aa7810 */ /* 0x000fc40007ffe0ff */
[----:B------:R-:W-:Y:S01]  /*484f0*/  IADD3 R168, R119, 0x9b, RZ ;  /* 0x0000009b77a87810 */ /* 0x000fe20007ffe0ff */
[----:B------:R-:W3:Y:S01]  /*48500*/  LDL.LU R175, [R1+0x50c] ;  /* 0x00050c0001af7983 */ /* 0x000ee20000300800 */
[----:B------:R-:W-:Y:S02]  /*48510*/  ISETP.GE.AND P2, PT, R170, c[0x0][0x17c], PT ;  /* 0x00005f00aa007a0c */ /* 0x000fe40003f46270 */
[----:B------:R-:W-:Y:S01]  /*48520*/  ISETP.GE.AND P0, PT, R168, c[0x0][0x17c], PT ;  /* 0x00005f00a8007a0c */ /* 0x000fe20003f06270 */
[----:B------:R-:W3:Y:S01]  /*48530*/  LDL.LU R172, [R1+0xdc8] ;  /* 0x000dc80001ac7983 */ /* 0x000ee20000300800 */
[----:B------:R-:W-:Y:S02]  /*48540*/  ISETP.LT.AND P4, PT, R207, c[0x0][0x178], !P2 ;  /* 0x00005e00cf007a0c */ /* 0x000fe40005781270 */
[----:B------:R-:W-:Y:S02]  /*48550*/  ISETP.LT.AND P5, PT, R86, c[0x0][0x178], !P2 ;  /* 0x00005e0056007a0c */ /* 0x000fe400057a1270 */
[----:B------:R-:W-:Y:S01]  /*48560*/  ISETP.LT.AND P3, PT, R87, c[0x0][0x178], !P2 ;  /* 0x00005e0057007a0c */ /* 0x000fe20005761270 */
[C---:B------:R-:W-:Y:S01]  /*48570*/  IMAD.WIDE R168, R0.reuse, 0x4, R162 ;  /* 0x0000000400a87825 */ /* 0x040fe200078e02a2 */
[----:B------:R-:W4:Y:S03]  /*48580*/  LDL.LU R173, [R1+0xd98] ;  /* 0x000d980001ad7983 */ /* 0x000f260000300800 */
[C---:B------:R-:W-:Y:S01]  /*48590*/  IMAD.WIDE R170, R0.reuse, 0x4, R160 ;  /* 0x0000000400aa7825 */ /* 0x040fe200078e02a0 */
[----:B------:R-:W4:Y:S04]  /*485a0*/  LDL.LU R174, [R1+0xb28] ;  /* 0x000b280001ae7983 */ /* 0x000f280000300800 */
[----:B------:R-:W4:Y:S04]  /*485b0*/  LDL.LU R251, [R1+0x518] ;  /* 0x0005180001fb7983 */ /* 0x000f280000300800 */
[----:B------:R-:W4:Y:S04]  /*485c0*/  LDL.LU R246, [R1+0xdcc] ;  /* 0x000dcc0001f67983 */ /* 0x000f280000300800 */
[----:B--2---:R1:W-:Y:S04]  /*485d0*/  @P4 STG.E [R168.64], R165 ;  /* 0x000000a5a8004986 */ /* 0x0043e8000c101906 */
[----:B------:R2:W-:Y:S01]  /*485e0*/  @P5 STG.E [R170.64], R3 ;  /* 0x00000003aa005986 */ /* 0x0005e2000c101906 */
[C---:B-1----:R-:W-:Y:S01]  /*485f0*/  IMAD.WIDE R164, R0.reuse, 0x4, R6 ;  /* 0x0000000400a47825 */ /* 0x042fe200078e0206 */
[----:B--2---:R-:W-:-:S04]  /*48600*/  IADD3 R3, R0, c[0x0][0x198], RZ ;  /* 0x0000660000037a10 */ /* 0x004fc80007ffe0ff */
[----:B---3--:R1:W-:Y:S02]  /*48610*/  @P3 STG.E [R164.64], R167 ;  /* 0x000000a7a4003986 */ /* 0x0083e4000c101906 */
[----:B-1----:R-:W-:Y:S02]  /*48620*/  IMAD.WIDE R164, R0, 0x4, R4 ;  /* 0x0000000400a47825 */ /* 0x002fe400078e0204 */
[----:B------:R-:W2:Y:S01]  /*48630*/  LDL.LU R0, [R1+0xdac] ;  /* 0x000dac0001007983 */ /* 0x000ea20000300800 */
[----:B------:R-:W-:Y:S02]  /*48640*/  ISETP.LT.AND P2, PT, R115, c[0x0][0x178], !P2 ;  /* 0x00005e0073007a0c */ /* 0x000fe40005741270 */
[----:B------:R-:W-:Y:S02]  /*48650*/  ISETP.LT.AND P6, PT, R207, c[0x0][0x178], !P0 ;  /* 0x00005e00cf007a0c */ /* 0x000fe400047c1270 */
[----:B------:R-:W-:Y:S02]  /*48660*/  ISETP.LT.AND P4, PT, R86, c[0x0][0x178], !P0 ;  /* 0x00005e0056007a0c */ /* 0x000fe40004781270 */
[----:B------:R-:W-:-:S02]  /*48670*/  ISETP.LT.AND P5, PT, R87, c[0x0][0x178], !P0 ;  /* 0x00005e0057007a0c */ /* 0x000fc400047a1270 */
[C---:B------:R-:W-:Y:S02]  /*48680*/  IADD3 R166, R119.reuse, 0x9c, RZ ;  /* 0x0000009c77a67810 */ /* 0x040fe40007ffe0ff */
[----:B------:R-:W-:Y:S02]  /*48690*/  IADD3 R168, R119, 0x9d, RZ ;  /* 0x0000009d77a87810 */ /* 0x000fe40007ffe0ff */
[----:B------:R-:W-:Y:S01]  /*486a0*/  ISETP.GE.AND P1, PT, R166, c[0x0][0x17c], PT ;  /* 0x00005f00a6007a0c */ /* 0x000fe20003f26270 */
[----:B------:R-:W-:Y:S01]  /*486b0*/  IMAD.WIDE R166, R3, 0x4, R162 ;  /* 0x0000000403a67825 */ /* 0x000fe200078e02a2 */
[----:B------:R-:W-:-:S03]  /*486c0*/  ISETP.GE.AND P3, PT, R168, c[0x0][0x17c], PT ;  /* 0x00005f00a8007a0c */ /* 0x000fc60003f66270 */
[C---:B------:R-:W-:Y:S01]  /*486d0*/  IMAD.WIDE R168, R3.reuse, 0x4, R160 ;  /* 0x0000000403a87825 */ /* 0x040fe200078e02a0 */
[----:B------:R1:W-:Y:S03]  /*486e0*/  @P2 STG.E [R164.64], R247 ;  /* 0x000000f7a4002986 */ /* 0x0003e6000c101906 */
[----:B------:R-:W-:Y:S01]  /*486f0*/  IMAD.WIDE R170, R3, 0x4, R6 ;  /* 0x0000000403aa7825 */ /* 0x000fe200078e0206 */
[----:B-1----:R-:W3:Y:S04]  /*48700*/  LDL.LU R247, [R1+0x1984] ;  /* 0x0019840001f77983 */ /* 0x002ee80000300800 */
[----:B--2---:R-:W-:Y:S04]  /*48710*/  @P6 STG.E [R166.64], R0 ;  /* 0x00000000a6006986 */ /* 0x004fe8000c101906 */
[----:B----4-:R1:W-:Y:S04]  /*48720*/  @P4 STG.E [R168.64], R245 ;  /* 0x000000f5a8004986 */ /* 0x0103e8000c101906 */
[----:B------:R2:W-:Y:S04]  /*48730*/  @P5 STG.E [R170.64], R244 ;  /* 0x000000f4aa005986 */ /* 0x0005e8000c101906 */
[----:B-1----:R-:W4:Y:S04]  /*48740*/  LDL.LU R245, [R1+0xd9c] ;  /* 0x000d9c0001f57983 */ /* 0x002f280000300800 */
[----:B--2---:R-:W2:Y:S01]  /*48750*/  LDL.LU R244, [R1+0xb2c] ;  /* 0x000b2c0001f47983 */ /* 0x004ea20000300800 */
[----:B------:R-:W-:-:S02]  /*48760*/  ISETP.LT.AND P0, PT, R115, c[0x0][0x178], !P0 ;  /* 0x00005e0073007a0c */ /* 0x000fc40004701270 */
[----:B------:R-:W-:Y:S02]  /*48770*/  ISETP.LT.AND P4, PT, R207, c[0x0][0x178], !P1 ;  /* 0x00005e00cf007a0c */ /* 0x000fe40004f81270 */
[----:B------:R-:W-:Y:S02]  /*48780*/  ISETP.LT.AND P5, PT, R86, c[0x0][0x178], !P1 ;  /* 0x00005e0056007a0c */ /* 0x000fe40004fa1270 */
[C---:B------:R-:W-:Y:S01]  /*48790*/  IADD3 R170, R3.reuse, c[0x0][0x198], RZ ;  /* 0x0000660003aa7a10 */ /* 0x040fe20007ffe0ff */
[----:B------:R-:W-:Y:S01]  /*487a0*/  IMAD.WIDE R164, R3, 0x4, R4 ;  /* 0x0000000403a47825 */ /* 0x000fe200078e0204 */
[----:B------:R-:W-:-:S03]  /*487b0*/  ISETP.LT.AND P2, PT, R87, c[0x0][0x178], !P1 ;  /* 0x00005e0057007a0c */ /* 0x000fc60004f41270 */
[----:B------:R-:W-:Y:S01]  /*487c0*/  IMAD.WIDE R166, R170, 0x4, R162 ;  /* 0x00000004aaa67825 */ /* 0x000fe200078e02a2 */
[----:B------:R-:W-:-:S03]  /*487d0*/  ISETP.LT.AND P1, PT, R115, c[0x0][0x178], !P1 ;  /* 0x00005e0073007a0c */ /* 0x000fc60004f21270 */
[----:B------:R-:W-:Y:S01]  /*487e0*/  IMAD.WIDE R168, R170, 0x4, R160 ;  /* 0x00000004aaa87825 */ /* 0x000fe200078e02a0 */
[----:B------:R-:W-:Y:S01]  /*487f0*/  IADD3 R0, R119, 0x9e, RZ ;  /* 0x0000009e77007810 */ /* 0x000fe20007ffe0ff */
        /* <DEDUP_REMOVED lines=10> */
[----:B---3--:R-:W-:Y:S02]  /*488a0*/  IMAD.WIDE R166, R170, 0x4, R4 ;  /* 0x00000004aaa67825 */ /* 0x008fe400078e0204 */
[----:B------:R1:W-:Y:S02]  /*488b0*/  @P2 STG.E [R164.64], R174 ;  /* 0x000000aea4002986 */ /* 0x0003e4000c101906 */
[----:B------:R-:W-:-:S02]  /*488c0*/  IMAD.WIDE R168, R0, 0x4, R162 ;  /* 0x0000000400a87825 */ /* 0x000fc400078e02a2 */
[----:B------:R3:W-:Y:S01]  /*488d0*/  @P1 STG.E [R166.64], R251 ;  /* 0x000000fba6001986 */ /* 0x0007e2000c101906 */
[----:B------:R-:W-:-:S03]  /*488e0*/  IADD3 R3, R119, 0x9f, RZ ;  /* 0x0000009f77037810 */ /* 0x000fc60007ffe0ff */
[----:B------:R-:W-:Y:S01]  /*488f0*/  @P6 STG.E [R168.64], R246 ;  /* 0x000000f6a8006986 */ /* 0x000fe2000c101906 */
[----:B-1----:R-:W-:-:S03]  /*48900*/  IMAD.WIDE R164, R0, 0x4, R160 ;  /* 0x0000000400a47825 */ /* 0x002fc600078e02a0 */
[----:B------:R-:W2:Y:S01]  /*48910*/  LDL.LU R171, [R1+0xc28] ;  /* 0x000c280001ab7983 */ /* 0x000ea20000300800 */
[C---:B---3--:R-:W-:Y:S01]  /*48920*/  IMAD.WIDE R166, R0.reuse, 0x4, R6 ;  /* 0x0000000400a67825 */ /* 0x048fe200078e0206 */
[----:B------:R-:W-:Y:S02]  /*48930*/  IADD3 R170, R119, 0xa0, RZ ;  /* 0x000000a077aa7810 */ /* 0x000fe40007ffe0ff */
[----:B------:R-:W-:Y:S02]  /*48940*/  ISETP.GE.AND P1, PT, R3, c[0x0][0x17c], PT ;  /* 0x00005f0003007a0c */ /* 0x000fe40003f26270 */
[----:B------:R-:W-:Y:S01]  /*48950*/  IADD3 R3, R0, c[0x0][0x198], RZ ;  /* 0x0000660000037a10 */ /* 0x000fe20007ffe0ff */
[----:B----4-:R1:W-:Y:S04]  /*48960*/  @P5 STG.E [R164.64], R245 ;  /* 0x000000f5a4005986 */ /* 0x0103e8000c101906 */
[----:B--2---:R2:W-:Y:S01]  /*48970*/  @P4 STG.E [R166.64], R244 ;  /* 0x000000f4a6004986 */ /* 0x0045e2000c101906 */
[----:B------:R-:W-:Y:S01]  /*48980*/  ISETP.GE.AND P4, PT, R170, c[0x0][0x17c], PT ;  /* 0x00005f00aa007a0c */ /* 0x000fe20003f86270 */
[----:B-1----:R-:W-:-:S02]  /*48990*/  IMAD.WIDE R164, R0, 0x4, R4 ;  /* 0x0000000400a47825 */ /* 0x002fc400078e0204 */
[----:B--2---:R-:W2:Y:S04]  /*489a0*/  LDL.LU R244, [R1+0xb18] ;  /* 0x000b180001f47983 */ /* 0x004ea80000300800 */
[----:B------:R-:W3:Y:S04]  /*489b0*/  LDL.LU R245, [R1+0xddc] ;  /* 0x000ddc0001f57983 */ /* 0x000ee80000300800 */
[----:B------:R-:W4:Y:S04]  /*489c0*/  LDL.LU R251, [R1+0xc2c] ;  /* 0x000c2c0001fb7983 */ /* 0x000f280000300800 */
[----:B------:R-:W2:Y:S04]  /*489d0*/  LDL.LU R246, [R1+0xb1c] ;  /* 0x000b1c0001f67983 */ /* 0x000ea80000300800 */
[----:B------:R-:W2:Y:S04]  /*489e0*/  LDL.LU R0, [R1+0xdb8] ;  /* 0x000db80001007983 */ /* 0x000ea80000300800 */
[----:B------:R-:W2:Y:S01]  /*489f0*/  LDL.LU R170, [R1+0xdd8] ;  /* 0x000dd80001aa7983 */ /* 0x000ea20000300800 */
[----:B------:R-:W-:-:S02]  /*48a00*/  ISETP.LT.AND P3, PT, R115, c[0x0][0x178], !P3 ;  /* 0x00005e0073007a0c */ /* 0x000fc40005f61270 */
[----:B------:R-:W-:Y:S02]  /*48a10*/  ISETP.LT.AND P6, PT, R207, c[0x0][0x178], !P0 ;  /* 0x00005e00cf007a0c */ /* 0x000fe400047c1270 */
[----:B------:R-:W-:Y:S02]  /*48a20*/  ISETP.LT.AND P2, PT, R86, c[0x0][0x178], !P0 ;  /* 0x00005e0056007a0c */ /* 0x000fe40004741270 */
[----:B------:R-:W-:Y:S01]  /*48a30*/  ISETP.LT.AND P5, PT, R87, c[0x0][0x178], !P0 ;  /* 0x00005e0057007a0c */ /* 0x000fe200047a1270 */
[C---:B------:R-:W-:Y:S01]  /*48a40*/  IMAD.WIDE R166, R3.reuse, 0x4, R162 ;  /* 0x0000000403a67825 */ /* 0x040fe200078e02a2 */
[----:B------:R-:W3:Y:S03]  /*48a50*/  LDL.LU R172, [R1+0xc30] ;  /* 0x000c300001ac7983 */ /* 0x000ee60000300800 */
[C---:B------:R-:W-:Y:S01]  /*48a60*/  IMAD.WIDE R168, R3.reuse, 0x4, R160 ;  /* 0x0000000403a87825 */ /* 0x040fe200078e02a0 */
[----:B------:R-:W3:Y:S04]  /*48a70*/  LDL.LU R173, [R1+0x2e0] ;  /* 0x0002e00001ad7983 */ /* 0x000ee80000300800 */
[----:B------:R1:W-:Y:S04]  /*48a80*/  @P3 STG.E [R164.64], R175 ;  /* 0x000000afa4003986 */ /* 0x0003e8000c101906 */
[----:B------:R-:W3:Y:S01]  /*48a90*/  LDL.LU R174, [R1+0x130] ;  /* 0x0001300001ae7983 */ /* 0x000ee20000300800 */
[----:B-1----:R-:W-:-:S03]  /*48aa0*/  IMAD.WIDE R164, R3, 0x4, R6 ;  /* 0x0000000403a47825 */ /* 0x002fc600078e0206 */
[----:B------:R-:W3:Y:S04]  /*48ab0*/  LDL.LU R175, [R1+0xc34] ;  /* 0x000c340001af7983 */ /* 0x000ee80000300800 */
[----:B--2---:R-:W-:Y:S04]  /*48ac0*/  @P6 STG.E [R166.64], R170 ;  /* 0x000000aaa6006986 */ /* 0x004fe8000c101906 */
[----:B------:R1:W-:Y:S04]  /*48ad0*/  @P2 STG.E [R168.64], R0 ;  /* 0x00000000a8002986 */ /* 0x0003e8000c101906 */
[----:B------:R2:W-:Y:S01]  /*48ae0*/  @P5 STG.E [R164.64], R171 ;  /* 0x000000aba4005986 */ /* 0x0005e2000c101906 */
[C---:B-1----:R-:W-:Y:S01]  /*48af0*/  IADD3 R0, R3.reuse, c[0x0][0x198], RZ ;  /* 0x0000660003007a10 */ /* 0x042fe20007ffe0ff */
[----:B--2---:R-:W-:-:S02]  /*48b00*/  IMAD.WIDE R170, R3, 0x4, R4 ;  /* 0x0000000403aa7825 */ /* 0x004fc400078e0204 */
[----:B------:R-:W2:Y:S01]  /*48b10*/  LDL.LU R3, [R1+0xdbc] ;  /* 0x000dbc0001037983 */ /* 0x000ea20000300800 */
[----:B------:R-:W-:Y:S02]  /*48b20*/  ISETP.LT.AND P0, PT, R115, c[0x0][0x178], !P0 ;  /* 0x00005e0073007a0c */ /* 0x000fe40004701270 */
[----:B------:R-:W-:Y:S02]  /*48b30*/  ISETP.LT.AND P6, PT, R207, c[0x0][0x178], !P1 ;  /* 0x00005e00cf007a0c */ /* 0x000fe40004fc1270 */
[----:B------:R-:W-:Y:S02]  /*48b40*/  ISETP.LT.AND P3, PT, R86, c[0x0][0x178], !P1 ;  /* 0x00005e0056007a0c */ /* 0x000fe40004f61270 */
[----:B------:R-:W-:Y:S02]  /*48b50*/  ISETP.LT.AND P2, PT, R87, c[0x0][0x178], !P1 ;  /* 0x00005e0057007a0c */ /* 0x000fe40004f41270 */
[----:B------:R-:W-:Y:S01]  /*48b60*/  IADD3 R166, R119, 0xa1, RZ ;  /* 0x000000a177a67810 */ /* 0x000fe20007ffe0ff */
[----:B------:R-:W-:-:S03]  /*48b70*/  IMAD.WIDE R164, R0, 0x4, R162 ;  /* 0x0000000400a47825 */ /* 0x000fc600078e02a2 */
[----:B------:R-:W-:Y:S01]  /*48b80*/  ISETP.GE.AND P5, PT, R166, c[0x0][0x17c], PT ;  /* 0x00005f00a6007a0c */ /* 0x000fe20003fa6270 */
[C---:B------:R-:W-:Y:S01]  /*48b90*/  IMAD.WIDE R166, R0.reuse, 0x4, R160 ;  /* 0x0000000400a67825 */ /* 0x040fe200078e02a0 */
[----:B------:R1:W-:Y:S03]  /*48ba0*/  @P0 STG.E [R170.64], R244 ;  /* 0x000000f4aa000986 */ /* 0x0003e6000c101906 */
[----:B------:R-:W-:Y:S01]  /*48bb0*/  IMAD.WIDE R168, R0, 0x4, R6 ;  /* 0x0000000400a87825 */ /* 0x000fe200078e0206 */
[----:B---3--:R3:W-:Y:S04]  /*48bc0*/  @P6 STG.E [R164.64], R245 ;  /* 0x000000f5a4006986 */ /* 0x0087e8000c101906 */
[----:B-1----:R-:W4:Y:S04]  /*48bd0*/  LDL.LU R244, [R1+0x1980] ;  /* 0x0019800001f47983 */ /* 0x002f280000300800 */
[----:B---3--:R-:W3:Y:S01]  /*48be0*/  LDL.LU R245, [R1+0x197c] ;  /* 0x00197c0001f57983 */ /* 0x008ee20000300800 */
[----:B------:R-:W-:-:S03]  /*48bf0*/  ISETP.LT.AND P1, PT, R115, c[0x0][0x178], !P1 ;  /* 0x00005e0073007a0c */ /* 0x000fc60004f21270 */
[----:B--2---:R-:W-:Y:S04]  /*48c00*/  @P3 STG.E [R166.64], R3 ;  /* 0x00000003a6003986 */ /* 0x004fe8000c101906 */
[----:B----4-:R1:W-:Y:S04]  /*48c10*/  @P2 STG.E [R168.64], R251 ;  /* 0x000000fba8002986 */ /* 0x0103e8000c101906 */
[----:B-1----:R-:W2:Y:S01]  /*48c20*/  LDL.LU R251, [R1+0x2e4] ;  /* 0x0002e40001fb7983 */ /* 0x002ea20000300800 */
[----:B------:R-:W-:Y:S01]  /*48c30*/  IMAD.WIDE R170, R0, 0x4, R4 ;  /* 0x0000000400aa7825 */ /* 0x000fe200078e0204 */
[----:B------:R-:W-:-:S02]  /*48c40*/  ISETP.LT.AND P2, PT, R207, c[0x0][0x178], !P4 ;  /* 0x00005e00cf007a0c */ /* 0x000fc40006741270 */
[----:B------:R-:W-:Y:S02]  /*48c50*/  ISETP.LT.AND P3, PT, R86, c[0x0][0x178], !P4 ;  /* 0x00005e0056007a0c */ /* 0x000fe40006761270 */
[----:B------:R1:W-:Y:S01]  /*48c60*/  @P1 STG.E [R170.64], R246 ;  /* 0x000000f6aa001986 */ /* 0x0003e2000c101906 */
[----:B------:R-:W-:Y:S02]  /*48c70*/  ISETP.LT.AND P1, PT, R87, c[0x0][0x178], !P4 ;  /* 0x00005e0057007a0c */ /* 0x000fe40006721270 */
[----:B------:R-:W-:-:S05]  /*48c80*/  IADD3 R3, R0, c[0x0][0x198], RZ ;  /* 0x0000660000037a10 */ /* 0x000fca0007ffe0ff */
[C---:B------:R-:W-:Y:S01]  /*48c90*/  IMAD.WIDE R168, R3.reuse, 0x4, R162 ;  /* 0x0000000403a87825 */ /* 0x040fe200078e02a2 */
[----:B-1----:R-:W4:Y:S03]  /*48ca0*/  LDL.LU R246, [R1+0x134] ;  /* 0x0001340001f67983 */ /* 0x002f260000300800 */
[----:B------:R-:W-:Y:S01]  /*48cb0*/  IMAD.WIDE R164, R3, 0x4, R160 ;  /* 0x0000000403a47825 */ /* 0x000fe200078e02a0 */
[----:B------:R-:W-:-:S03]  /*48cc0*/  IADD3 R0, R119, 0xa2, RZ ;  /* 0x000000a277007810 */ /* 0x000fc60007ffe0ff */
[----:B------:R-:W-:Y:S01]  /*48cd0*/  IMAD.WIDE R166, R3, 0x4, R6 ;  /* 0x0000000403a67825 */ /* 0x000fe200078e0206 */
[----:B------:R1:W-:Y:S01]  /*48ce0*/  @P2 STG.E [R168.64], R172 ;  /* 0x000000aca8002986 */ /* 0x0003e2000c101906 */
[----:B------:R-:W-:Y:S02]  /*48cf0*/  ISETP.LT.AND P4, PT, R115, c[0x0][0x178], !P4 ;  /* 0x00005e0073007a0c */ /* 0x000fe40006781270 */
[----:B------:R-:W-:Y:S01]  /*48d00*/  ISETP.LT.AND P6, PT, R207, c[0x0][0x178], !P5 ;  /* 0x00005e00cf007a0c */ /* 0x000fe20006fc1270 */
[----:B------:R1:W-:Y:S01]  /*48d10*/  @P3 STG.E [R164.64], R173 ;  /* 0x000000ada4003986 */ /* 0x0003e2000c101906 */
[----:B------:R-:W-:-:S03]  /*48d20*/  ISETP.GE.AND P0, PT, R0, c[0x0][0x17c], PT ;  /* 0x00005f0000007a0c */ /* 0x000fc60003f06270 */
[----:B------:R-:W3:Y:S01]  /*48d30*/  LDL.LU R170, [R1+0xd50] ;  /* 0x000d500001aa7983 */ /* 0x000ee20000300800 */
[----:B------:R-:W-:-:S03]  /*48d40*/  IADD3 R0, R3, c[0x0][0x198], RZ ;  /* 0x0000660003007a10 */ /* 0x000fc60007ffe0ff */
[----:B------:R1:W-:Y:S01]  /*48d50*/  @P1 STG.E [R166.64], R174 ;  /* 0x000000aea6001986 */ /* 0x0003e2000c101906 */
[----:B------:R-:W-:-:S03]  /*48d60*/  ISETP.LT.AND P1, PT, R86, c[0x0][0x178], !P5 ;  /* 0x00005e0056007a0c */ /* 0x000fc60006f21270 */
[----:B------:R-:W3:Y:S01]  /*48d70*/  LDL.LU R171, [R1+0x640] ;  /* 0x0006400001ab7983 */ /* 0x000ee20000300800 */
[----:B-1----:R-:W-:-:S03]  /*48d80*/  IMAD.WIDE R168, R3, 0x4, R4 ;  /* 0x0000000403a87825 */ /* 0x002fc600078e0204 */
[----:B------:R-:W3:Y:S01]  /*48d90*/  LDL.LU R172, [R1+0x230] ;  /* 0x0002300001ac7983 */ /* 0x000ee20000300800 */
[----:B------:R-:W-:-:S03]  /*48da0*/  IMAD.WIDE R164, R0, 0x4, R162 ;  /* 0x0000000400a47825 */ /* 0x000fc600078e02a2 */
[----:B------:R-:W3:Y:S01]  /*48db0*/  LDL.LU R173, [R1] ;  /* 0x0000000001ad7983 */ /* 0x000ee20000300800 */
[----:B------:R-:W-:-:S03]  /*48dc0*/  IMAD.WIDE R166, R0, 0x4, R160 ;  /* 0x0000000400a67825 */ /* 0x000fc600078e02a0 */
[----:B------:R-:W-:Y:S04]  /*48dd0*/  @P4 STG.E [R168.64], R244 ;  /* 0x000000f4a8004986 */ /* 0x000fe8000c101906 */
[----:B------:R1:W-:Y:S04]  /*48de0*/  @P6 STG.E [R164.64], R175 ;  /* 0x000000afa4006986 */ /* 0x0003e8000c101906 */
[----:B------:R-:W3:Y:S04]  /*48df0*/  LDL.LU R174, [R1+0xd54] ;  /* 0x000d540001ae7983 */ /* 0x000ee80000300800 */
[----:B-1----:R-:W3:Y:S04]  /*48e00*/  LDL.LU R175, [R1+0x644] ;  /* 0x0006440001af7983 */ /* 0x002ee80000300800 */
[----:B--2---:R1:W-:Y:S04]  /*48e10*/  @P1 STG.E [R166.64], R251 ;  /* 0x000000fba6001986 */ /* 0x0043e8000c101906 */
[----:B-1----:R-:W2:Y:S01]  /*48e20*/  LDL.LU R251, [R1+0x234] ;  /* 0x0002340001fb7983 */ /* 0x002ea20000300800 */
[----:B------:R-:W-:-:S02]  /*48e30*/  ISETP.LT.AND P3, PT, R87, c[0x0][0x178], !P5 ;  /* 0x00005e0057007a0c */ /* 0x000fc40006f61270 */
[----:B------:R-:W-:Y:S02]  /*48e40*/  ISETP.LT.AND P5, PT, R115, c[0x0][0x178], !P5 ;  /* 0x00005e0073007a0c */ /* 0x000fe40006fa1270 */
[----:B------:R-:W-:Y:S01]  /*48e50*/  IADD3 R168, R119, 0xa3, RZ ;  /* 0x000000a377a87810 */ /* 0x000fe20007ffe0ff */
[----:B------:R-:W-:Y:S01]  /*48e60*/  IMAD.WIDE R164, R0, 0x4, R6 ;  /* 0x0000000400a47825 */ /* 0x000fe200078e0206 */
[----:B------:R-:W-:Y:S02]  /*48e70*/  ISETP.LT.AND P6, PT, R207, c[0x0][0x178], !P0 ;  /* 0x00005e00cf007a0c */ /* 0x000fe400047c1270 */
[----:B------:R-:W-:Y:S01]  /*48e80*/  ISETP.GE.AND P2, PT, R168, c[0x0][0x17c], PT ;  /* 0x00005f00a8007a0c */ /* 0x000fe20003f46270 */
[----:B------:R-:W-:Y:S01]  /*48e90*/  IMAD.WIDE R168, R0, 0x4, R4 ;  /* 0x0000000400a87825 */ /* 0x000fe200078e0204 */
[----:B------:R-:W-:Y:S02]  /*48ea0*/  ISETP.LT.AND P4, PT, R86, c[0x0][0x178], !P0 ;  /* 0x00005e0056007a0c */ /* 0x000fe40004781270 */
[----:B------:R-:W-:Y:S01]  /*48eb0*/  IADD3 R3, R0, c[0x0][0x198], RZ ;  /* 0x0000660000037a10 */ /* 0x000fe20007ffe0ff */
[----:B----4-:R1:W-:Y:S04]  /*48ec0*/  @P3 STG.E [R164.64], R246 ;  /* 0x000000f6a4003986 */ /* 0x0103e8000c101906 */
[----:B---3--:R3:W-:Y:S01]  /*48ed0*/  @P5 STG.E [R168.64], R245 ;  /* 0x000000f5a8005986 */ /* 0x0087e2000c101906 */
[----:B------:R-:W-:Y:S01]  /*48ee0*/  ISETP.LT.AND P5, PT, R87, c[0x0][0x178], !P0 ;  /* 0x00005e0057007a0c */ /* 0x000fe200047a1270 */
[----:B------:R-:W-:Y:S01]  /*48ef0*/  IMAD.WIDE R166, R3, 0x4, R162 ;  /* 0x0000000403a67825 */ /* 0x000fe200078e02a2 */
[----:B------:R-:W-:-:S03]  /*48f00*/  ISETP.LT.AND P0, PT, R115, c[0x0][0x178], !P0 ;  /* 0x00005e0073007a0c */ /* 0x000fc60004701270 */
[----:B-1----:R-:W-:Y:S01]  /*48f10*/  IMAD.WIDE R164, R3, 0x4, R160 ;  /* 0x0000000403a47825 */ /* 0x002fe200078e02a0 */
[----:B------:R1:W-:Y:S01]  /*48f20*/  @P6 STG.E [R166.64], R170 ;  /* 0x000000aaa6006986 */ /* 0x0003e2000c101906 */
[----:B------:R-:W-:Y:S02]  /*48f30*/  ISETP.LT.AND P1, PT, R207, c[0x0][0x178], !P2 ;  /* 0x00005e00cf007a0c */ /* 0x000fe40005721270 */
[----:B------:R-:W-:Y:S01]  /*48f40*/  ISETP.LT.AND P3, PT, R86, c[0x0][0x178], !P2 ;  /* 0x00005e0056007a0c */ /* 0x000fe20005761270 */
[----:B------:R4:W-:Y:S01]  /*48f50*/  @P4 STG.E [R164.64], R171 ;  /* 0x000000aba4004986 */ /* 0x0009e2000c101906 */
[----:B------:R-:W-:Y:S02]  /*48f60*/  ISETP.LT.AND P6, PT, R87, c[0x0][0x178], !P2 ;  /* 0x00005e0057007a0c */ /* 0x000fe400057c1270 */
[----:B---3--:R-:W-:Y:S01]  /*48f70*/  IADD3 R168, R119, 0xa5, RZ ;  /* 0x000000a577a87810 */ /* 0x008fe20007ffe0ff */
[----:B------:R-:W3:Y:S01]  /*48f80*/  LDL.LU R246, [R1+0x4] ;  /* 0x0000040001f67983 */ /* 0x000ee20000300800 */
[----:B-1----:R-:W-:-:S03]  /*48f90*/  IMAD.WIDE R166, R3, 0x4, R4 ;  /* 0x0000000403a67825 */ /* 0x002fc600078e0204 */
[----:B------:R-:W3:Y:S01]  /*48fa0*/  LDL.LU R245, [R1+0x3e0] ;  /* 0x0003e00001f57983 */ /* 0x000ee20000300800 */
[C---:B----4-:R-:W-:Y:S01]  /*48fb0*/  IMAD.WIDE R164, R3.reuse, 0x4, R6 ;  /* 0x0000000403a47825 */ /* 0x050fe200078e0206 */
[----:B------:R-:W-:-:S04]  /*48fc0*/  IADD3 R3, R3, c[0x0][0x198], RZ ;  /* 0x0000660003037a10 */ /* 0x000fc80007ffe0ff */
[----:B------:R1:W-:Y:S01]  /*48fd0*/  @P5 STG.E [R164.64], R172 ;  /* 0x000000aca4005986 */ /* 0x0003e2000c101906 */
[----:B------:R-:W-:Y:S01]  /*48fe0*/  ISETP.GE.AND P5, PT, R168, c[0x0][0x17c], PT ;  /* 0x00005f00a8007a0c */ /* 0x000fe20003fa6270 */
[C---:B------:R-:W-:Y:S02]  /*48ff0*/  IMAD.WIDE R168, R3.reuse, 0x4, R6 ;  /* 0x0000000403a87825 */ /* 0x040fe400078e0206 */
[----:B------:R4:W-:Y:S02]  /*49000*/  @P0 STG.E [R166.64], R173 ;  /* 0x000000ada6000986 */ /* 0x0009e4000c101906 */
[----:B-1----:R-:W-:-:S04]  /*49010*/  IMAD.WIDE R164, R3, 0x4, R162 ;  /* 0x0000000403a47825 */ /* 0x002fc800078e02a2 */
[----:B----4-:R-:W-:Y:S01]  /*49020*/  IMAD.WIDE R166, R3, 0x4, R160 ;  /* 0x0000000403a67825 */ /* 0x010fe200078e02a0 */
[----:B------:R1:W-:Y:S04]  /*49030*/  @P1 STG.E [R164.64], R174 ;  /* 0x000000aea4001986 */ /* 0x0003e8000c101906 */
[----:B------:R-:W-:Y:S04]  /*49040*/  @P3 STG.E [R166.64], R175 ;  /* 0x000000afa6003986 */ /* 0x000fe8000c101906 */
[----:B-1----:R-:W4:Y:S04]  /*49050*/  LDL.LU R174, [R1+0x220] ;  /* 0x0002200001ae7983 */ /* 0x002f280000300800 */
[----:B--2---:R1:W-:Y:S04]  /*49060*/  @P6 STG.E [R168.64], R251 ;  /* 0x000000fba8006986 */ /* 0x0043e8000c101906 */
[----:B-1----:R-:W2:Y:S01]  /*49070*/  LDL.LU R169, [R1+0xe30] ;  /* 0x000e300001a97983 */ /* 0x002ea20000300800 */
[----:B------:R-:W-:-:S02]  /*49080*/  IADD3 R0, R119, 0xa4, RZ ;  /* 0x000000a477007810 */ /* 0x000fc40007ffe0ff */
[----:B------:R-:W-:Y:S01]  /*49090*/  ISETP.LT.AND P2, PT, R115, c[0x0][0x178], !P2 ;  /* 0x00005e0073007a0c */ /* 0x000fe20005741270 */
[----:B------:R-:W-:Y:S01]  /*490a0*/  IMAD.WIDE R164, R3, 0x4, R4 ;  /* 0x0000000403a47825 */ /* 0x000fe200078e0204 */
[----:B------:R-:W-:Y:S01]  /*490b0*/  ISETP.GE.AND P4, PT, R0, c[0x0][0x17c], PT ;  /* 0x00005f0000007a0c */ /* 0x000fe20003f86270 */
[----:B------:R-:W4:Y:S03]  /*490c0*/  LDL.LU R251, [R1+0xe34] ;  /* 0x000e340001fb7983 */ /* 0x000f260000300800 */
[----:B------:R-:W-:Y:S01]  /*490d0*/  ISETP.LT.AND P0, PT, R207, c[0x0][0x178], !P4 ;  /* 0x00005e00cf007a0c */ /* 0x000fe20006701270 */
[----:B------:R-:W4:Y:S01]  /*490e0*/  LDL.LU R244, [R1+0xd44] ;  /* 0x000d440001f47983 */ /* 0x000f220000300800 */
[----:B------:R-:W-:Y:S02]  /*490f0*/  IADD3 R0, R3, c[0x0][0x198], RZ ;  /* 0x0000660003007a10 */ /* 0x000fe40007ffe0ff */
[C---:B------:R-:W-:Y:S01]  /*49100*/  IADD3 R168, R119.reuse, 0xa6, RZ ;  /* 0x000000a677a87810 */ /* 0x040fe20007ffe0ff */
[----:B------:R-:W4:Y:S01]  /*49110*/  LDL.LU R175, [R1+0x3e4] ;  /* 0x0003e40001af7983 */ /* 0x000f220000300800 */
[----:B------:R-:W-:Y:S01]  /*49120*/  IADD3 R3, R119, 0xa7, RZ ;  /* 0x000000a777037810 */ /* 0x000fe20007ffe0ff */
[----:B------:R-:W-:Y:S01]  /*49130*/  IMAD.WIDE R166, R0, 0x4, R162 ;  /* 0x0000000400a67825 */ /* 0x000fe200078e02a2 */
[----:B------:R-:W-:Y:S01]  /*49140*/  ISETP.GE.AND P3, PT, R168, c[0x0][0x17c], PT ;  /* 0x00005f00a8007a0c */ /* 0x000fe20003f66270 */
[----:B---3--:R1:W-:Y:S01]  /*49150*/  @P2 STG.E [R164.64], R246 ;  /* 0x000000f6a4002986 */ /* 0x0083e2000c101906 */
[----:B------:R-:W-:-:S02]  /*49160*/  ISETP.GE.AND P2, PT, R3, c[0x0][0x17c], PT ;  /* 0x00005f0003007a0c */ /* 0x000fc40003f46270 */
[C---:B------:R-:W-:Y:S01]  /*49170*/  IADD3 R3, R0.reuse, c[0x0][0x198], RZ ;  /* 0x0000660000037a10 */ /* 0x040fe20007ffe0ff */
[----:B-1----:R-:W3:Y:S01]  /*49180*/  LDL.LU R246, [R1+0x224] ;  /* 0x0002240001f67983 */ /* 0x002ee20000300800 */
[----:B------:R-:W-:-:S03]  /*49190*/  IMAD.WIDE R164, R0, 0x4, R4 ;  /* 0x0000000400a47825 */ /* 0x000fc600078e0204 */
[----:B------:R-:W3:Y:S04]  /*491a0*/  LDL.LU R170, [R1+0xe60] ;  /* 0x000e600001aa7983 */ /* 0x000ee80000300800 */
[----:B------:R-:W3:Y:S04]  /*491b0*/  LDL.LU R171, [R1+0xe20] ;  /* 0x000e200001ab7983 */ /* 0x000ee80000300800 */
[----:B------:R-:W3:Y:S04]  /*491c0*/  LDL.LU R172, [R1+0x650] ;  /* 0x0006500001ac7983 */ /* 0x000ee80000300800 */
[----:B------:R-:W3:Y:S04]  /*491d0*/  LDL.LU R173, [R1+0x3d0] ;  /* 0x0003d00001ad7983 */ /* 0x000ee80000300800 */
[----:B--2---:R1:W-:Y:S02]  /*491e0*/  @P0 STG.E [R166.64], R169 ;  /* 0x000000a9a6000986 */ /* 0x0043e4000c101906 */
[----:B-1----:R-:W-:-:S04]  /*491f0*/  IMAD.WIDE R166, R0, 0x4, R160 ;  /* 0x0000000400a67825 */ /* 0x002fc800078e02a0 */
[----:B------:R-:W-:Y:S02]  /*49200*/  IMAD.WIDE R168, R0, 0x4, R6 ;  /* 0x0000000400a87825 */ /* 0x000fe400078e0206 */
[----:B------:R-:W2:Y:S01]  /*49210*/  LDL.LU R0, [R1+0xd40] ;  /* 0x000d400001007983 */ /* 0x000ea20000300800 */
[----:B------:R-:W-:Y:S02]  /*49220*/  ISETP.LT.AND P1, PT, R86, c[0x0][0x178], !P4 ;  /* 0x00005e0056007a0c */ /* 0x000fe40006721270 */
[----:B------:R-:W-:Y:S02]  /*49230*/  ISETP.LT.AND P6, PT, R87, c[0x0][0x178], !P4 ;  /* 0x00005e0057007a0c */ /* 0x000fe400067c1270 */
[----:B------:R-:W-:Y:S02]  /*49240*/  ISETP.LT.AND P4, PT, R115, c[0x0][0x178], !P4 ;  /* 0x00005e0073007a0c */ /* 0x000fe40006781270 */
[----:B------:R-:W-:-:S07]  /*49250*/  ISETP.LT.AND P0, PT, R207, c[0x0][0x178], !P5 ;  /* 0x00005e00cf007a0c */ /* 0x000fce0006f01270 */
[----:B--2---:R1:W-:Y:S01]  /*49260*/  @P1 STG.E [R166.64], R0 ;  /* 0x00000000a6001986 */ /* 0x0043e2000c101906 */
[----:B------:R-:W-:-:S03]  /*49270*/  ISETP.LT.AND P1, PT, R86, c[0x0][0x178], !P5 ;  /* 0x00005e0056007a0c */ /* 0x000fc60006f21270 */
[----:B------:R-:W-:Y:S01]  /*49280*/  @P6 STG.E [R168.64], R245 ;  /* 0x000000f5a8006986 */ /* 0x000fe2000c101906 */
[----:B------:R-:W-:-:S03]  /*49290*/  ISETP.LT.AND P6, PT, R87, c[0x0][0x178], !P5 ;  /* 0x00005e0057007a0c */ /* 0x000fc60006fc1270 */
[----:B----4-:R2:W-:Y:S01]  /*492a0*/  @P4 STG.E [R164.64], R174 ;  /* 0x000000aea4004986 */ /* 0x0105e2000c101906 */
[----:B-1----:R-:W-:-:S05]  /*492b0*/  IMAD.WIDE R166, R3, 0x4, R162 ;  /* 0x0000000403a67825 */ /* 0x002fca00078e02a2 */
[----:B------:R1:W-:Y:S01]  /*492c0*/  @P0 STG.E [R166.64], R251 ;  /* 0x000000fba6000986 */ /* 0x0003e2000c101906 */
[----:B--2---:R-:W-:-:S03]  /*492d0*/  IMAD.WIDE R164, R3, 0x4, R6 ;  /* 0x0000000403a47825 */ /* 0x004fc600078e0206 */
[----:B------:R-:W2:Y:S01]  /*492e0*/  LDL.LU R174, [R1+0xe64] ;  /* 0x000e640001ae7983 */ /* 0x000ea20000300800 */
[----:B-1----:R-:W-:-:S03]  /*492f0*/  IMAD.WIDE R166, R3, 0x4, R160 ;  /* 0x0000000403a67825 */ /* 0x002fc600078e02a0 */
[----:B------:R-:W4:Y:S04]  /*49300*/  LDL.LU R251, [R1+0xe24] ;  /* 0x000e240001fb7983 */ /* 0x000f280000300800 */
[----:B------:R-:W-:Y:S04]  /*49310*/  @P1 STG.E [R166.64], R244 ;  /* 0x000000f4a6001986 */ /* 0x000fe8000c101906 */
[----:B------:R1:W-:Y:S04]  /*49320*/  @P6 STG.E [R164.64], R175 ;  /* 0x000000afa4006986 */ /* 0x0003e8000c101906 */
[----:B-1----:R-:W4:Y:S01]  /*49330*/  LDL.LU R175, [R1+0x654] ;  /* 0x0006540001af7983 */ /* 0x002f220000300800 */
[----:B------:R-:W-:-:S02]  /*49340*/  ISETP.LT.AND P5, PT, R115, c[0x0][0x178], !P5 ;  /* 0x00005e0073007a0c */ /* 0x000fc40006fa1270 */
[----:B------:R-:W-:Y:S01]  /*49350*/  IADD3 R0, R119, 0xa8, RZ ;  /* 0x000000a877007810 */ /* 0x000fe20007ffe0ff */
[----:B------:R-:W-:Y:S01]  /*49360*/  IMAD.WIDE R168, R3, 0x4, R4 ;  /* 0x0000000403a87825 */ /* 0x000fe200078e0204 */
[----:B------:R-:W-:Y:S02]  /*49370*/  ISETP.LT.AND P4, PT, R207, c[0x0][0x178], !P3 ;  /* 0x00005e00cf007a0c */ /* 0x000fe40005f81270 */
[----:B------:R-:W-:Y:S02]  /*49380*/  ISETP.GE.AND P0, PT, R0, c[0x0][0x17c], PT ;  /* 0x00005f0000007a0c */ /* 0x000fe40003f06270 */
[----:B------:R-:W-:Y:S02]  /*49390*/  IADD3 R0, R3, c[0x0][0x198], RZ ;  /* 0x0000660003007a10 */ /* 0x000fe40007ffe0ff */
[----:B------:R-:W-:-:S03]  /*493a0*/  ISETP.LT.AND P1, PT, R86, c[0x0][0x178], !P3 ;  /* 0x00005e0056007a0c */ /* 0x000fc60005f21270 */
[----:B---3--:R1:W-:Y:S01]  /*493b0*/  @P5 STG.E [R168.64], R246 ;  /* 0x000000f6a8005986 */ /* 0x0083e2000c101906 */
[----:B------:R-:W-:Y:S01]  /*493c0*/  ISETP.LT.AND P5, PT, R87, c[0x0][0x178], !P3 ;  /* 0x00005e0057007a0c */ /* 0x000fe20005fa1270 */
[C---:B------:R-:W-:Y:S01]  /*493d0*/  IMAD.WIDE R166, R0.reuse, 0x4, R162 ;  /* 0x0000000400a67825 */ /* 0x040fe200078e02a2 */
[----:B------:R-:W-:Y:S02]  /*493e0*/  ISETP.LT.AND P3, PT, R115, c[0x0][0x178], !P3 ;  /* 0x00005e0073007a0c */ /* 0x000fe40005f61270 */
[----:B------:R-:W-:Y:S02]  /*493f0*/  ISETP.LT.AND P6, PT, R207, c[0x0][0x178], !P2 ;  /* 0x00005e00cf007a0c */ /* 0x000fe400057c1270 */
[----:B------:R3:W-:Y:S01]  /*49400*/  @P4 STG.E [R166.64], R170 ;  /* 0x000000aaa6004986 */ /* 0x0007e2000c101906 */
[----:B------:R-:W-:Y:S01]  /*49410*/  IMAD.WIDE R164, R0, 0x4, R6 ;  /* 0x0000000400a47825 */ /* 0x000fe200078e0206 */
[----:B------:R-:W-:-:S03]  /*49420*/  ISETP.LT.AND P4, PT, R86, c[0x0][0x178], !P2 ;  /* 0x00005e0056007a0c */ /* 0x000fc60005781270 */
[C---:B-1----:R-:W-:Y:S01]  /*49430*/  IMAD.WIDE R168, R0.reuse, 0x4, R4 ;  /* 0x0000000400a87825 */ /* 0x042fe200078e0204 */
[C---:B------:R-:W-:Y:S01]  /*49440*/  IADD3 R3, R0.reuse, c[0x0][0x198], RZ ;  /* 0x0000660000037a10 */ /* 0x040fe20007ffe0ff */
[----:B------:R-:W4:Y:S02]  /*49450*/  LDL.LU R246, [R1+0x3d4] ;  /* 0x0003d40001f67983 */ /* 0x000f240000300800 */
[----:B---3--:R-:W-:-:S05]  /*49460*/  IMAD.WIDE R166, R0, 0x4, R160 ;  /* 0x0000000400a67825 */ /* 0x008fca00078e02a0 */
[----:B------:R1:W-:Y:S04]  /*49470*/  @P1 STG.E [R166.64], R171 ;  /* 0x000000aba6001986 */ /* 0x0003e8000c101906 */
[----:B------:R3:W-:Y:S04]  /*49480*/  @P5 STG.E [R164.64], R172 ;  /* 0x000000aca4005986 */ /* 0x0007e8000c101906 */
[----:B------:R3:W-:Y:S01]  /*49490*/  @P3 STG.E [R168.64], R173 ;  /* 0x000000ada8003986 */ /* 0x0007e2000c101906 */
[----:B------:R-:W-:Y:S01]  /*494a0*/  ISETP.LT.AND P3, PT, R87, c[0x0][0x178], !P2 ;  /* 0x00005e0057007a0c */ /* 0x000fe20005761270 */
[----:B-1----:R-:W-:-:S04]  /*494b0*/  IMAD.WIDE R166, R3, 0x4, R162 ;  /* 0x0000000403a67825 */ /* 0x002fc800078e02a2 */
[C---:B---3--:R-:W-:Y:S01]  /*494c0*/  IMAD.WIDE R164, R3.reuse, 0x4, R160 ;  /* 0x0000000403a47825 */ /* 0x048fe200078e02a0 */
[----:B------:R-:W-:Y:S01]  /*494d0*/  IADD3 R0, R3, c[0x0][0x198], RZ ;  /* 0x0000660003007a10 */ /* 0x000fe20007ffe0ff */
[----:B------:R-:W3:Y:S01]  /*494e0*/  LDL.LU R173, [R1+0xe54] ;  /* 0x000e540001ad7983 */ /* 0x000ee20000300800 */
[----:B------:R-:W-:-:S03]  /*494f0*/  IADD3 R172, R119, 0xaa, RZ ;  /* 0x000000aa77ac7810 */ /* 0x000fc60007ffe0ff */
[----:B--2---:R1:W-:Y:S04]  /*49500*/  @P6 STG.E [R166.64], R174 ;  /* 0x000000aea6006986 */ /* 0x0043e8000c101906 */
[----:B----4-:R2:W-:Y:S01]  /*49510*/  @P4 STG.E [R164.64], R251 ;  /* 0x000000fba4004986 */ /* 0x0105e2000c101906 */
[----:B-1----:R-:W-:-:S04]  /*49520*/  IMAD.WIDE R166, R3, 0x4, R4 ;  /* 0x0000000403a67825 */ /* 0x002fc800078e0204 */
[----:B--2---:R-:W-:Y:S01]  /*49530*/  IMAD.WIDE R164, R3, 0x4, R6 ;  /* 0x0000000403a47825 */ /* 0x004fe200078e0206 */
[----:B------:R-:W2:Y:S04]  /*49540*/  LDL.LU R251, [R1+0x904] ;  /* 0x0009040001fb7983 */ /* 0x000ea80000300800 */
[----:B------:R-:W4:Y:S04]  /*49550*/  LDL.LU R3, [R1+0xe50] ;  /* 0x000e500001037983 */ /* 0x000f280000300800 */
[----:B------:R1:W-:Y:S01]  /*49560*/  @P3 STG.E [R164.64], R175 ;  /* 0x000000afa4003986 */ /* 0x0003e2000c101906 */
[----:B------:R-:W-:-:S03]  /*49570*/  ISETP.GE.AND P3, PT, R172, c[0x0][0x17c], PT ;  /* 0x00005f00ac007a0c */ /* 0x000fc60003f66270 */
[----:B-1----:R-:W2:Y:S04]  /*49580*/  LDL.LU R165, [R1+0xe90] ;  /* 0x000e900001a57983 */ /* 0x002ea80000300800 */
[----:B------:R-:W3:Y:S01]  /*49590*/  LDL.LU R172, [R1+0x900] ;  /* 0x0009000001ac7983 */ /* 0x000ee20000300800 */
[----:B------:R-:W-:Y:S02]  /*495a0*/  ISETP.LT.AND P2, PT, R115, c[0x0][0x178], !P2 ;  /* 0x00005e0073007a0c */ /* 0x000fe40005741270 */
[----:B------:R-:W-:Y:S02]  /*495b0*/  ISETP.LT.AND P6, PT, R207, c[0x0][0x178], !P0 ;  /* 0x00005e00cf007a0c */ /* 0x000fe400047c1270 */
[----:B------:R-:W-:Y:S02]  /*495c0*/  ISETP.LT.AND P5, PT, R86, c[0x0][0x178], !P0 ;  /* 0x00005e0056007a0c */ /* 0x000fe400047a1270 */
[----:B------:R-:W-:Y:S01]  /*495d0*/  ISETP.LT.AND P4, PT, R87, c[0x0][0x178], !P0 ;  /* 0x00005e0057007a0c */ /* 0x000fe20004781270 */
[----:B------:R-:W-:Y:S01]  /*495e0*/  IMAD.WIDE R168, R0, 0x4, R162 ;  /* 0x0000000400a87825 */ /* 0x000fe200078e02a2 */
[----:B------:R-:W-:-:S04]  /*495f0*/  IADD3 R170, R119, 0xa9, RZ ;  /* 0x000000a977aa7810 */ /* 0x000fc80007ffe0ff */
[----:B------:R-:W-:Y:S01]  /*49600*/  ISETP.GE.AND P1, PT, R170, c[0x0][0x17c], PT ;  /* 0x00005f00aa007a0c */ /* 0x000fe20003f26270 */
[----:B------:R1:W-:Y:S01]  /*49610*/  @P2 STG.E [R166.64], R246 ;  /* 0x000000f6a6002986 */ /* 0x0003e2000c101906 */
[C---:B------:R-:W-:Y:S02]  /*49620*/  IMAD.WIDE R170, R0.reuse, 0x4, R160 ;  /* 0x0000000400aa7825 */ /* 0x040fe400078e02a0 */
[----:B------:R-:W-:Y:S01]  /*49630*/  ISETP.LT.AND P2, PT, R87, c[0x0][0x178], !P1 ;  /* 0x00005e0057007a0c */ /* 0x000fe20004f41270 */
[----:B-1----:R-:W3:Y:S04]  /*49640*/  LDL.LU R246, [R1+0x4e4] ;  /* 0x0004e40001f67983 */ /* 0x002ee80000300800 */
[----:B------:R-:W3:Y:S04]  /*49650*/  LDL.LU R245, [R1+0xe80] ;  /* 0x000e800001f57983 */ /* 0x000ee80000300800 */
[----:B------:R-:W3:Y:S04]  /*49660*/  LDL.LU R244, [R1+0x910] ;  /* 0x0009100001f47983 */ /* 0x000ee80000300800 */
[----:B------:R-:W3:Y:S04]  /*49670*/  LDL.LU R174, [R1+0x4f0] ;  /* 0x0004f00001ae7983 */ /* 0x000ee80000300800 */
[----:B------:R-:W3:Y:S04]  /*49680*/  LDL.LU R175, [R1+0xeb4] ;  /* 0x000eb40001af7983 */ /* 0x000ee80000300800 */
[----:B--2---:R1:W-:Y:S04]  /*49690*/  @P6 STG.E [R168.64], R165 ;  /* 0x000000a5a8006986 */ /* 0x0043e8000c101906 */
[----:B----4-:R2:W-:Y:S01]  /*496a0*/  @P5 STG.E [R170.64], R3 ;  /* 0x00000003aa005986 */ /* 0x0105e2000c101906 */
[----:B-1----:R-:W-:-:S05]  /*496b0*/  IMAD.WIDE R164, R0, 0x4, R6 ;  /* 0x0000000400a47825 */ /* 0x002fca00078e0206 */
[----:B---3--:R1:W-:Y:S01]  /*496c0*/  @P4 STG.E [R164.64], R172 ;  /* 0x000000aca4004986 */ /* 0x0083e2000c101906 */
[----:B------:R-:W-:Y:S02]  /*496d0*/  ISETP.LT.AND P6, PT, R207, c[0x0][0x178], !P1 ;  /* 0x00005e00cf007a0c */ /* 0x000fe40004fc1270 */
[----:B------:R-:W-:Y:S02]  /*496e0*/  ISETP.LT.AND P5, PT, R86, c[0x0][0x178], !P1 ;  /* 0x00005e0056007a0c */ /* 0x000fe40004fa1270 */
[C---:B--2---:R-:W-:Y:S02]  /*496f0*/  IADD3 R3, R0.reuse, c[0x0][0x198], RZ ;  /* 0x0000660000037a10 */ /* 0x044fe40007ffe0ff */
[----:B------:R-:W-:Y:S02]  /*49700*/  ISETP.LT.AND P4, PT, R115, c[0x0][0x178], !P1 ;  /* 0x00005e0073007a0c */ /* 0x000fe40004f81270 */
[----:B-1----:R-:W-:Y:S01]  /*49710*/  IADD3 R172, R119, 0xab, RZ ;  /* 0x000000ab77ac7810 */ /* 0x002fe20007ffe0ff */
[----:B------:R-:W-:-:S02]  /*49720*/  IMAD.WIDE R164, R0, 0x4, R4 ;  /* 0x0000000400a47825 */ /* 0x000fc400078e0204 */
[----:B------:R-:W2:Y:S01]  /*49730*/  LDL.LU R0, [R1+0xe94] ;  /* 0x000e940001007983 */ /* 0x000ea20000300800 */
[----:B------:R-:W-:-:S03]  /*49740*/  ISETP.GE.AND P1, PT, R172, c[0x0][0x17c], PT ;  /* 0x00005f00ac007a0c */ /* 0x000fc60003f26270 */
[----:B------:R-:W3:Y:S01]  /*49750*/  LDL.LU R172, [R1+0x4e0] ;  /* 0x0004e00001ac7983 */ /* 0x000ee20000300800 */
[----:B------:R-:W-:Y:S01]  /*49760*/  ISETP.LT.AND P0, PT, R115, c[0x0][0x178], !P0 ;  /* 0x00005e0073007a0c */ /* 0x000fe20004701270 */
[----:B------:R-:W-:-:S04]  /*49770*/  IMAD.WIDE R166, R3, 0x4, R162 ;  /* 0x0000000403a67825 */ /* 0x000fc800078e02a2 */
[----:B------:R-:W-:-:S04]  /*49780*/  IMAD.WIDE R168, R3, 0x4, R160 ;  /* 0x0000000403a87825 */ /* 0x000fc800078e02a0 */
[----:B------:R-:W-:-:S04]  /*49790*/  IMAD.WIDE R170, R3, 0x4, R6 ;  /* 0x0000000403aa7825 */ /* 0x000fc800078e0206 */
[----:B---3--:R1:W-:Y:S04]  /*497a0*/  @P0 STG.E [R164.64], R172 ;  /* 0x000000aca4000986 */ /* 0x0083e8000c101906 */
[----:B--2---:R2:W-:Y:S04]  /*497b0*/  @P6 STG.E [R166.64], R0 ;  /* 0x00000000a6006986 */ /* 0x0045e8000c101906 */
[----:B------:R3:W-:Y:S01]  /*497c0*/  @P5 STG.E [R168.64], R173 ;  /* 0x000000ada8005986 */ /* 0x0007e2000c101906 */
[C---:B-1----:R-:W-:Y:S01]  /*497d0*/  IMAD.WIDE R164, R3.reuse, 0x4, R4 ;  /* 0x0000000403a47825 */ /* 0x042fe200078e0204 */
[----:B------:R-:W-:-:S02]  /*497e0*/  IADD3 R3, R3, c[0x0][0x198], RZ ;  /* 0x0000660003037a10 */ /* 0x000fc40007ffe0ff */
[----:B------:R1:W-:Y:S01]  /*497f0*/  @P2 STG.E [R170.64], R251 ;  /* 0x000000fbaa002986 */ /* 0x0003e2000c101906 */
[----:B--2---:R-:W-:-:S03]  /*49800*/  IADD3 R0, R119, 0xac, RZ ;  /* 0x000000ac77007810 */ /* 0x004fc60007ffe0ff */
[----:B------:R2:W-:Y:S01]  /*49810*/  @P4 STG.E [R164.64], R246 ;  /* 0x000000f6a4004986 */ /* 0x0005e2000c101906 */
[C---:B------:R-:W-:Y:S01]  /*49820*/  IMAD.WIDE R166, R3.reuse, 0x4, R6 ;  /* 0x0000000403a67825 */ /* 0x040fe200078e0206 */
[----:B------:R-:W-:Y:S02]  /*49830*/  ISETP.GE.AND P2, PT, R0, c[0x0][0x17c], PT ;  /* 0x00005f0000007a0c */ /* 0x000fe40003f46270 */
[C---:B------:R-:W-:Y:S01]  /*49840*/  IADD3 R0, R3.reuse, c[0x0][0x198], RZ ;  /* 0x0000660003007a10 */ /* 0x040fe20007ffe0ff */
[C---:B---3--:R-:W-:Y:S01]  /*49850*/  IMAD.WIDE R168, R3.reuse, 0x4, R160 ;  /* 0x0000000403a87825 */ /* 0x048fe200078e02a0 */
[----:B-1----:R-:W3:Y:S03]  /*49860*/  LDL.LU R251, [R1+0xe84] ;  /* 0x000e840001fb7983 */ /* 0x002ee60000300800 */
[C---:B------:R-:W-:Y:S01]  /*49870*/  IMAD.WIDE R170, R3.reuse, 0x4, R162 ;  /* 0x0000000403aa7825 */ /* 0x040fe200078e02a2 */
[----:B--2---:R-:W2:Y:S03]  /*49880*/  LDL.LU R246, [R1+0x914] ;  /* 0x0009140001f67983 */ /* 0x004ea60000300800 */
[----:B------:R-:W-:Y:S01]  /*49890*/  IMAD.WIDE R164, R3, 0x4, R4 ;  /* 0x0000000403a47825 */ /* 0x000fe200078e0204 */
[----:B------:R-:W4:Y:S04]  /*498a0*/  LDL.LU R173, [R1+0x4f4] ;  /* 0x0004f40001ad7983 */ /* 0x000f280000300800 */
[----:B------:R-:W2:Y:S04]  /*498b0*/  LDL.LU R172, [R1+0xea0] ;  /* 0x000ea00001ac7983 */ /* 0x000ea80000300800 */
[----:B------:R-:W2:Y:S01]  /*498c0*/  LDL.LU R3, [R1+0xeb0] ;  /* 0x000eb00001037983 */ /* 0x000ea20000300800 */
[----:B------:R-:W-:-:S02]  /*498d0*/  ISETP.LT.AND P5, PT, R207, c[0x0][0x178], !P3 ;  /* 0x00005e00cf007a0c */ /* 0x000fc40005fa1270 */
[----:B------:R-:W-:Y:S02]  /*498e0*/  ISETP.LT.AND P0, PT, R86, c[0x0][0x178], !P3 ;  /* 0x00005e0056007a0c */ /* 0x000fe40005f01270 */
[----:B------:R-:W-:Y:S02]  /*498f0*/  ISETP.LT.AND P6, PT, R87, c[0x0][0x178], !P3 ;  /* 0x00005e0057007a0c */ /* 0x000fe40005fc1270 */
[----:B------:R-:W-:Y:S02]  /*49900*/  ISETP.LT.AND P3, PT, R115, c[0x0][0x178], !P3 ;  /* 0x00005e0073007a0c */ /* 0x000fe40005f61270 */
[----:B------:R-:W-:-:S05]  /*49910*/  ISETP.LT.AND P4, PT, R207, c[0x0][0x178], !P1 ;  /* 0x00005e00cf007a0c */ /* 0x000fca0004f81270 */
[----:B--2---:R1:W-:Y:S04]  /*49920*/  @P5 STG.E [R170.64], R3 ;  /* 0x00000003aa005986 */ /* 0x0043e8000c101906 */
[----:B------:R2:W-:Y:S04]  /*49930*/  @P0 STG.E [R168.64], R245 ;  /* 0x000000f5a8000986 */ /* 0x0005e8000c101906 */
[----:B------:R-:W-:Y:S01]  /*49940*/  @P6 STG.E [R166.64], R244 ;  /* 0x000000f4a6006986 */ /* 0x000fe2000c101906 */
[----:B-1----:R-:W-:-:S03]  /*49950*/  IMAD.WIDE R170, R0, 0x4, R162 ;  /* 0x0000000400aa7825 */ /* 0x002fc600078e02a2 */
[----:B------:R1:W-:Y:S01]  /*49960*/  @P3 STG.E [R164.64], R174 ;  /* 0x000000aea4003986 */ /* 0x0003e2000c101906 */
[----:B------:R-:W-:Y:S02]  /*49970*/  ISETP.LT.AND P3, PT, R86, c[0x0][0x178], !P1 ;  /* 0x00005e0056007a0c */ /* 0x000fe40004f61270 */
[----:B------:R-:W-:Y:S01]  /*49980*/  ISETP.LT.AND P0, PT, R115, c[0x0][0x178], !P1 ;  /* 0x00005e0073007a0c */ /* 0x000fe20004f01270 */
[----:B------:R3:W-:Y:S01]  /*49990*/  @P4 STG.E [R170.64], R175 ;  /* 0x000000afaa004986 */ /* 0x0007e2000c101906 */
[----:B------:R-:W-:-:S03]  /*499a0*/  ISETP.LT.AND P4, PT, R87, c[0x0][0x178], !P1 ;  /* 0x00005e0057007a0c */ /* 0x000fc60004f81270 */
[----:B--2---:R-:W2:Y:S01]  /*499b0*/  LDL.LU R245, [R1+0xad0] ;  /* 0x000ad00001f57983 */ /* 0x004ea20000300800 */
[----:B-1----:R-:W-:-:S03]  /*499c0*/  IADD3 R164, R119, 0xad, RZ ;  /* 0x000000ad77a47810 */ /* 0x002fc60007ffe0ff */
[----:B------:R-:W2:Y:S01]  /*499d0*/  LDL.LU R244, [R1+0x850] ;  /* 0x0008500001f47983 */ /* 0x000ea20000300800 */
[C---:B------:R-:W-:Y:S01]  /*499e0*/  IADD3 R3, R0.reuse, c[0x0][0x198], RZ ;  /* 0x0000660000037a10 */ /* 0x040fe20007ffe0ff */
[----:B------:R-:W-:Y:S01]  /*499f0*/  IMAD.WIDE R166, R0, 0x4, R160 ;  /* 0x0000000400a67825 */ /* 0x000fe200078e02a0 */
[----:B------:R-:W-:Y:S01]  /*49a00*/  ISETP.GE.AND P1, PT, R164, c[0x0][0x17c], PT ;  /* 0x00005f00a4007a0c */ /* 0x000fe20003f26270 */
[----:B------:R-:W2:Y:S02]  /*49a10*/  LDL.LU R174, [R1+0xed4] ;  /* 0x000ed40001ae7983 */ /* 0x000ea40000300800 */
[----:B------:R-:W-:-:S04]  /*49a20*/  IMAD.WIDE R164, R0, 0x4, R6 ;  /* 0x0000000400a47825 */ /* 0x000fc800078e0206 */
[----:B---3--:R-:W-:Y:S02]  /*49a30*/  IMAD.WIDE R170, R0, 0x4, R4 ;  /* 0x0000000400aa7825 */ /* 0x008fe400078e0204 */
[----:B------:R-:W3:Y:S04]  /*49a40*/  LDL.LU R0, [R1+0xed0] ;  /* 0x000ed00001007983 */ /* 0x000ee80000300800 */
[----:B------:R1:W-:Y:S04]  /*49a50*/  @P3 STG.E [R166.64], R251 ;  /* 0x000000fba6003986 */ /* 0x0003e8000c101906 */
[----:B------:R-:W2:Y:S04]  /*49a60*/  LDL.LU R175, [R1+0xea4] ;  /* 0x000ea40001af7983 */ /* 0x000ea80000300800 */
[----:B-1----:R-:W2:Y:S01]  /*49a70*/  LDL.LU R251, [R1+0xad4] ;  /* 0x000ad40001fb7983 */ /* 0x002ea20000300800 */
[----:B------:R-:W-:-:S02]  /*49a80*/  ISETP.LT.AND P6, PT, R207, c[0x0][0x178], !P2 ;  /* 0x00005e00cf007a0c */ /* 0x000fc400057c1270 */
[C---:B------:R-:W-:Y:S01]  /*49a90*/  ISETP.LT.AND P5, PT, R86.reuse, c[0x0][0x178], !P2 ;  /* 0x00005e0056007a0c */ /* 0x040fe200057a1270 */
[----:B------:R-:W-:Y:S01]  /*49aa0*/  IMAD.WIDE R168, R3, 0x4, R162 ;  /* 0x0000000403a87825 */ /* 0x000fe200078e02a2 */
[----:B------:R-:W-:Y:S01]  /*49ab0*/  ISETP.LT.AND P3, PT, R87, c[0x0][0x178], !P2 ;  /* 0x00005e0057007a0c */ /* 0x000fe20005761270 */
[----:B------:R1:W-:Y:S01]  /*49ac0*/  @P4 STG.E [R164.64], R246 ;  /* 0x000000f6a4004986 */ /* 0x0003e2000c101906 */
[----:B------:R-:W-:Y:S01]  /*49ad0*/  ISETP.LT.AND P2, PT, R115, c[0x0][0x178], !P2 ;  /* 0x00005e0073007a0c */ /* 0x000fe20005741270 */
[----:B------:R-:W-:Y:S02]  /*49ae0*/  IMAD.WIDE R166, R3, 0x4, R160 ;  /* 0x0000000403a67825 */ /* 0x000fe400078e02a0 */
[----:B----4-:R4:W-:Y:S01]  /*49af0*/  @P0 STG.E [R170.64], R173 ;  /* 0x000000adaa000986 */ /* 0x0109e2000c101906 */
[----:B------:R-:W-:Y:S02]  /*49b00*/  ISETP.LT.AND P0, PT, R86, c[0x0][0x178], !P1 ;  /* 0x00005e0056007a0c */ /* 0x000fe40004f01270 */
[----:B------:R-:W-:Y:S01]  /*49b10*/  ISETP.LT.AND P4, PT, R87, c[0x0][0x178], !P1 ;  /* 0x00005e0057007a0c */ /* 0x000fe20004f81270 */
[----:B-1----:R-:W-:Y:S01]  /*49b20*/  IMAD.WIDE R164, R3, 0x4, R6 ;  /* 0x0000000403a47825 */ /* 0x002fe200078e0206 */
[----:B------:R-:W2:Y:S01]  /*49b30*/  LDL.LU R246, [R1+0x1978] ;  /* 0x0019780001f67983 */ /* 0x000ea20000300800 */
[----:B----4-:R-:W-:-:S03]  /*49b40*/  IADD3 R171, R119, 0xaf, RZ ;  /* 0x000000af77ab7810 */ /* 0x010fc60007ffe0ff */
[----:B------:R-:W4:Y:S04]  /*49b50*/  LDL.LU R173, [R1+0x854] ;  /* 0x0008540001ad7983 */ /* 0x000f280000300800 */
[----:B---3--:R1:W-:Y:S04]  /*49b60*/  @P6 STG.E [R168.64], R0 ;  /* 0x00000000a8006986 */ /* 0x0083e8000c101906 */
[----:B------:R3:W-:Y:S01]  /*49b70*/  @P5 STG.E [R166.64], R172 ;  /* 0x000000aca6005986 */ /* 0x0007e2000c101906 */
[----:B------:R-:W-:-:S03]  /*49b80*/  ISETP.LT.AND P5, PT, R207, c[0x0][0x178], !P1 ;  /* 0x00005e00cf007a0c */ /* 0x000fc60004fa1270 */
[----:B--2---:R2:W-:Y:S01]  /*49b90*/  @P3 STG.E [R164.64], R245 ;  /* 0x000000f5a4003986 */ /* 0x0045e2000c101906 */
[C---:B-1----:R-:W-:Y:S01]  /*49ba0*/  IADD3 R0, R3.reuse, c[0x0][0x198], RZ ;  /* 0x0000660003007a10 */ /* 0x042fe20007ffe0ff */
[----:B---3--:R-:W-:Y:S01]  /*49bb0*/  IMAD.WIDE R166, R3, 0x4, R4 ;  /* 0x0000000403a67825 */ /* 0x008fe200078e0204 */
[----:B------:R-:W-:Y:S02]  /*49bc0*/  ISETP.GE.AND P3, PT, R171, c[0x0][0x17c], PT ;  /* 0x00005f00ab007a0c */ /* 0x000fe40003f66270 */
[----:B------:R-:W3:Y:S01]  /*49bd0*/  LDL.LU R171, [R1+0xec0] ;  /* 0x000ec00001ab7983 */ /* 0x000ee20000300800 */
[----:B------:R-:W-:-:S03]  /*49be0*/  IMAD.WIDE R168, R0, 0x4, R162 ;  /* 0x0000000400a87825 */ /* 0x000fc600078e02a2 */
[----:B------:R1:W-:Y:S01]  /*49bf0*/  @P2 STG.E [R166.64], R244 ;  /* 0x000000f4a6002986 */ /* 0x0003e2000c101906 */
[----:B--2---:R-:W-:-:S03]  /*49c00*/  IMAD.WIDE R164, R0, 0x4, R6 ;  /* 0x0000000400a47825 */ /* 0x004fc600078e0206 */
[----:B------:R2:W-:Y:S01]  /*49c10*/  @P5 STG.E [R168.64], R174 ;  /* 0x000000aea8005986 */ /* 0x0005e2000c101906 */
[----:B------:R-:W-:-:S03]  /*49c20*/  IADD3 R3, R0, c[0x0][0x198], RZ ;  /* 0x0000660000037a10 */ /* 0x000fc60007ffe0ff */
[----:B------:R-:W3:Y:S01]  /*49c30*/  LDL.LU R172, [R1+0xb00] ;  /* 0x000b000001ac7983 */ /* 0x000ee20000300800 */
[----:B-1----:R-:W-:-:S03]  /*49c40*/  IMAD.WIDE R166, R0, 0x4, R160 ;  /* 0x0000000400a67825 */ /* 0x002fc600078e02a0 */
[----:B--2---:R-:W2:Y:S04]  /*49c50*/  LDL.LU R174, [R1+0xee4] ;  /* 0x000ee40001ae7983 */ /* 0x004ea80000300800 */
[----:B------:R1:W-:Y:S04]  /*49c60*/  @P0 STG.E [R166.64], R175 ;  /* 0x000000afa6000986 */ /* 0x0003e8000c101906 */
[----:B------:R4:W-:Y:S04]  /*49c70*/  @P4 STG.E [R164.64], R251 ;  /* 0x000000fba4004986 */ /* 0x0009e8000c101906 */
[----:B-1----:R-:W2:Y:S04]  /*49c80*/  LDL.LU R175, [R1+0xec4] ;  /* 0x000ec40001af7983 */ /* 0x002ea80000300800 */
[----:B----4-:R-:W4:Y:S01]  /*49c90*/  LDL.LU R251, [R1+0xb04] ;  /* 0x000b040001fb7983 */ /* 0x010f220000300800 */
[----:B------:R-:W-:-:S03]  /*49ca0*/  IMAD.WIDE R164, R0, 0x4, R4 ;  /* 0x0000000400a47825 */ /* 0x000fc600078e0204 */
[----:B------:R-:W2:Y:S01]  /*49cb0*/  LDL.LU R0, [R1+0xee0] ;  /* 0x000ee00001007983 */ /* 0x000ea20000300800 */
[----:B------:R-:W-:Y:S02]  /*49cc0*/  IADD3 R170, R119, 0xae, RZ ;  /* 0x000000ae77aa7810 */ /* 0x000fe40007ffe0ff */
[----:B------:R-:W-:Y:S01]  /*49cd0*/  ISETP.LT.AND P1, PT, R115, c[0x0][0x178], !P1 ;  /* 0x00005e0073007a0c */ /* 0x000fe20004f21270 */
[----:B------:R-:W-:Y:S01]  /*49ce0*/  IMAD.WIDE R166, R3, 0x4, R162 ;  /* 0x0000000403a67825 */ /* 0x000fe200078e02a2 */
[----:B------:R-:W-:Y:S01]  /*49cf0*/  ISETP.GE.AND P6, PT, R170, c[0x0][0x17c], PT ;  /* 0x00005f00aa007a0c */ /* 0x000fe20003fc6270 */
[----:B------:R-:W4:Y:S03]  /*49d00*/  LDL.LU R245, [R1+0xc38] ;  /* 0x000c380001f57983 */ /* 0x000f260000300800 */
[----:B------:R-:W-:Y:S01]  /*49d10*/  ISETP.LT.AND P2, PT, R207, c[0x0][0x178], !P6 ;  /* 0x00005e00cf007a0c */ /* 0x000fe20007741270 */
[----:B------:R-:W-:Y:S01]  /*49d20*/  IMAD.WIDE R168, R3, 0x4, R160 ;  /* 0x0000000403a87825 */ /* 0x000fe200078e02a0 */
[----:B------:R-:W-:Y:S01]  /*49d30*/  ISETP.LT.AND P5, PT, R86, c[0x0][0x178], !P6 ;  /* 0x00005e0056007a0c */ /* 0x000fe200077a1270 */
[----:B------:R-:W4:Y:S01]  /*49d40*/  LDL.LU R244, [R1+0x2e8] ;  /* 0x0002e80001f47983 */ /* 0x000f220000300800 */
[----:B------:R-:W-:-:S02]  /*49d50*/  ISETP.LT.AND P4, PT, R87, c[0x0][0x178], !P6 ;  /* 0x00005e0057007a0c */ /* 0x000fc40007781270 */
[----:B------:R-:W-:Y:S01]  /*49d60*/  ISETP.LT.AND P6, PT, R115, c[0x0][0x178], !P6 ;  /* 0x00005e0073007a0c */ /* 0x000fe200077c1270 */
[----:B------:R1:W-:Y:S01]  /*49d70*/  @P1 STG.E [R164.64], R173 ;  /* 0x000000ada4001986 */ /* 0x0003e2000c101906 */
[----:B------:R-:W-:Y:S01]  /*49d80*/  ISETP.LT.AND P1, PT, R86, c[0x0][0x178], !P3 ;  /* 0x00005e0056007a0c */ /* 0x000fe20005f21270 */
[----:B-1----:R-:W-:Y:S02]  /*49d90*/  IMAD.WIDE R164, R3, 0x4, R6 ;  /* 0x0000000403a47825 */ /* 0x002fe400078e0206 */
[----:B------:R-:W4:Y:S04]  /*49da0*/  LDL.LU R173, [R1+0x138] ;  /* 0x0001380001ad7983 */ /* 0x000f280000300800 */
[----:B--2---:R1:W-:Y:S04]  /*49db0*/  @P2 STG.E [R166.64], R0 ;  /* 0x00000000a6002986 */ /* 0x0043e8000c101906 */
[----:B---3--:R2:W-:Y:S01]  /*49dc0*/  @P5 STG.E [R168.64], R171 ;  /* 0x000000aba8005986 */ /* 0x0085e2000c101906 */
[----:B------:R-:W-:Y:S01]  /*49dd0*/  ISETP.LT.AND P5, PT, R207, c[0x0][0x178], !P3 ;  /* 0x00005e00cf007a0c */ /* 0x000fe20005fa1270 */
[C---:B-1----:R-:W-:Y:S01]  /*49de0*/  IMAD.WIDE R166, R3.reuse, 0x4, R4 ;  /* 0x0000000403a67825 */ /* 0x042fe200078e0204 */
[----:B------:R-:W-:Y:S01]  /*49df0*/  IADD3 R3, R3, c[0x0][0x198], RZ ;  /* 0x0000660003037a10 */ /* 0x000fe20007ffe0ff */
[----:B------:R1:W-:Y:S04]  /*49e00*/  @P4 STG.E [R164.64], R172 ;  /* 0x000000aca4004986 */ /* 0x0003e8000c101906 */
[----:B------:R3:W-:Y:S01]  /*49e10*/  @P6 STG.E [R166.64], R246 ;  /* 0x000000f6a6006986 */ /* 0x0007e2000c101906 */
[----:B--2---:R-:W-:-:S04]  /*49e20*/  IMAD.WIDE R168, R3, 0x4, R162 ;  /* 0x0000000403a87825 */ /* 0x004fc800078e02a2 */
[----:B-1----:R-:W-:Y:S01]  /*49e30*/  IMAD.WIDE R164, R3, 0x4, R160 ;  /* 0x0000000403a47825 */ /* 0x002fe200078e02a0 */
[----:B---3--:R-:W2:Y:S04]  /*49e40*/  LDL.LU R246, [R1+0x1974] ;  /* 0x0019740001f67983 */ /* 0x008ea80000300800 */
[----:B------:R1:W-:Y:S04]  /*49e50*/  @P5 STG.E [R168.64], R174 ;  /* 0x000000aea8005986 */ /* 0x0003e8000c101906 */
[----:B------:R3:W-:Y:S04]  /*49e60*/  @P1 STG.E [R164.64], R175 ;  /* 0x000000afa4001986 */ /* 0x0007e8000c101906 */
[----:B-1----:R-:W2:Y:S04]  /*49e70*/  LDL.LU R174, [R1+0xc3c] ;  /* 0x000c3c0001ae7983 */ /* 0x002ea80000300800 */
[----:B---3--:R-:W3:Y:S01]  /*49e80*/  LDL.LU R175, [R1+0x2ec] ;  /* 0x0002ec0001af7983 */ /* 0x008ee20000300800 */
[----:B------:R-:W-:Y:S01]  /*49e90*/  ISETP.LT.AND P2, PT, R87, c[0x0][0x178], !P3 ;  /* 0x00005e0057007a0c */ /* 0x000fe20005f41270 */
[----:B------:R-:W-:-:S12]  /*49ea0*/  IMAD.WIDE R166, R3, 0x4, R6 ;  /* 0x0000000403a67825 */ /* 0x000fd800078e0206 */
[----:B----4-:R1:W-:Y:S04]  /*49eb0*/  @P2 STG.E [R166.64], R251 ;  /* 0x000000fba6002986 */ /* 0x0103e8000c101906 */
[----:B-1----:R-:W4:Y:S01]  /*49ec0*/  LDL.LU R251, [R1+0x13c] ;  /* 0x00013c0001fb7983 */ /* 0x002f220000300800 */
[----:B------:R-:W-:Y:S02]  /*49ed0*/  IADD3 R170, R119, 0xb0, RZ ;  /* 0x000000b077aa7810 */ /* 0x000fe40007ffe0ff */
[----:B------:R-:W-:Y:S02]  /*49ee0*/  ISETP.LT.AND P3, PT, R115, c[0x0][0x178], !P3 ;  /* 0x00005e0073007a0c */ /* 0x000fe40005f61270 */
[----:B------:R-:W-:Y:S02]  /*49ef0*/  ISETP.GE.AND P0, PT, R170, c[0x0][0x17c], PT ;  /* 0x00005f00aa007a0c */ /* 0x000fe40003f06270 */
[----:B------:R-:W-:-:S02]  /*49f00*/  IADD3 R0, R119, 0xb1, RZ ;  /* 0x000000b177007810 */ /* 0x000fc40007ffe0ff */
[----:B------:R-:W-:Y:S01]  /*49f10*/  ISETP.LT.AND P6, PT, R207, c[0x0][0x178], !P0 ;  /* 0x00005e00cf007a0c */ /* 0x000fe200047c1270 */
[C---:B------:R-:W-:Y:S01]  /*49f20*/  IMAD.WIDE R164, R3.reuse, 0x4, R4 ;  /* 0x0000000403a47825 */ /* 0x040fe200078e0204 */
[----:B------:R-:W-:Y:S02]  /*49f30*/  ISETP.GE.AND P4, PT, R0, c[0x0][0x17c], PT ;  /* 0x00005f0000007a0c */ /* 0x000fe40003f86270 */
[----:B------:R-:W-:Y:S02]  /*49f40*/  IADD3 R0, R3, c[0x0][0x198], RZ ;  /* 0x0000660003007a10 */ /* 0x000fe40007ffe0ff */
[----:B------:R-:W-:Y:S01]  /*49f50*/  ISETP.LT.AND P5, PT, R86, c[0x0][0x178], !P0 ;  /* 0x00005e0056007a0c */ /* 0x000fe200047a1270 */
[----:B------:R1:W-:Y:S01]  /*49f60*/  @P3 STG.E [R164.64], R247 ;  /* 0x000000f7a4003986 */ /* 0x0003e2000c101906 */
[----:B------:R-:W-:Y:S01]  /*49f70*/  IADD3 R170, R119, 0xb2, RZ ;  /* 0x000000b277aa7810 */ /* 0x000fe20007ffe0ff */
[----:B------:R-:W-:Y:S01]  /*49f80*/  IMAD.WIDE R166, R0, 0x4, R162 ;  /* 0x0000000400a67825 */ /* 0x000fe200078e02a2 */
[----:B------:R-:W-:-:S02]  /*49f90*/  ISETP.LT.AND P2, PT, R87, c[0x0][0x178], !P0 ;  /* 0x00005e0057007a0c */ /* 0x000fc40004741270 */
[----:B------:R-:W-:Y:S01]  /*49fa0*/  ISETP.LT.AND P0, PT, R115, c[0x0][0x178], !P0 ;  /* 0x00005e0073007a0c */ /* 0x000fe20004701270 */
[----:B------:R-:W-:Y:S01]  /*49fb0*/  IMAD.WIDE R168, R0, 0x4, R160 ;  /* 0x0000000400a87825 */ /* 0x000fe200078e02a0 */
[----:B------:R-:W-:Y:S01]  /*49fc0*/  ISETP.GE.AND P1, PT, R170, c[0x0][0x17c], PT ;  /* 0x00005f00aa007a0c */ /* 0x000fe20003f26270 */
[----:B-1----:R-:W4:Y:S01]  /*49fd0*/  LDL.LU R247, [R1+0x1970] ;  /* 0x0019700001f77983 */ /* 0x002f220000300800 */
[----:B------:R-:W-:-:S03]  /*49fe0*/  ISETP.LT.AND P3, PT, R86, c[0x0][0x178], !P4 ;  /* 0x00005e0056007a0c */ /* 0x000fc60006761270 */
[----:B------:R1:W-:Y:S01]  /*49ff0*/  @P6 STG.E [R166.64], R245 ;  /* 0x000000f5a6006986 */ /* 0x0003e2000c101906 */
[----:B------:R-:W-:Y:S01]  /*4a000*/  ISETP.LT.AND P6, PT, R207, c[0x0][0x178], !P4 ;  /* 0x00005e00cf007a0c */ /* 0x000fe200067c1270 */
[C---:B------:R-:W-:Y:S02]  /*4a010*/  IMAD.WIDE R164, R0.reuse, 0x4, R6 ;  /* 0x0000000400a47825 */ /* 0x040fe400078e0206 */
[----:B------:R-:W4:Y:S01]  /*4a020*/  LDL.LU R170, [R1+0xd58] ;  /* 0x000d580001aa7983 */ /* 0x000f220000300800 */
[----:B------:R-:W-:-:S03]  /*4a030*/  IADD3 R3, R0, c[0x0][0x198], RZ ;  /* 0x0000660000037a10 */ /* 0x000fc60007ffe0ff */
[----:B------:R-:W4:Y:S04]  /*4a040*/  LDL.LU R171, [R1+0x648] ;  /* 0x0006480001ab7983 */ /* 0x000f280000300800 */
[----:B------:R1:W-:Y:S02]  /*4a050*/  @P5 STG.E [R168.64], R244 ;  /* 0x000000f4a8005986 */ /* 0x0003e4000c101906 */
[----:B-1----:R-:W-:Y:S02]  /*4a060*/  IMAD.WIDE R166, R0, 0x4, R4 ;  /* 0x0000000400a67825 */ /* 0x002fe400078e0204 */
[----:B------:R1:W-:Y:S01]  /*4a070*/  @P2 STG.E [R164.64], R173 ;  /* 0x000000ada4002986 */ /* 0x0003e2000c101906 */
[----:B------:R-:W-:Y:S01]  /*4a080*/  IADD3 R168, R119, 0xb3, RZ ;  /* 0x000000b377a87810 */ /* 0x000fe20007ffe0ff */
[----:B-1----:R-:W-:-:S03]  /*4a090*/  IMAD.WIDE R164, R3, 0x4, R162 ;  /* 0x0000000403a47825 */ /* 0x002fc600078e02a2 */
[----:B------:R-:W-:Y:S01]  /*4a0a0*/  ISETP.GE.AND P2, PT, R168, c[0x0][0x17c], PT ;  /* 0x00005f00a8007a0c */ /* 0x000fe20003f46270 */
[----:B------:R-:W-:Y:S01]  /*4a0b0*/  IMAD.WIDE R168, R3, 0x4, R160 ;  /* 0x0000000403a87825 */ /* 0x000fe200078e02a0 */
[----:B------:R-:W-:Y:S01]  /*4a0c0*/  ISETP.LT.AND P5, PT, R87, c[0x0][0x178], !P4 ;  /* 0x00005e0057007a0c */ /* 0x000fe200067a1270 */
[----:B--2---:R1:W-:Y:S04]  /*4a0d0*/  @P0 STG.E [R166.64], R246 ;  /* 0x000000f6a6000986 */ /* 0x0043e8000c101906 */
[----:B-1----:R-:W2:Y:S04]  /*4a0e0*/  LDL.LU R246, [R1+0x238] ;  /* 0x0002380001f67983 */ /* 0x002ea80000300800 */
[----:B------:R-:W2:Y:S04]  /*4a0f0*/  LDL.LU R244, [R1+0x8] ;  /* 0x0000080001f47983 */ /* 0x000ea80000300800 */
[----:B------:R1:W-:Y:S04]  /*4a100*/  @P6 STG.E [R164.64], R174 ;  /* 0x000000aea4006986 */ /* 0x0003e8000c101906 */
[----:B------:R-:W2:Y:S04]  /*4a110*/  LDL.LU R173, [R1+0xd5c] ;  /* 0x000d5c0001ad7983 */ /* 0x000ea80000300800 */
[----:B---3--:R3:W-:Y:S04]  /*4a120*/  @P3 STG.E [R168.64], R175 ;  /* 0x000000afa8003986 */ /* 0x0087e8000c101906 */
[----:B-1----:R-:W2:Y:S04]  /*4a130*/  LDL.LU R174, [R1+0x64c] ;  /* 0x00064c0001ae7983 */ /* 0x002ea80000300800 */
[----:B---3--:R-:W3:Y:S01]  /*4a140*/  LDL.LU R175, [R1+0x23c] ;  /* 0x00023c0001af7983 */ /* 0x008ee20000300800 */
[----:B------:R-:W-:-:S05]  /*4a150*/  IMAD.WIDE R166, R3, 0x4, R6 ;  /* 0x0000000403a67825 */ /* 0x000fca00078e0206 */
[----:B----4-:R1:W-:Y:S04]  /*4a160*/  @P5 STG.E [R166.64], R251 ;  /* 0x000000fba6005986 */ /* 0x0103e8000c101906 */
[----:B-1----:R-:W4:Y:S01]  /*4a170*/  LDL.LU R251, [R1+0xc] ;  /* 0x00000c0001fb7983 */ /* 0x002f220000300800 */
[----:B------:R-:W-:Y:S02]  /*4a180*/  ISETP.LT.AND P4, PT, R115, c[0x0][0x178], !P4 ;  /* 0x00005e0073007a0c */ /* 0x000fe40006781270 */
[----:B------:R-:W-:Y:S01]  /*4a190*/  ISETP.LT.AND P0, PT, R207, c[0x0][0x178], !P1 ;  /* 0x00005e00cf007a0c */ /* 0x000fe20004f01270 */
[C---:B------:R-:W-:Y:S01]  /*4a1a0*/  IMAD.WIDE R164, R3.reuse, 0x4, R4 ;  /* 0x0000000403a47825 */ /* 0x040fe200078e0204 */
[----:B------:R-:W-:Y:S01]  /*4a1b0*/  ISETP.LT.AND P3, PT, R86, c[0x0][0x178], !P1 ;  /* 0x00005e0056007a0c */ /* 0x000fe20004f61270 */
[----:B------:R-:W4:Y:S01]  /*4a1c0*/  LDL.LU R172, [R1+0xd48] ;  /* 0x000d480001ac7983 */ /* 0x000f220000300800 */
[----:B------:R-:W-:-:S02]  /*4a1d0*/  IADD3 R3, R3, c[0x0][0x198], RZ ;  /* 0x0000660003037a10 */ /* 0x000fc40007ffe0ff */
[----:B------:R-:W-:Y:S01]  /*4a1e0*/  ISETP.LT.AND P6, PT, R87, c[0x0][0x178], !P1 ;  /* 0x00005e0057007a0c */ /* 0x000fe20004fc1270 */
[----:B------:R-:W4:Y:S02]  /*4a1f0*/  LDL.LU R245, [R1+0x3e8] ;  /* 0x0003e80001f57983 */ /* 0x000f240000300800 */
[----:B------:R-:W-:Y:S02]  /*4a200*/  IMAD.WIDE R166, R3, 0x4, R160 ;  /* 0x0000000403a67825 */ /* 0x000fe400078e02a0 */
[----:B------:R1:W-:Y:S01]  /*4a210*/  @P4 STG.E [R164.64], R247 ;  /* 0x000000f7a4004986 */ /* 0x0003e2000c101906 */
[----:B------:R-:W-:Y:S02]  /*4a220*/  ISETP.LT.AND P1, PT, R115, c[0x0][0x178], !P1 ;  /* 0x00005e0073007a0c */ /* 0x000fe40004f21270 */
[----:B------:R-:W-:Y:S02]  /*4a230*/  ISETP.LT.AND P4, PT, R207, c[0x0][0x178], !P2 ;  /* 0x00005e00cf007a0c */ /* 0x000fe40005781270 */
[----:B------:R-:W-:Y:S01]  /*4a240*/  ISETP.LT.AND P5, PT, R86, c[0x0][0x178], !P2 ;  /* 0x00005e0056007a0c */ /* 0x000fe200057a1270 */
[----:B-1----:R-:W-:Y:S01]  /*4a250*/  IMAD.WIDE R164, R3, 0x4, R162 ;  /* 0x0000000403a47825 */ /* 0x002fe200078e02a2 */
[----:B------:R-:W-:-:S04]  /*4a260*/  IADD3 R168, R119, 0xb4, RZ ;  /* 0x000000b477a87810 */ /* 0x000fc80007ffe0ff */
[----:B------:R1:W-:Y:S01]  /*4a270*/  @P0 STG.E [R164.64], R170 ;  /* 0x000000aaa4000986 */ /* 0x0003e2000c101906 */
[----:B------:R-:W-:-:S03]  /*4a280*/  IADD3 R0, R3, c[0x0][0x198], RZ ;  /* 0x0000660003007a10 */ /* 0x000fc60007ffe0ff */
[----:B------:R1:W-:Y:S01]  /*4a290*/  @P3 STG.E [R166.64], R171 ;  /* 0x000000aba6003986 */ /* 0x0003e2000c101906 */
[----:B------:R-:W-:Y:S02]  /*4a2a0*/  ISETP.LT.AND P3, PT, R87, c[0x0][0x178], !P2 ;  /* 0x00005e0057007a0c */ /* 0x000fe40005761270 */
[----:B------:R-:W-:Y:S01]  /*4a2b0*/  ISETP.GE.AND P0, PT, R168, c[0x0][0x17c], PT ;  /* 0x00005f00a8007a0c */ /* 0x000fe20003f06270 */
[----:B------:R-:W-:-:S04]  /*4a2c0*/  IMAD.WIDE R168, R0, 0x4, R162 ;  /* 0x0000000400a87825 */ /* 0x000fc800078e02a2 */
[----:B-1----:R-:W-:-:S04]  /*4a2d0*/  IMAD.WIDE R164, R3, 0x4, R6 ;  /* 0x0000000403a47825 */ /* 0x002fc800078e0206 */
[----:B------:R-:W-:-:S04]  /*4a2e0*/  IMAD.WIDE R166, R3, 0x4, R4 ;  /* 0x0000000403a67825 */ /* 0x000fc800078e0204 */
[C---:B------:R-:W-:Y:S01]  /*4a2f0*/  IMAD.WIDE R170, R0.reuse, 0x4, R160 ;  /* 0x0000000400aa7825 */ /* 0x040fe200078e02a0 */
[C---:B------:R-:W-:Y:S02]  /*4a300*/  IADD3 R3, R0.reuse, c[0x0][0x198], RZ ;  /* 0x0000660000037a10 */ /* 0x040fe40007ffe0ff */
[----:B------:R-:W-:Y:S01]  /*4a310*/  ISETP.LT.AND P2, PT, R115, c[0x0][0x178], !P2 ;  /* 0x00005e0073007a0c */ /* 0x000fe20005741270 */
[----:B--2---:R1:W-:Y:S04]  /*4a320*/  @P6 STG.E [R164.64], R246 ;  /* 0x000000f6a4006986 */ /* 0x0043e8000c101906 */
[----:B------:R2:W-:Y:S01]  /*4a330*/  @P1 STG.E [R166.64], R244 ;  /* 0x000000f4a6001986 */ /* 0x0005e2000c101906 */
[----:B-1----:R-:W-:-:S03]  /*4a340*/  IMAD.WIDE R164, R0, 0x4, R6 ;  /* 0x0000000400a47825 */ /* 0x002fc600078e0206 */
[----:B------:R1:W-:Y:S04]  /*4a350*/  @P4 STG.E [R168.64], R173 ;  /* 0x000000ada8004986 */ /* 0x0003e8000c101906 */
[----:B--2---:R-:W2:Y:S04]  /*4a360*/  LDL.LU R244, [R1+0x228] ;  /* 0x0002280001f47983 */ /* 0x004ea80000300800 */
[----:B------:R3:W-:Y:S04]  /*4a370*/  @P5 STG.E [R170.64], R174 ;  /* 0x000000aeaa005986 */ /* 0x0007e8000c101906 */
[----:B-1----:R-:W2:Y:S04]  /*4a380*/  LDL.LU R173, [R1+0xe3c] ;  /* 0x000e3c0001ad7983 */ /* 0x002ea80000300800 */
[----:B---3--:R1:W-:Y:S04]  /*4a390*/  @P3 STG.E [R164.64], R175 ;  /* 0x000000afa4003986 */ /* 0x0083e8000c101906 */
[----:B------:R-:W3:Y:S01]  /*4a3a0*/  LDL.LU R174, [R1+0xd4c] ;  /* 0x000d4c0001ae7983 */ /* 0x000ee20000300800 */
[----:B-1----:R-:W-:-:S03]  /*4a3b0*/  IMAD.WIDE R164, R0, 0x4, R4 ;  /* 0x0000000400a47825 */ /* 0x002fc600078e0204 */
[----:B------:R-:W2:Y:S04]  /*4a3c0*/  LDL.LU R0, [R1+0xe38] ;  /* 0x000e380001007983 */ /* 0x000ea80000300800 */
[----:B------:R-:W3:Y:S04]  /*4a3d0*/  LDL.LU R175, [R1+0x3ec] ;  /* 0x0003ec0001af7983 */ /* 0x000ee80000300800 */
[----:B----4-:R1:W-:Y:S04]  /*4a3e0*/  @P2 STG.E [R164.64], R251 ;  /* 0x000000fba4002986 */ /* 0x0103e8000c101906 */
[----:B-1----:R-:W4:Y:S01]  /*4a3f0*/  LDL.LU R251, [R1+0x22c] ;  /* 0x00022c0001fb7983 */ /* 0x002f220000300800 */
[----:B------:R-:W-:-:S02]  /*4a400*/  ISETP.LT.AND P6, PT, R207, c[0x0][0x178], !P0 ;  /* 0x00005e00cf007a0c */ /* 0x000fc400047c1270 */
[----:B------:R-:W-:Y:S02]  /*4a410*/  ISETP.LT.AND P4, PT, R86, c[0x0][0x178], !P0 ;  /* 0x00005e0056007a0c */ /* 0x000fe40004781270 */
[C---:B------:R-:W-:Y:S02]  /*4a420*/  IADD3 R166, R119.reuse, 0xb5, RZ ;  /* 0x000000b577a67810 */ /* 0x040fe40007ffe0ff */
[----:B------:R-:W-:Y:S01]  /*4a430*/  IADD3 R168, R119, 0xb6, RZ ;  /* 0x000000b677a87810 */ /* 0x000fe20007ffe0ff */
[----:B------:R-:W-:Y:S01]  /*4a440*/  IMAD.WIDE R170, R3, 0x4, R6 ;  /* 0x0000000403aa7825 */ /* 0x000fe200078e0206 */
[----:B------:R-:W-:Y:S01]  /*4a450*/  ISETP.LT.AND P5, PT, R87, c[0x0][0x178], !P0 ;  /* 0x00005e0057007a0c */ /* 0x000fe200047a1270 */
[----:B------:R-:W3:Y:S01]  /*4a460*/  LDL.LU R247, [R1+0xe28] ;  /* 0x000e280001f77983 */ /* 0x000ee20000300800 */
[----:B------:R-:W-:Y:S01]  /*4a470*/  ISETP.GE.AND P1, PT, R166, c[0x0][0x17c], PT ;  /* 0x00005f00a6007a0c */ /* 0x000fe20003f26270 */
[C---:B------:R-:W-:Y:S01]  /*4a480*/  IMAD.WIDE R166, R3.reuse, 0x4, R162 ;  /* 0x0000000403a67825 */ /* 0x040fe200078e02a2 */
[----:B------:R-:W-:Y:S01]  /*4a490*/  ISETP.GE.AND P3, PT, R168, c[0x0][0x17c], PT ;  /* 0x00005f00a8007a0c */ /* 0x000fe20003f66270 */
[----:B------:R-:W3:Y:S02]  /*4a4a0*/  LDL.LU R246, [R1+0x658] ;  /* 0x0006580001f67983 */ /* 0x000ee40000300800 */
[----:B------:R-:W-:Y:S01]  /*4a4b0*/  IMAD.WIDE R168, R3, 0x4, R160 ;  /* 0x0000000403a87825 */ /* 0x000fe200078e02a0 */
[----:B------:R-:W-:-:S02]  /*4a4c0*/  ISETP.LT.AND P0, PT, R115, c[0x0][0x178], !P0 ;  /* 0x00005e0073007a0c */ /* 0x000fc40004701270 */
[----:B------:R-:W-:Y:S01]  /*4a4d0*/  ISETP.LT.AND P2, PT, R87, c[0x0][0x178], !P1 ;  /* 0x00005e0057007a0c */ /* 0x000fe20004f41270 */
[----:B------:R-:W-:Y:S01]  /*4a4e0*/  IMAD.WIDE R164, R3, 0x4, R4 ;  /* 0x0000000403a47825 */ /* 0x000fe200078e0204 */
[----:B--2---:R-:W-:Y:S04]  /*4a4f0*/  @P6 STG.E [R166.64], R0 ;  /* 0x00000000a6006986 */ /* 0x004fe8000c101906 */
[----:B------:R-:W-:Y:S01]  /*4a500*/  @P4 STG.E [R168.64], R172 ;  /* 0x000000aca8004986 */ /* 0x000fe2000c101906 */
[----:B------:R-:W-:-:S03]  /*4a510*/  ISETP.LT.AND P4, PT, R207, c[0x0][0x178], !P1 ;  /* 0x00005e00cf007a0c */ /* 0x000fc60004f81270 */
[----:B------:R1:W-:Y:S01]  /*4a520*/  @P5 STG.E [R170.64], R245 ;  /* 0x000000f5aa005986 */ /* 0x0003e2000c101906 */
[----:B------:R-:W-:-:S03]  /*4a530*/  ISETP.LT.AND P5, PT, R86, c[0x0][0x178], !P1 ;  /* 0x00005e0056007a0c */ /* 0x000fc60004fa1270 */
[----:B-1----:R-:W2:Y:S01]  /*4a540*/  LDL.LU R171, [R1+0xe68] ;  /* 0x000e680001ab7983 */ /* 0x002ea20000300800 */
[----:B------:R-:W-:-:S03]  /*4a550*/  IADD3 R170, R3, c[0x0][0x198], RZ ;  /* 0x0000660003aa7a10 */ /* 0x000fc60007ffe0ff */
[----:B------:R1:W-:Y:S02]  /*4a560*/  @P0 STG.E [R164.64], R244 ;  /* 0x000000f4a4000986 */ /* 0x0003e4000c101906 */
[C---:B------:R-:W-:Y:S01]  /*4a570*/  IMAD.WIDE R166, R170.reuse, 0x4, R162 ;  /* 0x00000004aaa67825 */ /* 0x040fe200078e02a2 */
[----:B------:R-:W-:Y:S01]  /*4a580*/  ISETP.LT.AND P1, PT, R115, c[0x0][0x178], !P1 ;  /* 0x00005e0073007a0c */ /* 0x000fe20004f21270 */
[----:B------:R-:W2:Y:S02]  /*4a590*/  LDL.LU R245, [R1+0x3d8] ;  /* 0x0003d80001f57983 */ /* 0x000ea40000300800 */
[C---:B------:R-:W-:Y:S02]  /*4a5a0*/  IMAD.WIDE R168, R170.reuse, 0x4, R160 ;  /* 0x00000004aaa87825 */ /* 0x040fe400078e02a0 */
[----:B------:R4:W-:Y:S02]  /*4a5b0*/  @P4 STG.E [R166.64], R173 ;  /* 0x000000ada6004986 */ /* 0x0009e4000c101906 */
[----:B-1----:R-:W-:-:S02]  /*4a5c0*/  IMAD.WIDE R164, R170, 0x4, R6 ;  /* 0x00000004aaa47825 */ /* 0x002fc400078e0206 */
[----:B---3--:R1:W-:Y:S04]  /*4a5d0*/  @P5 STG.E [R168.64], R174 ;  /* 0x000000aea8005986 */ /* 0x0083e8000c101906 */
[----:B----4-:R-:W3:Y:S01]  /*4a5e0*/  LDL.LU R173, [R1+0xe6c] ;  /* 0x000e6c0001ad7983 */ /* 0x010ee20000300800 */
[----:B------:R-:W-:-:S03]  /*4a5f0*/  IMAD.WIDE R166, R170, 0x4, R4 ;  /* 0x00000004aaa67825 */ /* 0x000fc600078e0204 */
[----:B------:R4:W-:Y:S04]  /*4a600*/  @P2 STG.E [R164.64], R175 ;  /* 0x000000afa4002986 */ /* 0x0009e8000c101906 */
[----:B-1----:R-:W3:Y:S04]  /*4a610*/  LDL.LU R174, [R1+0xe2c] ;  /* 0x000e2c0001ae7983 */ /* 0x002ee80000300800 */
[----:B----4-:R-:W4:Y:S04]  /*4a620*/  LDL.LU R175, [R1+0x65c] ;  /* 0x00065c0001af7983 */ /* 0x010f280000300800 */
[----:B------:R1:W-:Y:S04]  /*4a630*/  @P1 STG.E [R166.64], R251 ;  /* 0x000000fba6001986 */ /* 0x0003e8000c101906 */
[----:B------:R-:W4:Y:S04]  /*4a640*/  LDL.LU R244, [R1+0x3dc] ;  /* 0x0003dc0001f47983 */ /* 0x000f280000300800 */
[----:B-1----:R-:W4:Y:S01]  /*4a650*/  LDL.LU R251, [R1+0xe98] ;  /* 0x000e980001fb7983 */ /* 0x002f220000300800 */
[----:B------:R-:W-:-:S02]  /*4a660*/  IADD3 R0, R119, 0xb7, RZ ;  /* 0x000000b777007810 */ /* 0x000fc40007ffe0ff */
[----:B------:R-:W-:Y:S01]  /*4a670*/  ISETP.LT.AND P6, PT, R207, c[0x0][0x178], !P3 ;  /* 0x00005e00cf007a0c */ /* 0x000fe20005fc1270 */
[----:B------:R-:W4:Y:S01]  /*4a680*/  LDL.LU R172, [R1+0x4e8] ;  /* 0x0004e80001ac7983 */ /* 0x000f220000300800 */
[----:B------:R-:W-:Y:S02]  /*4a690*/  ISETP.GE.AND P0, PT, R0, c[0x0][0x17c], PT ;  /* 0x00005f0000007a0c */ /* 0x000fe40003f06270 */
[----:B------:R-:W-:Y:S02]  /*4a6a0*/  IADD3 R0, R170, c[0x0][0x198], RZ ;  /* 0x00006600aa007a10 */ /* 0x000fe40007ffe0ff */
[----:B------:R-:W-:Y:S02]  /*4a6b0*/  ISETP.LT.AND P5, PT, R86, c[0x0][0x178], !P3 ;  /* 0x00005e0056007a0c */ /* 0x000fe40005fa1270 */
[----:B------:R-:W-:Y:S01]  /*4a6c0*/  ISETP.LT.AND P4, PT, R87, c[0x0][0x178], !P3 ;  /* 0x00005e0057007a0c */ /* 0x000fe20005f81270 */
[----:B------:R-:W-:Y:S01]  /*4a6d0*/  IMAD.WIDE R168, R0, 0x4, R162 ;  /* 0x0000000400a87825 */ /* 0x000fe200078e02a2 */
[----:B------:R-:W-:-:S03]  /*4a6e0*/  ISETP.LT.AND P3, PT, R115, c[0x0][0x178], !P3 ;  /* 0x00005e0073007a0c */ /* 0x000fc60005f61270 */
[C---:B------:R-:W-:Y:S01]  /*4a6f0*/  IMAD.WIDE R166, R0.reuse, 0x4, R160 ;  /* 0x0000000400a67825 */ /* 0x040fe200078e02a0 */
[----:B------:R-:W-:-:S03]  /*4a700*/  IADD3 R170, R0, c[0x0][0x198], RZ ;  /* 0x0000660000aa7a10 */ /* 0x000fc60007ffe0ff */
[----:B------:R-:W-:Y:S01]  /*4a710*/  IMAD.WIDE R164, R0, 0x4, R6 ;  /* 0x0000000400a47825 */ /* 0x000fe200078e0206 */
[----:B------:R-:W-:Y:S02]  /*4a720*/  IADD3 R3, R119, 0xb8, RZ ;  /* 0x000000b877037810 */ /* 0x000fe40007ffe0ff */
[----:B------:R-:W-:Y:S02]  /*4a730*/  ISETP.LT.AND P2, PT, R86, c[0x0][0x178], !P0 ;  /* 0x00005e0056007a0c */ /* 0x000fe40004741270 */
[----:B------:R-:W-:Y:S02]  /*4a740*/  ISETP.GE.AND P1, PT, R3, c[0x0][0x17c], PT ;  /* 0x00005f0003007a0c */ /* 0x000fe40003f26270 */
[----:B------:R-:W-:Y:S01]  /*4a750*/  IADD3 R3, R119, 0xb9, RZ ;  /* 0x000000b977037810 */ /* 0x000fe20007ffe0ff */
[----:B--2---:R-:W-:Y:S01]  /*4a760*/  @P6 STG.E [R168.64], R171 ;  /* 0x000000aba8006986 */ /* 0x004fe2000c101906 */
[----:B------:R-:W-:-:S03]  /*4a770*/  ISETP.LT.AND P6, PT, R207, c[0x0][0x178], !P0 ;  /* 0x00005e00cf007a0c */ /* 0x000fc600047c1270 */
[----:B------:R1:W-:Y:S01]  /*4a780*/  @P5 STG.E [R166.64], R247 ;  /* 0x000000f7a6005986 */ /* 0x0003e2000c101906 */
[----:B------:R-:W-:-:S03]  /*4a790*/  ISETP.LT.AND P5, PT, R87, c[0x0][0x178], !P0 ;  /* 0x00005e0057007a0c */ /* 0x000fc600047a1270 */
[----:B------:R2:W-:Y:S01]  /*4a7a0*/  @P4 STG.E [R164.64], R246 ;  /* 0x000000f6a4004986 */ /* 0x0005e2000c101906 */
[----:B------:R-:W-:Y:S01]  /*4a7b0*/  ISETP.LT.AND P0, PT, R115, c[0x0][0x178], !P0 ;  /* 0x00005e0073007a0c */ /* 0x000fe20004701270 */
[----:B-1----:R-:W-:-:S04]  /*4a7c0*/  IMAD.WIDE R166, R170, 0x4, R162 ;  /* 0x00000004aaa67825 */ /* 0x002fc800078e02a2 */
[----:B--2---:R-:W-:-:S05]  /*4a7d0*/  IMAD.WIDE R164, R0, 0x4, R4 ;  /* 0x0000000400a47825 */ /* 0x004fca00078e0204 */
[----:B------:R1:W-:Y:S01]  /*4a7e0*/  @P3 STG.E [R164.64], R245 ;  /* 0x000000f5a4003986 */ /* 0x0003e2000c101906 */
[----:B------:R-:W-:-:S03]  /*4a7f0*/  IMAD.WIDE R168, R170, 0x4, R160 ;  /* 0x00000004aaa87825 */ /* 0x000fc600078e02a0 */
[----:B---3--:R2:W-:Y:S01]  /*4a800*/  @P6 STG.E [R166.64], R173 ;  /* 0x000000ada6006986 */ /* 0x0085e2000c101906 */
[----:B------:R-:W-:Y:S02]  /*4a810*/  ISETP.LT.AND P6, PT, R207, c[0x0][0x178], !P1 ;  /* 0x00005e00cf007a0c */ /* 0x000fe40004fc1270 */
[----:B------:R-:W-:Y:S02]  /*4a820*/  ISETP.GE.AND P4, PT, R3, c[0x0][0x17c], PT ;  /* 0x00005f0003007a0c */ /* 0x000fe40003f86270 */
[C---:B------:R-:W-:Y:S01]  /*4a830*/  IADD3 R0, R170.reuse, c[0x0][0x198], RZ ;  /* 0x00006600aa007a10 */ /* 0x040fe20007ffe0ff */
[C---:B-1----:R-:W-:Y:S01]  /*4a840*/  IMAD.WIDE R164, R170.reuse, 0x4, R6 ;  /* 0x00000004aaa47825 */ /* 0x042fe200078e0206 */
[----:B------:R-:W-:Y:S01]  /*4a850*/  IADD3 R3, R119, 0xba, RZ ;  /* 0x000000ba77037810 */ /* 0x000fe20007ffe0ff */
[----:B------:R1:W-:Y:S02]  /*4a860*/  @P2 STG.E [R168.64], R174 ;  /* 0x000000aea8002986 */ /* 0x0003e4000c101906 */
[----:B------:R-:W-:-:S02]  /*4a870*/  IMAD.WIDE R170, R170, 0x4, R4 ;  /* 0x00000004aaaa7825 */ /* 0x000fc400078e0204 */
[----:B--2---:R-:W2:Y:S04]  /*4a880*/  LDL.LU R173, [R1+0xe9c] ;  /* 0x000e9c0001ad7983 */ /* 0x004ea80000300800 */
[----:B----4-:R3:W-:Y:S01]  /*4a890*/  @P5 STG.E [R164.64], R175 ;  /* 0x000000afa4005986 */ /* 0x0107e2000c101906 */
[----:B------:R-:W-:-:S03]  /*4a8a0*/  ISETP.GE.AND P5, PT, R3, c[0x0][0x17c], PT ;  /* 0x00005f0003007a0c */ /* 0x000fc60003fa6270 */
[----:B------:R-:W4:Y:S04]  /*4a8b0*/  LDL.LU R245, [R1+0xe5c] ;  /* 0x000e5c0001f57983 */ /* 0x000f280000300800 */
[----:B-1----:R-:W2:Y:S01]  /*4a8c0*/  LDL.LU R174, [R1+0x90c] ;  /* 0x00090c0001ae7983 */ /* 0x002ea20000300800 */
[----:B---3--:R-:W-:-:S03]  /*4a8d0*/  IMAD.WIDE R164, R0, 0x4, R162 ;  /* 0x0000000400a47825 */ /* 0x008fc600078e02a2 */
[----:B------:R-:W2:Y:S04]  /*4a8e0*/  LDL.LU R175, [R1+0x4ec] ;  /* 0x0004ec0001af7983 */ /* 0x000ea80000300800 */
[----:B------:R-:W2:Y:S04]  /*4a8f0*/  LDL.LU R3, [R1+0x908] ;  /* 0x0009080001037983 */ /* 0x000ea80000300800 */
[----:B------:R-:W2:Y:S04]  /*4a900*/  LDL.LU R247, [R1+0x918] ;  /* 0x0009180001f77983 */ /* 0x000ea80000300800 */
[----:B------:R1:W-:Y:S04]  /*4a910*/  @P0 STG.E [R170.64], R244 ;  /* 0x000000f4aa000986 */ /* 0x0003e8000c101906 */
[----:B------:R-:W2:Y:S04]  /*4a920*/  LDL.LU R246, [R1+0x4f8] ;  /* 0x0004f80001f67983 */ /* 0x000ea80000300800 */
[----:B------:R1:W-:Y:S04]  /*4a930*/  @P6 STG.E [R164.64], R251 ;  /* 0x000000fba4006986 */ /* 0x0003e8000c101906 */
[----:B-1----:R-:W2:Y:S04]  /*4a940*/  LDL.LU R244, [R1+0xebc] ;  /* 0x000ebc0001f47983 */ /* 0x002ea80000300800 */
[----:B------:R-:W2:Y:S04]  /*4a950*/  LDL.LU R251, [R1+0x196c] ;  /* 0x00196c0001fb7983 */ /* 0x000ea80000300800 */
[----:B------:R-:W2:Y:S01]  /*4a960*/  LDL.LU R165, [R1+0xe58] ;  /* 0x000e580001a57983 */ /* 0x000ea20000300800 */
[----:B------:R-:W-:-:S02]  /*4a970*/  ISETP.LT.AND P3, PT, R86, c[0x0][0x178], !P1 ;  /* 0x00005e0056007a0c */ /* 0x000fc40004f61270 */
[----:B------:R-:W-:Y:S01]  /*4a980*/  ISETP.LT.AND P2, PT, R87, c[0x0][0x178], !P1 ;  /* 0x00005e0057007a0c */ /* 0x000fe20004f41270 */
[----:B------:R-:W-:-:S04]  /*4a990*/  IMAD.WIDE R166, R0, 0x4, R160 ;  /* 0x0000000400a67825 */ /* 0x000fc800078e02a0 */
[----:B------:R-:W-:Y:S01]  /*4a9a0*/  IMAD.WIDE R168, R0, 0x4, R6 ;  /* 0x0000000400a87825 */ /* 0x000fe200078e0206 */
[----:B------:R-:W-:-:S03]  /*4a9b0*/  ISETP.LT.AND P1, PT, R115, c[0x0][0x178], !P1 ;  /* 0x00005e0073007a0c */ /* 0x000fc60004f21270 */
[C---:B------:R-:W-:Y:S02]  /*4a9c0*/  IMAD.WIDE R170, R0.reuse, 0x4, R4 ;  /* 0x0000000400aa7825 */ /* 0x040fe400078e0204 */
[----:B--2---:R-:W-:Y:S04]  /*4a9d0*/  @P3 STG.E [R166.64], R165 ;  /* 0x000000a5a6003986 */ /* 0x004fe8000c101906 */
[----:B------:R1:W-:Y:S01]  /*4a9e0*/  @P2 STG.E [R168.64], R3 ;  /* 0x00000003a8002986 */ /* 0x0003e2000c101906 */
[----:B------:R-:W-:Y:S02]  /*4a9f0*/  ISETP.LT.AND P2, PT, R207, c[0x0][0x178], !P4 ;  /* 0x00005e00cf007a0c */ /* 0x000fe40006741270 */
[----:B-1----:R-:W-:Y:S02]  /*4aa00*/  IADD3 R3, R0, c[0x0][0x198], RZ ;  /* 0x0000660000037a10 */ /* 0x002fe40007ffe0ff */
[----:B------:R-:W-:-:S03]  /*4aa10*/  IADD3 R0, R119, 0xbb, RZ ;  /* 0x000000bb77007810 */ /* 0x000fc60007ffe0ff */
[C---:B------:R-:W-:Y:S01]  /*4aa20*/  IMAD.WIDE R168, R3.reuse, 0x4, R162 ;  /* 0x0000000403a87825 */ /* 0x040fe200078e02a2 */
[----:B------:R1:W-:Y:S01]  /*4aa30*/  @P1 STG.E [R170.64], R172 ;  /* 0x000000acaa001986 */ /* 0x0003e2000c101906 */
[----:B------:R-:W-:Y:S02]  /*4aa40*/  ISETP.GE.AND P0, PT, R0, c[0x0][0x17c], PT ;  /* 0x00005f0000007a0c */ /* 0x000fe40003f06270 */
[C---:B------:R-:W-:Y:S02]  /*4aa50*/  IMAD.WIDE R164, R3.reuse, 0x4, R160 ;  /* 0x0000000403a47825 */ /* 0x040fe400078e02a0 */
[----:B------:R2:W-:Y:S01]  /*4aa60*/  @P2 STG.E [R168.64], R173 ;  /* 0x000000ada8002986 */ /* 0x0005e2000c101906 */
[C---:B------:R-:W-:Y:S01]  /*4aa70*/  IADD3 R0, R3.reuse, c[0x0][0x198], RZ ;  /* 0x0000660003007a10 */ /* 0x040fe20007ffe0ff */
[C---:B------:R-:W-:Y:S02]  /*4aa80*/  IMAD.WIDE R166, R3.reuse, 0x4, R6 ;  /* 0x0000000403a67825 */ /* 0x040fe400078e0206 */
[----:B-1----:R-:W3:Y:S04]  /*4aa90*/  LDL.LU R171, [R1+0xe88] ;  /* 0x000e880001ab7983 */ /* 0x002ee80000300800 */
[----:B--2---:R-:W2:Y:S01]  /*4aaa0*/  LDL.LU R173, [R1+0xe8c] ;  /* 0x000e8c0001ad7983 */ /* 0x004ea20000300800 */
[----:B------:R-:W-:-:S03]  /*4aab0*/  IMAD.WIDE R168, R3, 0x4, R4 ;  /* 0x0000000403a87825 */ /* 0x000fc600078e0204 */
[----:B------:R-:W2:Y:S01]  /*4aac0*/  LDL.LU R3, [R1+0xeb8] ;  /* 0x000eb80001037983 */ /* 0x000ea20000300800 */
[----:B------:R-:W-:Y:S02]  /*4aad0*/  ISETP.LT.AND P3, PT, R86, c[0x0][0x178], !P4 ;  /* 0x00005e0056007a0c */ /* 0x000fe40006761270 */
[----:B------:R-:W-:Y:S02]  /*4aae0*/  ISETP.LT.AND P1, PT, R87, c[0x0][0x178], !P4 ;  /* 0x00005e0057007a0c */ /* 0x000fe40006721270 */
[----:B------:R-:W-:-:S09]  /*4aaf0*/  ISETP.LT.AND P4, PT, R115, c[0x0][0x178], !P4 ;  /* 0x00005e0073007a0c */ /* 0x000fd20006781270 */
[----:B----4-:R-:W-:Y:S04]  /*4ab00*/  @P3 STG.E [R164.64], R245 ;  /* 0x000000f5a4003986 */ /* 0x010fe8000c101906 */
[----:B------:R1:W-:Y:S04]  /*4ab10*/  @P1 STG.E [R166.64], R174 ;  /* 0x000000aea6001986 */ /* 0x0003e8000c101906 */
[----:B------:R4:W-:Y:S04]  /*4ab20*/  @P4 STG.E [R168.64], R175 ;  /* 0x000000afa8004986 */ /* 0x0009e8000c101906 */
[----:B-1----:R-:W3:Y:S04]  /*4ab30*/  LDL.LU R174, [R1+0x91c] ;  /* 0x00091c0001ae7983 */ /* 0x002ee80000300800 */
[----:B----4-:R-:W4:Y:S01]  /*4ab40*/  LDL.LU R175, [R1+0x4fc] ;  /* 0x0004fc0001af7983 */ /* 0x010f220000300800 */
[----:B------:R-:W-:Y:S01]  /*4ab50*/  ISETP.LT.AND P6, PT, R207, c[0x0][0x178], !P5 ;  /* 0x00005e00cf007a0c */ /* 0x000fe20006fc1270 */
[----:B------:R-:W-:Y:S01]  /*4ab60*/  IMAD.WIDE R164, R0, 0x4, R162 ;  /* 0x0000000400a47825 */ /* 0x000fe200078e02a2 */
[----:B------:R-:W-:Y:S01]  /*4ab70*/  ISETP.LT.AND P1, PT, R86, c[0x0][0x178], !P5 ;  /* 0x00005e0056007a0c */ /* 0x000fe20006f21270 */
[----:B------:R-:W4:Y:S01]  /*4ab80*/  LDL.LU R170, [R1+0xed8] ;  /* 0x000ed80001aa7983 */ /* 0x000f220000300800 */
[----:B------:R-:W-:-:S02]  /*4ab90*/  ISETP.LT.AND P3, PT, R87, c[0x0][0x178], !P5 ;  /* 0x00005e0057007a0c */ /* 0x000fc40006f61270 */
[----:B------:R-:W-:Y:S01]  /*4aba0*/  ISETP.LT.AND P5, PT, R115, c[0x0][0x178], !P5 ;  /* 0x00005e0073007a0c */ /* 0x000fe20006fa1270 */
[----:B------:R-:W-:Y:S01]  /*4abb0*/  IMAD.WIDE R166, R0, 0x4, R160 ;  /* 0x0000000400a67825 */ /* 0x000fe200078e02a0 */
[----:B------:R-:W-:Y:S01]  /*4abc0*/  IADD3 R168, R119, 0xbc, RZ ;  /* 0x000000bc77a87810 */ /* 0x000fe20007ffe0ff */
[----:B------:R-:W4:Y:S01]  /*4abd0*/  LDL.LU R172, [R1+0xea8] ;  /* 0x000ea80001ac7983 */ /* 0x000f220000300800 */
[----:B------:R-:W-:Y:S02]  /*4abe0*/  ISETP.LT.AND P4, PT, R86, c[0x0][0x178], !P0 ;  /* 0x00005e0056007a0c */ /* 0x000fe40004781270 */
[----:B------:R-:W-:Y:S01]  /*4abf0*/  ISETP.GE.AND P2, PT, R168, c[0x0][0x17c], PT ;  /* 0x00005f00a8007a0c */ /* 0x000fe20003f46270 */
[----:B------:R-:W-:Y:S01]  /*4ac00*/  IMAD.WIDE R168, R0, 0x4, R4 ;  /* 0x0000000400a87825 */ /* 0x000fe200078e0204 */
[----:B------:R-:W4:Y:S04]  /*4ac10*/  LDL.LU R245, [R1+0xad8] ;  /* 0x000ad80001f57983 */ /* 0x000f280000300800 */
[----:B--2---:R1:W-:Y:S01]  /*4ac20*/  @P6 STG.E [R164.64], R3 ;  /* 0x00000003a4006986 */ /* 0x0043e2000c101906 */
[----:B------:R-:W-:-:S03]  /*4ac30*/  ISETP.LT.AND P6, PT, R207, c[0x0][0x178], !P0 ;  /* 0x00005e00cf007a0c */ /* 0x000fc600047c1270 */
[----:B---3--:R2:W-:Y:S01]  /*4ac40*/  @P1 STG.E [R166.64], R171 ;  /* 0x000000aba6001986 */ /* 0x0085e2000c101906 */
[C---:B-1----:R-:W-:Y:S01]  /*4ac50*/  IMAD.WIDE R164, R0.reuse, 0x4, R6 ;  /* 0x0000000400a47825 */ /* 0x042fe200078e0206 */
[----:B------:R-:W-:-:S04]  /*4ac60*/  IADD3 R3, R0, c[0x0][0x198], RZ ;  /* 0x0000660000037a10 */ /* 0x000fc80007ffe0ff */
[----:B------:R1:W-:Y:S01]  /*4ac70*/  @P3 STG.E [R164.64], R247 ;  /* 0x000000f7a4003986 */ /* 0x0003e2000c101906 */
[----:B--2---:R-:W-:-:S03]  /*4ac80*/  IMAD.WIDE R166, R3, 0x4, R162 ;  /* 0x0000000403a67825 */ /* 0x004fc600078e02a2 */
[----:B------:R-:W-:Y:S01]  /*4ac90*/  @P5 STG.E [R168.64], R246 ;  /* 0x000000f6a8005986 */ /* 0x000fe2000c101906 */
[----:B------:R-:W-:Y:S02]  /*4aca0*/  ISETP.LT.AND P5, PT, R87, c[0x0][0x178], !P0 ;  /* 0x00005e0057007a0c */ /* 0x000fe400047a1270 */
[----:B------:R-:W-:Y:S01]  /*4acb0*/  ISETP.LT.AND P0, PT, R115, c[0x0][0x178], !P0 ;  /* 0x00005e0073007a0c */ /* 0x000fe20004701270 */
[----:B------:R2:W-:Y:S01]  /*4acc0*/  @P6 STG.E [R166.64], R244 ;  /* 0x000000f4a6006986 */ /* 0x0005e2000c101906 */
[----:B-1----:R-:W-:-:S05]  /*4acd0*/  IMAD.WIDE R164, R3, 0x4, R160 ;  /* 0x0000000403a47825 */ /* 0x002fca00078e02a0 */
[----:B------:R1:W-:Y:S04]  /*4ace0*/  @P4 STG.E [R164.64], R173 ;  /* 0x000000ada4004986 */ /* 0x0003e8000c101906 */
[----:B--2---:R-:W2:Y:S01]  /*4acf0*/  LDL.LU R244, [R1+0x858] ;  /* 0x0008580001f47983 */ /* 0x004ea20000300800 */
[----:B------:R-:W-:-:S04]  /*4ad00*/  IMAD.WIDE R166, R3, 0x4, R4 ;  /* 0x0000000403a67825 */ /* 0x000fc800078e0204 */
[----:B-1----:R-:W-:Y:S01]  /*4ad10*/  IMAD.WIDE R164, R3, 0x4, R6 ;  /* 0x0000000403a47825 */ /* 0x002fe200078e0206 */
        /* <DEDUP_REMOVED lines=9> */
[----:B------:R-:W-:Y:S01]  /*4adb0*/  IADD3 R0, R119, 0xbd, RZ ;  /* 0x000000bd77007810 */ /* 0x000fe20007ffe0ff */
[----:B------:R-:W4:Y:S01]  /*4adc0*/  LDL.LU R247, [R1+0xee8] ;  /* 0x000ee80001f77983 */ /* 0x000f220000300800 */
[----:B------:R-:W-:Y:S02]  /*4add0*/  IADD3 R3, R3, c[0x0][0x198], RZ ;  /* 0x0000660003037a10 */ /* 0x000fe40007ffe0ff */
[----:B------:R-:W-:Y:S01]  /*4ade0*/  IADD3 R168, R119, 0xbe, RZ ;  /* 0x000000be77a87810 */ /* 0x000fe20007ffe0ff */
[----:B------:R-:W4:Y:S01]  /*4adf0*/  LDL.LU R246, [R1+0xec8] ;  /* 0x000ec80001f67983 */ /* 0x000f220000300800 */
        /* <DEDUP_REMOVED lines=15> */
[C---:B------:R-:W-:Y:S02]  /*4aef0*/  IMAD.WIDE R166, R0.reuse, 0x4, R162 ;  /* 0x0000000400a67825 */ /* 0x040fe400078e02a2 */
[----:B------:R-:W4:Y:S04]  /*4af00*/  LDL.LU R245, [R1+0x868] ;  /* 0x0008680001f57983 */ /* 0x000f280000300800 */
[----:B--2---:R1:W-:Y:S04]  /*4af10*/  @P2 STG.E [R164.64], R244 ;  /* 0x000000f4a4002986 */ /* 0x0043e8000c101906 */
[----:B---3--:R2:W-:Y:S04]  /*4af20*/  @P0 STG.E [R166.64], R173 ;  /* 0x000000ada6000986 */ /* 0x0085e8000c101906 */
[----:B-1----:R-:W3:Y:S01]  /*4af30*/  LDL.LU R244, [R1+0xeec] ;  /* 0x000eec0001f47983 */ /* 0x002ee20000300800 */
[----:B------:R-:W-:-:S04]  /*4af40*/  IMAD.WIDE R164, R0, 0x4, R160 ;  /* 0x0000000400a47825 */ /* 0x000fc800078e02a0 */
[----:B--2---:R-:W-:Y:S01]  /*4af50*/  IMAD.WIDE R166, R0, 0x4, R6 ;  /* 0x0000000400a67825 */ /* 0x004fe200078e0206 */
[----:B------:R-:W2:Y:S04]  /*4af60*/  LDL.LU R173, [R1+0xecc] ;  /* 0x000ecc0001ad7983 */ /* 0x000ea80000300800 */
[----:B------:R1:W-:Y:S04]  /*4af70*/  @P1 STG.E [R164.64], R174 ;  /* 0x000000aea4001986 */ /* 0x0003e8000c101906 */
[----:B----4-:R4:W-:Y:S04]  /*4af80*/  @P6 STG.E [R166.64], R175 ;  /* 0x000000afa6006986 */ /* 0x0109e8000c101906 */
[----:B-1----:R-:W2:Y:S04]  /*4af90*/  LDL.LU R174, [R1+0xb0c] ;  /* 0x000b0c0001ae7983 */ /* 0x002ea80000300800 */
[----:B----4-:R-:W4:Y:S01]  /*4afa0*/  LDL.LU R175, [R1+0x86c] ;  /* 0x00086c0001af7983 */ /* 0x010f220000300800 */
[----:B------:R-:W-:-:S02]  /*4afb0*/  ISETP.LT.AND P4, PT, R115, c[0x0][0x178], !P4 ;  /* 0x00005e0073007a0c */ /* 0x000fc40006781270 */
[----:B------:R-:W-:Y:S02]  /*4afc0*/  IADD3 R3, R119, 0xc0, RZ ;  /* 0x000000c077037810 */ /* 0x000fe40007ffe0ff */
[----:B------:R-:W-:Y:S02]  /*4afd0*/  ISETP.LT.AND P0, PT, R207, c[0x0][0x178], !P5 ;  /* 0x00005e00cf007a0c */ /* 0x000fe40006f01270 */
[----:B------:R-:W-:Y:S02]  /*4afe0*/  IADD3 R168, R119, 0xbf, RZ ;  /* 0x000000bf77a87810 */ /* 0x000fe40007ffe0ff */
[----:B------:R-:W-:Y:S02]  /*4aff0*/  ISETP.GE.AND P2, PT, R3, c[0x0][0x17c], PT ;  /* 0x00005f0003007a0c */ /* 0x000fe40003f46270 */
[----:B------:R-:W-:Y:S02]  /*4b000*/  IADD3 R3, R0, c[0x0][0x198], RZ ;  /* 0x0000660000037a10 */ /* 0x000fe40007ffe0ff */
[----:B------:R-:W-:-:S02]  /*4b010*/  ISETP.LT.AND P1, PT, R86, c[0x0][0x178], !P5 ;  /* 0x00005e0056007a0c */ /* 0x000fc40006f21270 */
[----:B------:R-:W-:Y:S01]  /*4b020*/  ISETP.GE.AND P3, PT, R168, c[0x0][0x17c], PT ;  /* 0x00005f00a8007a0c */ /* 0x000fe20003f66270 */
[----:B------:R-:W-:Y:S01]  /*4b030*/  IMAD.WIDE R168, R0, 0x4, R4 ;  /* 0x0000000400a87825 */ /* 0x000fe200078e0204 */
[----:B------:R-:W-:Y:S02]  /*4b040*/  ISETP.LT.AND P6, PT, R87, c[0x0][0x178], !P5 ;  /* 0x00005e0057007a0c */ /* 0x000fe40006fc1270 */
[----:B------:R-:W-:Y:S01]  /*4b050*/  ISETP.LT.AND P5, PT, R115, c[0x0][0x178], !P5 ;  /* 0x00005e0073007a0c */ /* 0x000fe20006fa1270 */
[----:B------:R-:W-:Y:S01]  /*4b060*/  IMAD.WIDE R164, R3, 0x4, R162 ;  /* 0x0000000403a47825 */ /* 0x000fe200078e02a2 */
[----:B------:R-:W-:Y:S01]  /*4b070*/  IADD3 R0, R119, 0xc1, RZ ;  /* 0x000000c177007810 */ /* 0x000fe20007ffe0ff */
[----:B------:R1:W-:Y:S01]  /*4b080*/  @P4 STG.E [R168.64], R171 ;  /* 0x000000aba8004986 */ /* 0x0003e2000c101906 */
[----:B------:R-:W-:Y:S01]  /*4b090*/  ISETP.LT.AND P4, PT, R207, c[0x0][0x178], !P3 ;  /* 0x00005e00cf007a0c */ /* 0x000fe20005f81270 */
[----:B------:R-:W-:Y:S02]  /*4b0a0*/  IMAD.WIDE R166, R3, 0x4, R160 ;  /* 0x0000000403a67825 */ /* 0x000fe400078e02a0 */
[----:B------:R1:W-:Y:S01]  /*4b0b0*/  @P0 STG.E [R164.64], R247 ;  /* 0x000000f7a4000986 */ /* 0x0003e2000c101906 */
[----:B------:R-:W-:-:S02]  /*4b0c0*/  ISETP.GE.AND P0, PT, R0, c[0x0][0x17c], PT ;  /* 0x00005f0000007a0c */ /* 0x000fc40003f06270 */
[C---:B------:R-:W-:Y:S01]  /*4b0d0*/  IADD3 R0, R3.reuse, c[0x0][0x198], RZ ;  /* 0x0000660003007a10 */ /* 0x040fe20007ffe0ff */
[----:B------:R1:W-:Y:S01]  /*4b0e0*/  @P1 STG.E [R166.64], R246 ;  /* 0x000000f6a6001986 */ /* 0x0003e2000c101906 */
[----:B------:R-:W-:Y:S01]  /*4b0f0*/  ISETP.LT.AND P1, PT, R86, c[0x0][0x178], !P3 ;  /* 0x00005e0056007a0c */ /* 0x000fe20005f21270 */
[----:B-1----:R-:W-:-:S04]  /*4b100*/  IMAD.WIDE R168, R3, 0x4, R4 ;  /* 0x0000000403a87825 */ /* 0x002fc800078e0204 */
[----:B------:R-:W-:-:S04]  /*4b110*/  IMAD.WIDE R164, R3, 0x4, R6 ;  /* 0x0000000403a47825 */ /* 0x000fc800078e0206 */
[----:B------:R-:W-:Y:S01]  /*4b120*/  IMAD.WIDE R166, R0, 0x4, R162 ;  /* 0x0000000400a67825 */ /* 0x000fe200078e02a2 */
[----:B------:R1:W-:Y:S04]  /*4b130*/  @P6 STG.E [R164.64], R172 ;  /* 0x000000aca4006986 */ /* 0x0003e8000c101906 */
[----:B------:R1:W-:Y:S01]  /*4b140*/  @P5 STG.E [R168.64], R245 ;  /* 0x000000f5a8005986 */ /* 0x0003e2000c101906 */
[----:B------:R-:W-:Y:S02]  /*4b150*/  ISETP.LT.AND P5, PT, R87, c[0x0][0x178], !P3 ;  /* 0x00005e0057007a0c */ /* 0x000fe40005fa1270 */
[----:B------:R-:W-:Y:S02]  /*4b160*/  ISETP.LT.AND P3, PT, R115, c[0x0][0x178], !P3 ;  /* 0x00005e0073007a0c */ /* 0x000fe40005f61270 */
[----:B------:R-:W-:-:S02]  /*4b170*/  ISETP.LT.AND P6, PT, R207, c[0x0][0x178], !P2 ;  /* 0x00005e00cf007a0c */ /* 0x000fc400057c1270 */
[C---:B------:R-:W-:Y:S01]  /*4b180*/  IADD3 R3, R0.reuse, c[0x0][0x198], RZ ;  /* 0x0000660000037a10 */ /* 0x040fe20007ffe0ff */
[----:B-1----:R-:W-:-:S04]  /*4b190*/  IMAD.WIDE R164, R0, 0x4, R6 ;  /* 0x0000000400a47825 */ /* 0x002fc800078e0206 */
[----:B------:R-:W-:Y:S01]  /*4b1a0*/  IMAD.WIDE R168, R0, 0x4, R4 ;  /* 0x0000000400a87825 */ /* 0x000fe200078e0204 */
[----:B------:R-:W-:Y:S01]  /*4b1b0*/  IADD3 R170, R119, 0xc2, RZ ;  /* 0x000000c277aa7810 */ /* 0x000fe20007ffe0ff */
[----:B---3--:R1:W-:Y:S01]  /*4b1c0*/  @P4 STG.E [R166.64], R244 ;  /* 0x000000f4a6004986 */ /* 0x0083e2000c101906 */
[----:B------:R-:W-:Y:S01]  /*4b1d0*/  ISETP.LT.AND P4, PT, R86, c[0x0][0x178], !P2 ;  /* 0x00005e0056007a0c */ /* 0x000fe20005781270 */
[----:B-1----:R-:W-:-:S05]  /*4b1e0*/  IMAD.WIDE R166, R0, 0x4, R160 ;  /* 0x0000000400a67825 */ /* 0x002fca00078e02a0 */
[----:B--2---:R1:W-:Y:S04]  /*4b1f0*/  @P1 STG.E [R166.64], R173 ;  /* 0x000000ada6001986 */ /* 0x0043e8000c101906 */
[----:B------:R2:W-:Y:S01]  /*4b200*/  @P5 STG.E [R164.64], R174 ;  /* 0x000000aea4005986 */ /* 0x0005e2000c101906 */
[----:B-1----:R-:W-:-:S03]  /*4b210*/  IMAD.WIDE R166, R3, 0x4, R162 ;  /* 0x0000000403a67825 */ /* 0x002fc600078e02a2 */
[----:B----4-:R-:W-:Y:S01]  /*4b220*/  @P3 STG.E [R168.64], R175 ;  /* 0x000000afa8003986 */ /* 0x010fe2000c101906 */
[----:B------:R-:W-:Y:S02]  /*4b230*/  ISETP.LT.AND P3, PT, R87, c[0x0][0x178], !P2 ;  /* 0x00005e0057007a0c */ /* 0x000fe40005761270 */
[----:B------:R-:W-:Y:S01]  /*4b240*/  ISETP.LT.AND P2, PT, R115, c[0x0][0x178], !P2 ;  /* 0x00005e0073007a0c */ /* 0x000fe20005741270 */
[----:B------:R1:W-:Y:S01]  /*4b250*/  @P6 STG.E [R166.64], R248 ;  /* 0x000000f8a6006986 */ /* 0x0003e2000c101906 */
[----:B------:R-:W-:Y:S01]  /*4b260*/  ISETP.LT.AND P6, PT, R207, c[0x0][0x178], !P0 ;  /* 0x00005e00cf007a0c */ /* 0x000fe200047c1270 */
[C---:B--2---:R-:W-:Y:S01]  /*4b270*/  IMAD.WIDE R164, R3.reuse, 0x4, R160 ;  /* 0x0000000403a47825 */ /* 0x044fe200078e02a0 */
[----:B------:R-:W-:Y:S02]  /*4b280*/  ISETP.LT.AND P5, PT, R86, c[0x0][0x178], !P0 ;  /* 0x00005e0056007a0c */ /* 0x000fe400047a1270 */
[----:B------:R-:W-:Y:S02]  /*4b290*/  IADD3 R173, R3, c[0x0][0x198], RZ ;  /* 0x0000660003ad7a10 */ /* 0x000fe40007ffe0ff */
[----:B------:R2:W-:Y:S01]  /*4b2a0*/  @P4 STG.E [R164.64], R212 ;  /* 0x000000d4a4004986 */ /* 0x0005e2000c101906 */
[----:B------:R-:W-:-:S02]  /*4b2b0*/  ISETP.LT.AND P4, PT, R87, c[0x0][0x178], !P0 ;  /* 0x00005e0057007a0c */ /* 0x000fc40004781270 */
[----:B------:R-:W-:Y:S01]  /*4b2c0*/  ISETP.GE.AND P1, PT, R170, c[0x0][0x17c], PT ;  /* 0x00005f00aa007a0c */ /* 0x000fe20003f26270 */
[----:B-1----:R-:W-:-:S04]  /*4b2d0*/  IMAD.WIDE R166, R3, 0x4, R4 ;  /* 0x0000000403a67825 */ /* 0x002fc800078e0204 */
[----:B------:R-:W-:-:S04]  /*4b2e0*/  IMAD.WIDE R168, R173, 0x4, R162 ;  /* 0x00000004ada87825 */ /* 0x000fc800078e02a2 */
[----:B--2---:R-:W-:-:S04]  /*4b2f0*/  IMAD.WIDE R164, R3, 0x4, R6 ;  /* 0x0000000403a47825 */ /* 0x004fc800078e0206 */
[----:B------:R-:W-:Y:S01]  /*4b300*/  IMAD.WIDE R170, R173, 0x4, R160 ;  /* 0x00000004adaa7825 */ /* 0x000fe200078e02a0 */
[----:B------:R1:W-:Y:S01]  /*4b310*/  @P3 STG.E [R164.64], R68 ;  /* 0x00000044a4003986 */ /* 0x0003e2000c101906 */
[----:B------:R-:W-:Y:S02]  /*4b320*/  ISETP.LT.AND P0, PT, R115, c[0x0][0x178], !P0 ;  /* 0x00005e0073007a0c */ /* 0x000fe40004701270 */
[----:B------:R-:W-:Y:S01]  /*4b330*/  IMAD.WIDE R174, R173, 0x4, R6 ;  /* 0x00000004adae7825 */ /* 0x000fe200078e0206 */
[----:B------:R2:W-:Y:S04]  /*4b340*/  @P2 STG.E [R166.64], R108 ;  /* 0x0000006ca6002986 */ /* 0x0005e8000c101906 */
[----:B------:R-:W-:Y:S01]  /*4b350*/  @P6 STG.E [R168.64], R249 ;  /* 0x000000f9a8006986 */ /* 0x000fe2000c101906 */
[----:B------:R-:W-:-:S03]  /*4b360*/  ISETP.LT.AND P6, PT, R207, c[0x0][0x178], !P1 ;  /* 0x00005e00cf007a0c */ /* 0x000fc60004fc1270 */
[----:B------:R-:W-:Y:S01]  /*4b370*/  @P5 STG.E [R170.64], R213 ;  /* 0x000000d5aa005986 */ /* 0x000fe2000c101906 */
[----:B------:R-:W-:Y:S02]  /*4b380*/  ISETP.LT.AND P5, PT, R86, c[0x0][0x178], !P1 ;  /* 0x00005e0056007a0c */ /* 0x000fe40004fa1270 */
[----:B------:R-:W-:Y:S01]  /*4b390*/  IADD3 R3, R173, c[0x0][0x198], RZ ;  /* 0x00006600ad037a10 */ /* 0x000fe20007ffe0ff */
[----:B------:R3:W-:Y:S01]  /*4b3a0*/  @P4 STG.E [R174.64], R69 ;  /* 0x00000045ae004986 */ /* 0x0007e2000c101906 */
[----:B------:R-:W-:Y:S02]  /*4b3b0*/  ISETP.LT.AND P2, PT, R87, c[0x0][0x178], !P1 ;  /* 0x00005e0057007a0c */ /* 0x000fe40004f41270 */
[----:B------:R-:W-:Y:S02]  /*4b3c0*/  ISETP.LT.AND P4, PT, R115, c[0x0][0x178], !P1 ;  /* 0x00005e0073007a0c */ /* 0x000fe40004f81270 */
[----:B------:R-:W-:Y:S01]  /*4b3d0*/  IADD3 R0, R119, 0xc3, RZ ;  /* 0x000000c377007810 */ /* 0x000fe20007ffe0ff */
[----:B-1----:R-:W-:-:S03]  /*4b3e0*/  IMAD.WIDE R164, R3, 0x4, R162 ;  /* 0x0000000403a47825 */ /* 0x002fc600078e02a2 */
[----:B------:R-:W-:Y:S01]  /*4b3f0*/  ISETP.GE.AND P3, PT, R0, c[0x0][0x17c], PT ;  /* 0x00005f0000007a0c */ /* 0x000fe20003f66270 */
[----:B--2---:R-:W-:-:S04]  /*4b400*/  IMAD.WIDE R166, R3, 0x4, R160 ;  /* 0x0000000403a67825 */ /* 0x004fc800078e02a0 */
[----:B---3--:R-:W-:Y:S01]  /*4b410*/  IMAD.WIDE R68, R173, 0x4, R4 ;  /* 0x00000004ad447825 */ /* 0x008fe200078e0204 */
[----:B------:R-:W-:-:S03]  /*4b420*/  IADD3 R0, R119, 0xc4, RZ ;  /* 0x000000c477007810 */ /* 0x000fc60007ffe0ff */
[C---:B------:R-:W-:Y:S01]  /*4b430*/  IMAD.WIDE R168, R3.reuse, 0x4, R6 ;  /* 0x0000000403a87825 */ /* 0x040fe200078e0206 */
[----:B------:R-:W-:Y:S01]  /*4b440*/  @P0 STG.E [R68.64], R109 ;  /* 0x0000006d44000986 */ /* 0x000fe2000c101906 */
[----:B------:R-:W-:Y:S02]  /*4b450*/  ISETP.GE.AND P1, PT, R0, c[0x0][0x17c], PT ;  /* 0x00005f0000007a0c */ /* 0x000fe40003f26270 */
[----:B------:R-:W-:Y:S01]  /*4b460*/  IMAD.WIDE R170, R3, 0x4, R4 ;  /* 0x0000000403aa7825 */ /* 0x000fe200078e0204 */
[----:B------:R-:W-:Y:S01]  /*4b470*/  @P6 STG.E [R164.64], R236 ;  /* 0x000000eca4006986 */ /* 0x000fe2000c101906 */
[----:B------:R-:W-:-:S03]  /*4b480*/  ISETP.LT.AND P0, PT, R86, c[0x0][0x178], !P3 ;  /* 0x00005e0056007a0c */ /* 0x000fc60005f01270 */
[----:B------:R1:W-:Y:S01]  /*4b490*/  @P5 STG.E [R166.64], R36 ;  /* 0x00000024a6005986 */ /* 0x0003e2000c101906 */
[----:B------:R-:W-:Y:S02]  /*4b4a0*/  ISETP.LT.AND P5, PT, R207, c[0x0][0x178], !P3 ;  /* 0x00005e00cf007a0c */ /* 0x000fe40005fa1270 */
[----:B------:R-:W-:Y:S01]  /*4b4b0*/  ISETP.LT.AND P6, PT, R87, c[0x0][0x178], !P3 ;  /* 0x00005e0057007a0c */ /* 0x000fe20005fc1270 */
[----:B------:R2:W-:Y:S01]  /*4b4c0*/  @P2 STG.E [R168.64], R64 ;  /* 0x00000040a8002986 */ /* 0x0005e2000c101906 */
[----:B------:R-:W-:Y:S02]  /*4b4d0*/  IADD3 R3, R3, c[0x0][0x198], RZ ;  /* 0x0000660003037a10 */ /* 0x000fe40007ffe0ff */
[----:B------:R-:W-:Y:S01]  /*4b4e0*/  ISETP.LT.AND P3, PT, R115, c[0x0][0x178], !P3 ;  /* 0x00005e0073007a0c */ /* 0x000fe20005f61270 */
[----:B------:R-:W-:Y:S01]  /*4b4f0*/  @P4 STG.E [R170.64], R104 ;  /* 0x00000068aa004986 */ /* 0x000fe2000c101906 */
[----:B------:R-:W-:Y:S02]  /*4b500*/  ISETP.LT.AND P4, PT, R207, c[0x0][0x178], !P1 ;  /* 0x00005e00cf007a0c */ /* 0x000fe40004f81270 */
[C---:B------:R-:W-:Y:S01]  /*4b510*/  IADD3 R173, R3.reuse, c[0x0][0x198], RZ ;  /* 0x0000660003ad7a10 */ /* 0x040fe20007ffe0ff */
[----:B-1----:R-:W-:Y:S01]  /*4b520*/  IMAD.WIDE R166, R3, 0x4, R162 ;  /* 0x0000000403a67825 */ /* 0x002fe200078e02a2 */
[----:B------:R-:W-:-:S03]  /*4b530*/  IADD3 R0, R119, 0xc5, RZ ;  /* 0x000000c577007810 */ /* 0x000fc60007ffe0ff */
[C---:B------:R-:W-:Y:S01]  /*4b540*/  IMAD.WIDE R164, R3.reuse, 0x4, R160 ;  /* 0x0000000403a47825 */ /* 0x040fe200078e02a0 */
[----:B------:R1:W-:Y:S03]  /*4b550*/  @P5 STG.E [R166.64], R237 ;  /* 0x000000eda6005986 */ /* 0x0003e6000c101906 */
[C---:B------:R-:W-:Y:S01]  /*4b560*/  IMAD.WIDE R108, R3.reuse, 0x4, R6 ;  /* 0x00000004036c7825 */ /* 0x040fe200078e0206 */
[----:B------:R3:W-:Y:S03]  /*4b570*/  @P0 STG.E [R164.64], R37 ;  /* 0x00000025a4000986 */ /* 0x0007e6000c101906 */
[----:B------:R-:W-:Y:S01]  /*4b580*/  IMAD.WIDE R68, R3, 0x4, R4 ;  /* 0x0000000403447825 */ /* 0x000fe200078e0204 */
[----:B------:R4:W-:Y:S03]  /*4b590*/  @P6 STG.E [R108.64], R65 ;  /* 0x000000416c006986 */ /* 0x0009e6000c101906 */
[----:B--2---:R-:W-:Y:S01]  /*4b5a0*/  IMAD.WIDE R168, R173, 0x4, R162 ;  /* 0x00000004ada87825 */ /* 0x004fe200078e02a2 */
[----:B------:R-:W-:Y:S01]  /*4b5b0*/  ISETP.GE.AND P2, PT, R0, c[0x0][0x17c], PT ;  /* 0x00005f0000007a0c */ /* 0x000fe20003f46270 */
[----:B------:R2:W-:Y:S01]  /*4b5c0*/  @P3 STG.E [R68.64], R105 ;  /* 0x0000006944003986 */ /* 0x0005e2000c101906 */
[----:B------:R-:W-:-:S03]  /*4b5d0*/  ISETP.LT.AND P3, PT, R86, c[0x0][0x178], !P1 ;  /* 0x00005e0056007a0c */ /* 0x000fc60004f61270 */
[----:B------:R-:W-:Y:S01]  /*4b5e0*/  @P4 STG.E [R168.64], R228 ;  /* 0x000000e4a8004986 */ /* 0x000fe2000c101906 */
[----:B------:R-:W-:Y:S02]  /*4b5f0*/  ISETP.LT.AND P4, PT, R87, c[0x0][0x178], !P1 ;  /* 0x00005e0057007a0c */ /* 0x000fe40004f81270 */
[----:B------:R-:W-:Y:S02]  /*4b600*/  ISETP.LT.AND P0, PT, R115, c[0x0][0x178], !P1 ;  /* 0x00005e0073007a0c */ /* 0x000fe40004f01270 */
[----:B------:R-:W-:Y:S02]  /*4b610*/  ISETP.LT.AND P6, PT, R207, c[0x0][0x178], !P2 ;  /* 0x00005e00cf007a0c */ /* 0x000fe400057c1270 */
[----:B------:R-:W-:Y:S02]  /*4b620*/  ISETP.LT.AND P5, PT, R86, c[0x0][0x178], !P2 ;  /* 0x00005e0056007a0c */ /* 0x000fe400057a1270 */
[C---:B-1----:R-:W-:Y:S01]  /*4b630*/  IADD3 R167, R173.reuse, c[0x0][0x198], RZ ;  /* 0x00006600ada77a10 */ /* 0x042fe20007ffe0ff */
[----:B---3--:R-:W-:Y:S01]  /*4b640*/  IMAD.WIDE R36, R173, 0x4, R160 ;  /* 0x00000004ad247825 */ /* 0x008fe200078e02a0 */
[----:B------:R-:W-:-:S03]  /*4b650*/  IADD3 R0, R119, 0xc6, RZ ;  /* 0x000000c677007810 */ /* 0x000fc60007ffe0ff */
[C---:B----4-:R-:W-:Y:S01]  /*4b660*/  IMAD.WIDE R64, R173.reuse, 0x4, R6 ;  /* 0x00000004ad407825 */ /* 0x050fe200078e0206 */
[----:B------:R1:W-:Y:S03]  /*4b670*/  @P3 STG.E [R36.64], R32 ;  /* 0x0000002024003986 */ /* 0x0003e6000c101906 */
[----:B--2---:R-:W-:Y:S01]  /*4b680*/  IMAD.WIDE R68, R173, 0x4, R4 ;  /* 0x00000004ad447825 */ /* 0x004fe200078e0204 */
[----:B------:R-:W-:-:S03]  /*4b690*/  ISETP.GE.AND P1, PT, R0, c[0x0][0x17c], PT ;  /* 0x00005f0000007a0c */ /* 0x000fc60003f26270 */
[C---:B------:R-:W-:Y:S01]  /*4b6a0*/  IMAD.WIDE R104, R167.reuse, 0x4, R162 ;  /* 0x00000004a7687825 */ /* 0x040fe200078e02a2 */
[----:B------:R2:W-:Y:S03]  /*4b6b0*/  @P4 STG.E [R64.64], R60 ;  /* 0x0000003c40004986 */ /* 0x0005e6000c101906 */
[----:B------:R-:W-:Y:S01]  /*4b6c0*/  IMAD.WIDE R108, R167, 0x4, R160 ;  /* 0x00000004a76c7825 */ /* 0x000fe200078e02a0 */
[----:B------:R3:W-:Y:S01]  /*4b6d0*/  @P0 STG.E [R68.64], R100 ;  /* 0x0000006444000986 */ /* 0x0007e2000c101906 */
[----:B------:R-:W-:Y:S02]  /*4b6e0*/  ISETP.LT.AND P3, PT, R87, c[0x0][0x178], !P2 ;  /* 0x00005e0057007a0c */ /* 0x000fe40005761270 */
[----:B------:R-:W-:Y:S01]  /*4b6f0*/  ISETP.LT.AND P2, PT, R115, c[0x0][0x178], !P2 ;  /* 0x00005e0073007a0c */ /* 0x000fe20005741270 */
[----:B------:R-:W-:Y:S04]  /*4b700*/  @P6 STG.E [R104.64], R229 ;  /* 0x000000e568006986 */ /* 0x000fe8000c101906 */
[----:B------:R4:W-:Y:S01]  /*4b710*/  @P5 STG.E [R108.64], R33 ;  /* 0x000000216c005986 */ /* 0x0009e2000c101906 */
[----:B------:R-:W-:-:S02]  /*4b720*/  ISETP.LT.AND P5, PT, R207, c[0x0][0x178], !P1 ;  /* 0x00005e00cf007a0c */ /* 0x000fc40004fa1270 */
[C---:B------:R-:W-:Y:S01]  /*4b730*/  IADD3 R165, R167.reuse, c[0x0][0x198], RZ ;  /* 0x00006600a7a57a10 */ /* 0x040fe20007ffe0ff */
[----:B-1----:R-:W-:Y:S01]  /*4b740*/  IMAD.WIDE R36, R167, 0x4, R6 ;  /* 0x00000004a7247825 */ /* 0x002fe200078e0206 */
[----:B------:R-:W-:-:S03]  /*4b750*/  IADD3 R3, R119, 0xc7, RZ ;  /* 0x000000c777037810 */ /* 0x000fc60007ffe0ff */
[----:B--2---:R-:W-:Y:S01]  /*4b760*/  IMAD.WIDE R64, R167, 0x4, R4 ;  /* 0x00000004a7407825 */ /* 0x004fe200078e0204 */
[----:B------:R-:W-:Y:S02]  /*4b770*/  ISETP.LT.AND P0, PT, R86, c[0x0][0x178], !P1 ;  /* 0x00005e0056007a0c */ /* 0x000fe40004f01270 */
[----:B------:R-:W-:Y:S01]  /*4b780*/  ISETP.GE.AND P6, PT, R3, c[0x0][0x17c], PT ;  /* 0x00005f0003007a0c */ /* 0x000fe20003fc6270 */
[----:B---3--:R-:W-:Y:S01]  /*4b790*/  IMAD.WIDE R68, R165, 0x4, R162 ;  /* 0x00000004a5447825 */ /* 0x008fe200078e02a2 */
[----:B------:R-:W-:Y:S01]  /*4b7a0*/  ISETP.LT.AND P4, PT, R87, c[0x0][0x178], !P1 ;  /* 0x00005e0057007a0c */ /* 0x000fe20004f81270 */
[----:B------:R1:W-:Y:S01]  /*4b7b0*/  @P3 STG.E [R36.64], R61 ;  /* 0x0000003d24003986 */ /* 0x0003e2000c101906 */
[----:B------:R-:W-:-:S03]  /*4b7c0*/  ISETP.LT.AND P1, PT, R115, c[0x0][0x178], !P1 ;  /* 0x00005e0073007a0c */ /* 0x000fc60004f21270 */
[----:B------:R2:W-:Y:S01]  /*4b7d0*/  @P2 STG.E [R64.64], R101 ;  /* 0x0000006540002986 */ /* 0x0005e2000c101906 */
[----:B------:R-:W-:-:S03]  /*4b7e0*/  ISETP.LT.AND P2, PT, R207, c[0x0][0x178], !P6 ;  /* 0x00005e00cf007a0c */ /* 0x000fc60007741270 */
[----:B------:R-:W-:Y:S01]  /*4b7f0*/  @P5 STG.E [R68.64], R220 ;  /* 0x000000dc44005986 */ /* 0x000fe2000c101906 */
[----:B------:R-:W-:Y:S01]  /*4b800*/  ISETP.LT.AND P5, PT, R86, c[0x0][0x178], !P6 ;  /* 0x00005e0056007a0c */ /* 0x000fe200077a1270 */
[C---:B----4-:R-:W-:Y:S01]  /*4b810*/  IMAD.WIDE R32, R165.reuse, 0x4, R160 ;  /* 0x00000004a5207825 */ /* 0x050fe200078e02a0 */
[----:B------:R-:W-:-:S03]  /*4b820*/  IADD3 R3, R165, c[0x0][0x198], RZ ;  /* 0x00006600a5037a10 */ /* 0x000fc60007ffe0ff */
[----:B------:R-:W-:Y:S01]  /*4b830*/  IMAD.WIDE R104, R165, 0x4, R6 ;  /* 0x00000004a5687825 */ /* 0x000fe200078e0206 */
[----:B------:R-:W-:Y:S01]  /*4b840*/  IADD3 R0, R119, 0xc8, RZ ;  /* 0x000000c877007810 */ /* 0x000fe20007ffe0ff */
[----:B------:R3:W-:Y:S02]  /*4b850*/  @P0 STG.E [R32.64], R28 ;  /* 0x0000001c20000986 */ /* 0x0007e4000c101906 */
[----:B-1----:R-:W-:Y:S01]  /*4b860*/  IMAD.WIDE R36, R165, 0x4, R4 ;  /* 0x00000004a5247825 */ /* 0x002fe200078e0204 */
[----:B------:R-:W-:Y:S01]  /*4b870*/  ISETP.GE.AND P3, PT, R0, c[0x0][0x17c], PT ;  /* 0x00005f0000007a0c */ /* 0x000fe20003f66270 */
[----:B------:R-:W-:Y:S02]  /*4b880*/  @P4 STG.E [R104.64], R56 ;  /* 0x0000003868004986 */ /* 0x000fe4000c101906 */
[----:B------:R-:W-:Y:S01]  /*4b890*/  IMAD.WIDE R60, R3, 0x4, R162 ;  /* 0x00000004033c7825 */ /* 0x000fe200078e02a2 */
[----:B------:R-:W-:-:S03]  /*4b8a0*/  ISETP.LT.AND P4, PT, R87, c[0x0][0x178], !P6 ;  /* 0x00005e0057007a0c */ /* 0x000fc60007781270 */
[----:B--2---:R-:W-:Y:S01]  /*4b8b0*/  IMAD.WIDE R64, R3, 0x4, R160 ;  /* 0x0000000403407825 */ /* 0x004fe200078e02a0 */
[----:B------:R-:W-:Y:S01]  /*4b8c0*/  ISETP.LT.AND P6, PT, R115, c[0x0][0x178], !P6 ;  /* 0x00005e0073007a0c */ /* 0x000fe200077c1270 */
[----:B------:R-:W-:Y:S04]  /*4b8d0*/  @P1 STG.E [R36.64], R96 ;  /* 0x0000006024001986 */ /* 0x000fe8000c101906 */
[----:B------:R-:W-:Y:S01]  /*4b8e0*/  @P2 STG.E [R60.64], R221 ;  /* 0x000000dd3c002986 */ /* 0x000fe2000c101906 */
[----:B---3--:R-:W-:-:S03]  /*4b8f0*/  IMAD.WIDE R32, R3, 0x4, R6 ;  /* 0x0000000403207825 */ /* 0x008fc600078e0206 */
[----:B------:R1:W-:Y:S01]  /*4b900*/  @P5 STG.E [R64.64], R29 ;  /* 0x0000001d40005986 */ /* 0x0003e2000c101906 */
[----:B------:R-:W-:Y:S01]  /*4b910*/  ISETP.LT.AND P5, PT, R207, c[0x0][0x178], !P3 ;  /* 0x00005e00cf007a0c */ /* 0x000fe20005fa1270 */
[----:B------:R-:W-:Y:S01]  /*4b920*/  IMAD.WIDE R68, R3, 0x4, R4 ;  /* 0x0000000403447825 */ /* 0x000fe200078e0204 */
[----:B------:R-:W-:Y:S02]  /*4b930*/  IADD3 R0, R119, 0xc9, RZ ;  /* 0x000000c977007810 */ /* 0x000fe40007ffe0ff */
[----:B------:R-:W-:Y:S02]  /*4b940*/  IADD3 R3, R3, c[0x0][0x198], RZ ;  /* 0x0000660003037a10 */ /* 0x000fe40007ffe0ff */
[----:B------:R-:W-:Y:S01]  /*4b950*/  ISETP.GE.AND P0, PT, R0, c[0x0][0x17c], PT ;  /* 0x00005f0000007a0c */ /* 0x000fe20003f06270 */
[----:B------:R2:W-:Y:S01]  /*4b960*/  @P4 STG.E [R32.64], R57 ;  /* 0x0000003920004986 */ /* 0x0005e2000c101906 */
[----:B------:R-:W-:Y:S02]  /*4b970*/  ISETP.LT.AND P1, PT, R86, c[0x0][0x178], !P3 ;  /* 0x00005e0056007a0c */ /* 0x000fe40005f21270 */
[----:B------:R-:W-:Y:S01]  /*4b980*/  ISETP.LT.AND P2, PT, R87, c[0x0][0x178], !P3 ;  /* 0x00005e0057007a0c */ /* 0x000fe20005f41270 */
[----:B-1----:R-:W-:Y:S01]  /*4b990*/  IMAD.WIDE R28, R3, 0x4, R162 ;  /* 0x00000004031c7825 */ /* 0x002fe200078e02a2 */
[----:B------:R-:W-:Y:S01]  /*4b9a0*/  @P6 STG.E [R68.64], R97 ;  /* 0x0000006144006986 */ /* 0x000fe2000c101906 */
[----:B------:R-:W-:-:S02]  /*4b9b0*/  ISETP.LT.AND P3, PT, R115, c[0x0][0x178], !P3 ;  /* 0x00005e0073007a0c */ /* 0x000fc40005f61270 */
[----:B------:R-:W-:Y:S01]  /*4b9c0*/  ISETP.LT.AND P6, PT, R207, c[0x0][0x178], !P0 ;  /* 0x00005e00cf007a0c */ /* 0x000fe200047c1270 */
[----:B------:R1:W-:Y:S01]  /*4b9d0*/  @P5 STG.E [R28.64], R240 ;  /* 0x000000f01c005986 */ /* 0x0003e2000c101906 */
[----:B------:R-:W-:Y:S02]  /*4b9e0*/  ISETP.LT.AND P5, PT, R86, c[0x0][0x178], !P0 ;  /* 0x00005e0056007a0c */ /* 0x000fe400047a1270 */
[C---:B------:R-:W-:Y:S01]  /*4b9f0*/  IADD3 R101, R3.reuse, c[0x0][0x198], RZ ;  /* 0x0000660003657a10 */ /* 0x040fe20007ffe0ff */
[----:B------:R-:W-:Y:S01]  /*4ba00*/  IMAD.WIDE R36, R3, 0x4, R160 ;  /* 0x0000000403247825 */ /* 0x000fe200078e02a0 */
[----:B------:R-:W-:-:S03]  /*4ba10*/  IADD3 R0, R119, 0xca, RZ ;  /* 0x000000ca77007810 */ /* 0x000fc60007ffe0ff */
[----:B------:R-:W-:Y:S01]  /*4ba20*/  IMAD.WIDE R60, R3, 0x4, R6 ;  /* 0x00000004033c7825 */ /* 0x000fe200078e0206 */
[----:B------:R-:W-:-:S03]  /*4ba30*/  ISETP.GE.AND P4, PT, R0, c[0x0][0x17c], PT ;  /* 0x00005f0000007a0c */ /* 0x000fc60003f86270 */
[----:B--2---:R-:W-:Y:S01]  /*4ba40*/  IMAD.WIDE R32, R3, 0x4, R4 ;  /* 0x0000000403207825 */ /* 0x004fe200078e0204 */
[----:B------:R2:W-:Y:S03]  /*4ba50*/  @P1 STG.E [R36.64], R208 ;  /* 0x000000d024001986 */ /* 0x0005e6000c101906 */
[----:B------:R-:W-:Y:S01]  /*4ba60*/  IMAD.WIDE R56, R101, 0x4, R162 ;  /* 0x0000000465387825 */ /* 0x000fe200078e02a2 */
[----:B------:R-:W-:Y:S01]  /*4ba70*/  @P2 STG.E [R60.64], R52 ;  /* 0x000000343c002986 */ /* 0x000fe2000c101906 */
[----:B------:R-:W-:Y:S02]  /*4ba80*/  ISETP.LT.AND P2, PT, R87, c[0x0][0x178], !P0 ;  /* 0x00005e0057007a0c */ /* 0x000fe40004741270 */
[----:B------:R-:W-:Y:S01]  /*4ba90*/  IMAD.WIDE R64, R101, 0x4, R160 ;  /* 0x0000000465407825 */ /* 0x000fe200078e02a0 */
[----:B------:R3:W-:Y:S01]  /*4baa0*/  @P3 STG.E [R32.64], R92 ;  /* 0x0000005c20003986 */ /* 0x0007e2000c101906 */
[----:B------:R-:W-:-:S03]  /*4bab0*/  ISETP.LT.AND P0, PT, R115, c[0x0][0x178], !P0 ;  /* 0x00005e0073007a0c */ /* 0x000fc60004701270 */
[----:B------:R4:W-:Y:S01]  /*4bac0*/  @P6 STG.E [R56.64], R241 ;  /* 0x000000f138006986 */ /* 0x0009e2000c101906 */
[----:B------:R-:W-:Y:S02]  /*4bad0*/  ISETP.LT.AND P6, PT, R207, c[0x0][0x178], !P4 ;  /* 0x00005e00cf007a0c */ /* 0x000fe400067c1270 */
[----:B------:R-:W-:Y:S01]  /*4bae0*/  ISETP.LT.AND P3, PT, R86, c[0x0][0x178], !P4 ;  /* 0x00005e0056007a0c */ /* 0x000fe20006761270 */
[----:B------:R3:W-:Y:S01]  /*4baf0*/  @P5 STG.E [R64.64], R209 ;  /* 0x000000d140005986 */ /* 0x0007e2000c101906 */
[----:B------:R-:W-:Y:S02]  /*4bb00*/  IADD3 R3, R101, c[0x0][0x198], RZ ;  /* 0x0000660065037a10 */ /* 0x000fe40007ffe0ff */
[----:B------:R-:W-:Y:S02]  /*4bb10*/  ISETP.LT.AND P5, PT, R87, c[0x0][0x178], !P4 ;  /* 0x00005e0057007a0c */ /* 0x000fe400067a1270 */
[----:B------:R-:W-:Y:S01]  /*4bb20*/  ISETP.LT.AND P4, PT, R115, c[0x0][0x178], !P4 ;  /* 0x00005e0073007a0c */ /* 0x000fe20006781270 */
[----:B-1----:R-:W-:Y:S01]  /*4bb30*/  IMAD.WIDE R28, R101, 0x4, R6 ;  /* 0x00000004651c7825 */ /* 0x002fe200078e0206 */
[----:B------:R-:W-:-:S03]  /*4bb40*/  IADD3 R0, R119, 0xcb, RZ ;  /* 0x000000cb77007810 */ /* 0x000fc60007ffe0ff */
[----:B--2---:R-:W-:Y:S01]  /*4bb50*/  IMAD.WIDE R36, R101, 0x4, R4 ;  /* 0x0000000465247825 */ /* 0x004fe200078e0204 */
[----:B------:R-:W-:-:S03]  /*4bb60*/  ISETP.GE.AND P1, PT, R0, c[0x0][0x17c], PT ;  /* 0x00005f0000007a0c */ /* 0x000fc60003f26270 */
[----:B---3--:R-:W-:Y:S01]  /*4bb70*/  IMAD.WIDE R32, R3, 0x4, R162 ;  /* 0x0000000403207825 */ /* 0x008fe200078e02a2 */
[----:B------:R-:W-:Y:S01]  /*4bb80*/  IADD3 R0, R119, 0xcc, RZ ;  /* 0x000000cc77007810 */ /* 0x000fe20007ffe0ff */
[----:B------:R1:W-:Y:S02]  /*4bb90*/  @P2 STG.E [R28.64], R53 ;  /* 0x000000351c002986 */ /* 0x0003e4000c101906 */
[C---:B----4-:R-:W-:Y:S02]  /*4bba0*/  IMAD.WIDE R56, R3.reuse, 0x4, R160 ;  /* 0x0000000403387825 */ /* 0x050fe400078e02a0 */
[----:B------:R-:W-:Y:S02]  /*4bbb0*/  @P0 STG.E [R36.64], R93 ;  /* 0x0000005d24000986 */ /* 0x000fe4000c101906 */
[----:B------:R-:W-:Y:S01]  /*4bbc0*/  IMAD.WIDE R60, R3, 0x4, R6 ;  /* 0x00000004033c7825 */ /* 0x000fe200078e0206 */
[----:B------:R-:W-:Y:S01]  /*4bbd0*/  ISETP.LT.AND P0, PT, R207, c[0x0][0x178], !P1 ;  /* 0x00005e00cf007a0c */ /* 0x000fe20004f01270 */
[----:B------:R2:W-:Y:S02]  /*4bbe0*/  @P6 STG.E [R32.64], R232 ;  /* 0x000000e820006986 */ /* 0x0005e4000c101906 */
[----:B------:R-:W-:Y:S01]  /*4bbf0*/  IMAD.WIDE R64, R3, 0x4, R4 ;  /* 0x0000000403407825 */ /* 0x000fe200078e0204 */
[----:B------:R-:W-:Y:S01]  /*4bc00*/  ISETP.GE.AND P2, PT, R0, c[0x0][0x17c], PT ;  /* 0x00005f0000007a0c */ /* 0x000fe20003f46270 */
[----:B------:R3:W-:Y:S01]  /*4bc10*/  @P3 STG.E [R56.64], R16 ;  /* 0x0000001038003986 */ /* 0x0007e2000c101906 */
[----:B------:R-:W-:-:S02]  /*4bc20*/  ISETP.LT.AND P3, PT, R86, c[0x0][0x178], !P1 ;  /* 0x00005e0056007a0c */ /* 0x000fc40004f61270 */
[----:B------:R-:W-:Y:S01]  /*4bc30*/  IADD3 R3, R3, c[0x0][0x198], RZ ;  /* 0x0000660003037a10 */ /* 0x000fe20007ffe0ff */
[----:B------:R4:W-:Y:S01]  /*4bc40*/  @P5 STG.E [R60.64], R48 ;  /* 0x000000303c005986 */ /* 0x0009e2000c101906 */
[----:B------:R-:W-:Y:S02]  /*4bc50*/  ISETP.LT.AND P6, PT, R87, c[0x0][0x178], !P1 ;  /* 0x00005e0057007a0c */ /* 0x000fe40004fc1270 */
[----:B------:R-:W-:Y:S01]  /*4bc60*/  ISETP.LT.AND P1, PT, R115, c[0x0][0x178], !P1 ;  /* 0x00005e0073007a0c */ /* 0x000fe20004f21270 */
[----:B------:R-:W-:Y:S01]  /*4bc70*/  @P4 STG.E [R64.64], R80 ;  /* 0x0000005040004986 */ /* 0x000fe2000c101906 */
[----:B------:R-:W-:Y:S02]  /*4bc80*/  ISETP.LT.AND P4, PT, R207, c[0x0][0x178], !P2 ;  /* 0x00005e00cf007a0c */ /* 0x000fe40005781270 */
[----:B------:R-:W-:Y:S01]  /*4bc90*/  ISETP.LT.AND P5, PT, R86, c[0x0][0x178], !P2 ;  /* 0x00005e0056007a0c */ /* 0x000fe200057a1270 */
[C---:B-1----:R-:W-:Y:S01]  /*4bca0*/  IMAD.WIDE R28, R3.reuse, 0x4, R162 ;  /* 0x00000004031c7825 */ /* 0x042fe200078e02a2 */
[----:B------:R-:W-:-:S02]  /*4bcb0*/  IADD3 R69, R3, c[0x0][0x198], RZ ;  /* 0x0000660003457a10 */ /* 0x000fc40007ffe0ff */
[----:B------:R-:W-:Y:S01]  /*4bcc0*/  IADD3 R0, R119, 0xcd, RZ ;  /* 0x000000cd77007810 */ /* 0x000fe20007ffe0ff */
[C---:B--2---:R-:W-:Y:S01]  /*4bcd0*/  IMAD.WIDE R32, R3.reuse, 0x4, R160 ;  /* 0x0000000403207825 */ /* 0x044fe200078e02a0 */
[----:B------:R-:W-:Y:S03]  /*4bce0*/  @P0 STG.E [R28.64], R233 ;  /* 0x000000e91c000986 */ /* 0x000fe6000c101906 */
[----:B------:R-:W-:Y:S01]  /*4bcf0*/  IMAD.WIDE R36, R3, 0x4, R6 ;  /* 0x0000000403247825 */ /* 0x000fe200078e0206 */
[----:B------:R-:W-:-:S03]  /*4bd00*/  ISETP.GE.AND P0, PT, R0, c[0x0][0x17c], PT ;  /* 0x00005f0000007a0c */ /* 0x000fc60003f06270 */
[----:B------:R-:W-:Y:S01]  /*4bd10*/  IMAD.WIDE R52, R3, 0x4, R4 ;  /* 0x0000000403347825 */ /* 0x000fe200078e0204 */
[----:B------:R1:W-:Y:S03]  /*4bd20*/  @P3 STG.E [R32.64], R17 ;  /* 0x0000001120003986 */ /* 0x0003e6000c101906 */
[----:B---3--:R-:W-:Y:S01]  /*4bd30*/  IMAD.WIDE R56, R69, 0x4, R162 ;  /* 0x0000000445387825 */ /* 0x008fe200078e02a2 */
[----:B------:R2:W-:Y:S01]  /*4bd40*/  @P6 STG.E [R36.64], R49 ;  /* 0x0000003124006986 */ /* 0x0005e2000c101906 */
[----:B------:R-:W-:Y:S02]  /*4bd50*/  ISETP.LT.AND P3, PT, R87, c[0x0][0x178], !P2 ;  /* 0x00005e0057007a0c */ /* 0x000fe40005761270 */
[----:B----4-:R-:W-:Y:S01]  /*4bd60*/  IMAD.WIDE R60, R69, 0x4, R160 ;  /* 0x00000004453c7825 */ /* 0x010fe200078e02a0 */
[----:B------:R3:W-:Y:S01]  /*4bd70*/  @P1 STG.E [R52.64], R81 ;  /* 0x0000005134001986 */ /* 0x0007e2000c101906 */
[----:B------:R-:W-:-:S02]  /*4bd80*/  ISETP.LT.AND P2, PT, R115, c[0x0][0x178], !P2 ;  /* 0x00005e0073007a0c */ /* 0x000fc40005741270 */
[----:B------:R-:W-:Y:S01]  /*4bd90*/  ISETP.LT.AND P6, PT, R207, c[0x0][0x178], !P0 ;  /* 0x00005e00cf007a0c */ /* 0x000fe200047c1270 */
[----:B------:R-:W-:Y:S01]  /*4bda0*/  @P4 STG.E [R56.64], R224 ;  /* 0x000000e038004986 */ /* 0x000fe2000c101906 */
[----:B------:R-:W-:-:S03]  /*4bdb0*/  ISETP.LT.AND P4, PT, R86, c[0x0][0x178], !P0 ;  /* 0x00005e0056007a0c */ /* 0x000fc60004781270 */
[----:B------:R-:W-:Y:S01]  /*4bdc0*/  @P5 STG.E [R60.64], R12 ;  /* 0x0000000c3c005986 */ /* 0x000fe2000c101906 */
[----:B------:R-:W-:Y:S02]  /*4bdd0*/  ISETP.LT.AND P5, PT, R87, c[0x0][0x178], !P0 ;  /* 0x00005e0057007a0c */ /* 0x000fe400047a1270 */
[C---:B------:R-:W-:Y:S01]  /*4bde0*/  IADD3 R3, R69.reuse, c[0x0][0x198], RZ ;  /* 0x0000660045037a10 */ /* 0x040fe20007ffe0ff */
[----:B-1----:R-:W-:Y:S01]  /*4bdf0*/  IMAD.WIDE R16, R69, 0x4, R6 ;  /* 0x0000000445107825 */ /* 0x002fe200078e0206 */
[----:B------:R-:W-:-:S03]  /*4be00*/  IADD3 R0, R119, 0xce, RZ ;  /* 0x000000ce77007810 */ /* 0x000fc60007ffe0ff */
[----:B------:R-:W-:Y:S01]  /*4be10*/  IMAD.WIDE R28, R69, 0x4, R4 ;  /* 0x00000004451c7825 */ /* 0x000fe200078e0204 */
[----:B------:R-:W-:-:S03]  /*4be20*/  ISETP.GE.AND P1, PT, R0, c[0x0][0x17c], PT ;  /* 0x00005f0000007a0c */ /* 0x000fc60003f26270 */
[----:B------:R-:W-:Y:S01]  /*4be30*/  IMAD.WIDE R32, R3, 0x4, R162 ;  /* 0x0000000403207825 */ /* 0x000fe200078e02a2 */
[----:B------:R-:W-:Y:S01]  /*4be40*/  IADD3 R0, R119, 0xcf, RZ ;  /* 0x000000cf77007810 */ /* 0x000fe20007ffe0ff */
[----:B------:R1:W-:Y:S02]  /*4be50*/  @P3 STG.E [R16.64], R44 ;  /* 0x0000002c10003986 */ /* 0x0003e4000c101906 */
[C---:B--2---:R-:W-:Y:S02]  /*4be60*/  IMAD.WIDE R36, R3.reuse, 0x4, R160 ;  /* 0x0000000403247825 */ /* 0x044fe400078e02a0 */
[----:B------:R2:W-:Y:S02]  /*4be70*/  @P2 STG.E [R28.64], R76 ;  /* 0x0000004c1c002986 */ /* 0x0005e4000c101906 */
[----:B------:R-:W-:Y:S01]  /*4be80*/  IMAD.WIDE R48, R3, 0x4, R6 ;  /* 0x0000000403307825 */ /* 0x000fe200078e0206 */
[----:B------:R-:W-:Y:S01]  /*4be90*/  ISETP.LT.AND P0, PT, R115, c[0x0][0x178], !P0 ;  /* 0x00005e0073007a0c */ /* 0x000fe20004701270 */
[----:B------:R-:W-:Y:S01]  /*4bea0*/  @P6 STG.E [R32.64], R225 ;  /* 0x000000e120006986 */ /* 0x000fe2000c101906 */
[----:B------:R-:W-:-:S03]  /*4beb0*/  ISETP.GE.AND P3, PT, R0, c[0x0][0x17c], PT ;  /* 0x00005f0000007a0c */ /* 0x000fc60003f66270 */
[----:B------:R4:W-:Y:S01]  /*4bec0*/  @P4 STG.E [R36.64], R13 ;  /* 0x0000000d24004986 */ /* 0x0009e2000c101906 */
[----:B------:R-:W-:-:S03]  /*4bed0*/  ISETP.LT.AND P4, PT, R207, c[0x0][0x178], !P1 ;  /* 0x00005e00cf007a0c */ /* 0x000fc60004f81270 */
[----:B------:R2:W-:Y:S01]  /*4bee0*/  @P5 STG.E [R48.64], R45 ;  /* 0x0000002d30005986 */ /* 0x0005e2000c101906 */
[----:B------:R-:W-:Y:S02]  /*4bef0*/  ISETP.LT.AND P5, PT, R86, c[0x0][0x178], !P1 ;  /* 0x00005e0056007a0c */ /* 0x000fe40004fa1270 */
[----:B------:R-:W-:Y:S02]  /*4bf00*/  ISETP.LT.AND P2, PT, R87, c[0x0][0x178], !P1 ;  /* 0x00005e0057007a0c */ /* 0x000fe40004f41270 */
[----:B---3--:R-:W-:Y:S02]  /*4bf10*/  IADD3 R53, R3, c[0x0][0x198], RZ ;  /* 0x0000660003357a10 */ /* 0x008fe40007ffe0ff */
[----:B------:R-:W-:Y:S02]  /*4bf20*/  ISETP.LT.AND P1, PT, R115, c[0x0][0x178], !P1 ;  /* 0x00005e0073007a0c */ /* 0x000fe40004f21270 */
[----:B------:R-:W-:Y:S01]  /*4bf30*/  ISETP.LT.AND P6, PT, R207, c[0x0][0x178], !P3 ;  /* 0x00005e00cf007a0c */ /* 0x000fe20005fc1270 */
[----:B-1----:R-:W-:Y:S01]  /*4bf40*/  IMAD.WIDE R16, R3, 0x4, R4 ;  /* 0x0000000403107825 */ /* 0x002fe200078e0204 */
[----:B------:R-:W-:-:S03]  /*4bf50*/  IADD3 R3, R53, c[0x0][0x198], RZ ;  /* 0x0000660035037a10 */ /* 0x000fc60007ffe0ff */
[----:B--2---:R-:W-:Y:S01]  /*4bf60*/  IMAD.WIDE R28, R53, 0x4, R162 ;  /* 0x00000004351c7825 */ /* 0x004fe200078e02a2 */
[----:B------:R-:W-:-:S03]  /*4bf70*/  IADD3 R0, R119, 0xd0, RZ ;  /* 0x000000d077007810 */ /* 0x000fc60007ffe0ff */
[C---:B----4-:R-:W-:Y:S01]  /*4bf80*/  IMAD.WIDE R12, R53.reuse, 0x4, R160 ;  /* 0x00000004350c7825 */ /* 0x050fe200078e02a0 */
[----:B------:R-:W-:Y:S03]  /*4bf90*/  @P0 STG.E [R16.64], R77 ;  /* 0x0000004d10000986 */ /* 0x000fe6000c101906 */
[C---:B------:R-:W-:Y:S01]  /*4bfa0*/  IMAD.WIDE R32, R53.reuse, 0x4, R6 ;  /* 0x0000000435207825 */ /* 0x040fe200078e0206 */
[----:B------:R-:W-:Y:S03]  /*4bfb0*/  @P4 STG.E [R28.64], R216 ;  /* 0x000000d81c004986 */ /* 0x000fe6000c101906 */
[----:B------:R-:W-:Y:S01]  /*4bfc0*/  IMAD.WIDE R36, R53, 0x4, R4 ;  /* 0x0000000435247825 */ /* 0x000fe200078e0204 */
[----:B------:R-:W-:Y:S01]  /*4bfd0*/  ISETP.GE.AND P0, PT, R0, c[0x0][0x17c], PT ;  /* 0x00005f0000007a0c */ /* 0x000fe20003f06270 */
[----:B------:R1:W-:Y:S02]  /*4bfe0*/  @P5 STG.E [R12.64], R8 ;  /* 0x000000080c005986 */ /* 0x0003e4000c101906 */
[----:B------:R-:W-:Y:S01]  /*4bff0*/  IMAD.WIDE R44, R3, 0x4, R162 ;  /* 0x00000004032c7825 */ /* 0x000fe200078e02a2 */
[----:B------:R-:W-:Y:S01]  /*4c000*/  ISETP.LT.AND P5, PT, R86, c[0x0][0x178], !P3 ;  /* 0x00005e0056007a0c */ /* 0x000fe20005fa1270 */
[----:B------:R2:W-:Y:S01]  /*4c010*/  @P2 STG.E [R32.64], R40 ;  /* 0x0000002820002986 */ /* 0x0005e2000c101906 */
[----:B------:R-:W-:-:S02]  /*4c020*/  ISETP.LT.AND P4, PT, R87, c[0x0][0x178], !P3 ;  /* 0x00005e0057007a0c */ /* 0x000fc40005f81270 */
[----:B------:R-:W-:Y:S01]  /*4c030*/  ISETP.LT.AND P3, PT, R115, c[0x0][0x178], !P3 ;  /* 0x00005e0073007a0c */ /* 0x000fe20005f61270 */
[----:B------:R3:W-:Y:S01]  /*4c040*/  @P1 STG.E [R36.64], R72 ;  /* 0x0000004824001986 */ /* 0x0007e2000c101906 */
        /* <DEDUP_REMOVED lines=9> */
[----:B------:R1:W-:Y:S03]  /*4c0e0*/  @P5 STG.E [R12.64], R9 ;  /* 0x000000090c005986 */ /* 0x0003e6000c101906 */
[----:B--2---:R-:W-:Y:S01]  /*4c0f0*/  IMAD.WIDE R32, R49, 0x4, R162 ;  /* 0x0000000431207825 */ /* 0x004fe200078e02a2 */
[----:B------:R2:W-:Y:S01]  /*4c100*/  @P4 STG.E [R16.64], R41 ;  /* 0x0000002910004986 */ /* 0x0005e2000c101906 */
[----:B------:R-:W-:Y:S02]  /*4c110*/  ISETP.LT.AND P5, PT, R87, c[0x0][0x178], !P0 ;  /* 0x00005e0057007a0c */ /* 0x000fe400047a1270 */
[----:B---3--:R-:W-:Y:S01]  /*4c120*/  IMAD.WIDE R36, R49, 0x4, R160 ;  /* 0x0000000431247825 */ /* 0x008fe200078e02a0 */
[----:B------:R3:W-:Y:S01]  /*4c130*/  @P3 STG.E [R28.64], R73 ;  /* 0x000000491c003986 */ /* 0x0007e2000c101906 */
[----:B------:R-:W-:-:S03]  /*4c140*/  ISETP.LT.AND P0, PT, R115, c[0x0][0x178], !P0 ;  /* 0x00005e0073007a0c */ /* 0x000fc60004701270 */
[----:B------:R4:W-:Y:S01]  /*4c150*/  @P6 STG.E [R32.64], R250 ;  /* 0x000000fa20006986 */ /* 0x0009e2000c101906 */
[----:B------:R-:W-:Y:S02]  /*4c160*/  ISETP.LT.AND P6, PT, R207, c[0x0][0x178], !P1 ;  /* 0x00005e00cf007a0c */ /* 0x000fe40004fc1270 */
[----:B------:R-:W-:Y:S01]  /*4c170*/  ISETP.LT.AND P3, PT, R86, c[0x0][0x178], !P1 ;  /* 0x00005e0056007a0c */ /* 0x000fe20004f61270 */
[----:B------:R2:W-:Y:S01]  /*4c180*/  @P2 STG.E [R36.64], R214 ;  /* 0x000000d624002986 */ /* 0x0005e2000c101906 */
[----:B------:R-:W-:Y:S02]  /*4c190*/  ISETP.LT.AND P2, PT, R87, c[0x0][0x178], !P1 ;  /* 0x00005e0057007a0c */ /* 0x000fe40004f41270 */
[----:B------:R-:W-:Y:S02]  /*4c1a0*/  IADD3 R3, R49, c[0x0][0x198], RZ ;  /* 0x0000660031037a10 */ /* 0x000fe40007ffe0ff */
[----:B------:R-:W-:Y:S01]  /*4c1b0*/  ISETP.LT.AND P1, PT, R115, c[0x0][0x178], !P1 ;  /* 0x00005e0073007a0c */ /* 0x000fe20004f21270 */
[----:B-1----:R-:W-:Y:S01]  /*4c1c0*/  IMAD.WIDE R8, R49, 0x4, R6 ;  /* 0x0000000431087825 */ /* 0x002fe200078e0206 */
[----:B------:R-:W-:-:S03]  /*4c1d0*/  IADD3 R0, R119, 0xd2, RZ ;  /* 0x000000d277007810 */ /* 0x000fc60007ffe0ff */
[----:B------:R-:W-:Y:S01]  /*4c1e0*/  IMAD.WIDE R12, R49, 0x4, R4 ;  /* 0x00000004310c7825 */ /* 0x000fe200078e0204 */
[----:B------:R1:W-:Y:S03]  /*4c1f0*/  @P5 STG.E [R8.64], R70 ;  /* 0x0000004608005986 */ /* 0x0003e6000c101906 */
[----:B--2---:R-:W-:Y:S01]  /*4c200*/  IMAD.WIDE R16, R3, 0x4, R162 ;  /* 0x0000000403107825 */ /* 0x004fe200078e02a2 */
[----:B------:R-:W-:-:S03]  /*4c210*/  ISETP.GE.AND P4, PT, R0, c[0x0][0x17c], PT ;  /* 0x00005f0000007a0c */ /* 0x000fc60003f86270 */
[C---:B---3--:R-:W-:Y:S01]  /*4c220*/  IMAD.WIDE R28, R3.reuse, 0x4, R160 ;  /* 0x00000004031c7825 */ /* 0x048fe200078e02a0 */
[----:B------:R2:W-:Y:S03]  /*4c230*/  @P0 STG.E [R12.64], R110 ;  /* 0x0000006e0c000986 */ /* 0x0005e6000c101906 */
[C---:B----4-:R-:W-:Y:S01]  /*4c240*/  IMAD.WIDE R32, R3.reuse, 0x4, R6 ;  /* 0x0000000403207825 */ /* 0x050fe200078e0206 */
[----:B------:R3:W-:Y:S03]  /*4c250*/  @P6 STG.E [R16.64], R251 ;  /* 0x000000fb10006986 */ /* 0x0007e6000c101906 */
[----:B------:R-:W-:Y:S01]  /*4c260*/  IMAD.WIDE R36, R3, 0x4, R4 ;  /* 0x0000000403247825 */ /* 0x000fe200078e0204 */
[----:B------:R4:W-:Y:S01]  /*4c270*/  @P3 STG.E [R28.64], R215 ;  /* 0x000000d71c003986 */ /* 0x0009e2000c101906 */
[----:B------:R-:W-:-:S03]  /*4c280*/  IADD3 R0, R119, 0xd3, RZ ;  /* 0x000000d377007810 */ /* 0x000fc60007ffe0ff */
[----:B------:R1:W-:Y:S01]  /*4c290*/  @P2 STG.E [R32.64], R71 ;  /* 0x0000004720002986 */ /* 0x0003e2000c101906 */
[----:B------:R-:W-:Y:S02]  /*4c2a0*/  ISETP.LT.AND P2, PT, R207, c[0x0][0x178], !P4 ;  /* 0x00005e00cf007a0c */ /* 0x000fe40006741270 */
[----:B------:R-:W-:Y:S01]  /*4c2b0*/  ISETP.LT.AND P3, PT, R86, c[0x0][0x178], !P4 ;  /* 0x00005e0056007a0c */ /* 0x000fe20006761270 */
[----:B------:R-:W-:Y:S01]  /*4c2c0*/  @P1 STG.E [R36.64], R111 ;  /* 0x0000006f24001986 */ /* 0x000fe2000c101906 */
[----:B------:R-:W-:Y:S02]  /*4c2d0*/  ISETP.LT.AND P1, PT, R87, c[0x0][0x178], !P4 ;  /* 0x00005e0057007a0c */ /* 0x000fe40006721270 */
[----:B------:R-:W-:Y:S02]  /*4c2e0*/  IADD3 R3, R3, c[0x0][0x198], RZ ;  /* 0x0000660003037a10 */ /* 0x000fe40007ffe0ff */
[----:B------:R-:W-:Y:S02]  /*4c2f0*/  ISETP.GE.AND P5, PT, R0, c[0x0][0x17c], PT ;  /* 0x00005f0000007a0c */ /* 0x000fe40003fa6270 */
[----:B------:R-:W-:Y:S01]  /*4c300*/  ISETP.LT.AND P4, PT, R115, c[0x0][0x178], !P4 ;  /* 0x00005e0073007a0c */ /* 0x000fe20006781270 */
[----:B-1----:R-:W-:Y:S01]  /*4c310*/  IMAD.WIDE R8, R3, 0x4, R162 ;  /* 0x0000000403087825 */ /* 0x002fe200078e02a2 */
[----:B------:R-:W-:-:S03]  /*4c320*/  ISETP.LT.AND P6, PT, R207, c[0x0][0x178], !P5 ;  /* 0x00005e00cf007a0c */ /* 0x000fc60006fc1270 */
[C---:B--2---:R-:W-:Y:S01]  /*4c330*/  IMAD.WIDE R12, R3.reuse, 0x4, R160 ;  /* 0x00000004030c7825 */ /* 0x044fe200078e02a0 */
[----:B------:R-:W-:-:S03]  /*4c340*/  IADD3 R41, R3, c[0x0][0x198], RZ ;  /* 0x0000660003297a10 */ /* 0x000fc60007ffe0ff */
[----:B---3--:R-:W-:Y:S01]  /*4c350*/  IMAD.WIDE R16, R3, 0x4, R6 ;  /* 0x0000000403107825 */ /* 0x008fe200078e0206 */
[----:B------:R1:W-:Y:S01]  /*4c360*/  @P2 STG.E [R8.64], R238 ;  /* 0x000000ee08002986 */ /* 0x0003e2000c101906 */
[----:B------:R-:W-:Y:S02]  /*4c370*/  IADD3 R0, R119, 0xd4, RZ ;  /* 0x000000d477007810 */ /* 0x000fe40007ffe0ff */
[----:B----4-:R-:W-:Y:S01]  /*4c380*/  IMAD.WIDE R28, R3, 0x4, R4 ;  /* 0x00000004031c7825 */ /* 0x010fe200078e0204 */
[----:B------:R2:W-:Y:S01]  /*4c390*/  @P3 STG.E [R12.64], R38 ;  /* 0x000000260c003986 */ /* 0x0005e2000c101906 */
[----:B------:R-:W-:Y:S02]  /*4c3a0*/  ISETP.LT.AND P3, PT, R87, c[0x0][0x178], !P5 ;  /* 0x00005e0057007a0c */ /* 0x000fe40006f61270 */
[----:B------:R-:W-:Y:S01]  /*4c3b0*/  IMAD.WIDE R32, R41, 0x4, R162 ;  /* 0x0000000429207825 */ /* 0x000fe200078e02a2 */
[----:B------:R3:W-:Y:S01]  /*4c3c0*/  @P1 STG.E [R16.64], R66 ;  /* 0x0000004210001986 */ /* 0x0007e2000c101906 */
[----:B------:R-:W-:-:S02]  /*4c3d0*/  ISETP.LT.AND P1, PT, R86, c[0x0][0x178], !P5 ;  /* 0x00005e0056007a0c */ /* 0x000fc40006f21270 */
[----:B------:R-:W-:Y:S02]  /*4c3e0*/  ISETP.GE.AND P0, PT, R0, c[0x0][0x17c], PT ;  /* 0x00005f0000007a0c */ /* 0x000fe40003f06270 */
[----:B------:R-:W-:Y:S01]  /*4c3f0*/  ISETP.LT.AND P5, PT, R115, c[0x0][0x178], !P5 ;  /* 0x00005e0073007a0c */ /* 0x000fe20006fa1270 */
[----:B------:R4:W-:Y:S01]  /*4c400*/  @P4 STG.E [R28.64], R106 ;  /* 0x0000006a1c004986 */ /* 0x0009e2000c101906 */
[----:B-1----:R-:W-:-:S03]  /*4c410*/  IMAD.WIDE R8, R41, 0x4, R160 ;  /* 0x0000000429087825 */ /* 0x002fc600078e02a0 */
[----:B------:R1:W-:Y:S01]  /*4c420*/  @P6 STG.E [R32.64], R239 ;  /* 0x000000ef20006986 */ /* 0x0003e2000c101906 */
[----:B------:R-:W-:Y:S01]  /*4c430*/  ISETP.LT.AND P6, PT, R207, c[0x0][0x178], !P0 ;  /* 0x00005e00cf007a0c */ /* 0x000fe200047c1270 */
[C---:B--2---:R-:W-:Y:S01]  /*4c440*/  IMAD.WIDE R12, R41.reuse, 0x4, R6 ;  /* 0x00000004290c7825 */ /* 0x044fe200078e0206 */
[----:B------:R-:W-:Y:S02]  /*4c450*/  IADD3 R37, R41, c[0x0][0x198], RZ ;  /* 0x0000660029257a10 */ /* 0x000fe40007ffe0ff */
[----:B------:R-:W-:Y:S01]  /*4c460*/  IADD3 R0, R119, 0xd5, RZ ;  /* 0x000000d577007810 */ /* 0x000fe20007ffe0ff */
[----:B---3--:R-:W-:Y:S01]  /*4c470*/  IMAD.WIDE R16, R41, 0x4, R4 ;  /* 0x0000000429107825 */ /* 0x008fe200078e0204 */
[----:B------:R2:W-:Y:S01]  /*4c480*/  @P1 STG.E [R8.64], R39 ;  /* 0x0000002708001986 */ /* 0x0005e2000c101906 */
[----:B------:R-:W-:Y:S02]  /*4c490*/  ISETP.LT.AND P4, PT, R86, c[0x0][0x178], !P0 ;  /* 0x00005e0056007a0c */ /* 0x000fe40004781270 */
[----:B------:R-:W-:Y:S01]  /*4c4a0*/  ISETP.GE.AND P2, PT, R0, c[0x0][0x17c], PT ;  /* 0x00005f0000007a0c */ /* 0x000fe20003f46270 */
[----:B----4-:R-:W-:Y:S01]  /*4c4b0*/  IMAD.WIDE R28, R37, 0x4, R162 ;  /* 0x00000004251c7825 */ /* 0x010fe200078e02a2 */
[----:B------:R3:W-:Y:S04]  /*4c4c0*/  @P3 STG.E [R12.64], R67 ;  /* 0x000000430c003986 */ /* 0x0007e8000c101906 */
[----:B------:R4:W-:Y:S01]  /*4c4d0*/  @P5 STG.E [R16.64], R107 ;  /* 0x0000006b10005986 */ /* 0x0009e2000c101906 */
[----:B------:R-:W-:-:S02]  /*4c4e0*/  ISETP.LT.AND P5, PT, R87, c[0x0][0x178], !P0 ;  /* 0x00005e0057007a0c */ /* 0x000fc400047a1270 */
[----:B------:R-:W-:Y:S01]  /*4c4f0*/  ISETP.LT.AND P0, PT, R115, c[0x0][0x178], !P0 ;  /* 0x00005e0073007a0c */ /* 0x000fe20004701270 */
[----:B------:R4:W-:Y:S01]  /*4c500*/  @P6 STG.E [R28.64], R230 ;  /* 0x000000e61c006986 */ /* 0x0009e2000c101906 */
[----:B------:R-:W-:Y:S01]  /*4c510*/  ISETP.LT.AND P1, PT, R207, c[0x0][0x178], !P2 ;  /* 0x00005e00cf007a0c */ /* 0x000fe20005721270 */
[----:B-1----:R-:W-:Y:S01]  /*4c520*/  IMAD.WIDE R32, R37, 0x4, R160 ;  /* 0x0000000425207825 */ /* 0x002fe200078e02a0 */
[----:B------:R-:W-:Y:S02]  /*4c530*/  ISETP.LT.AND P3, PT, R86, c[0x0][0x178], !P2 ;  /* 0x00005e0056007a0c */ /* 0x000fe40005761270 */
[----:B------:R-:W-:Y:S01]  /*4c540*/  ISETP.LT.AND P6, PT, R87, c[0x0][0x178], !P2 ;  /* 0x00005e0057007a0c */ /* 0x000fe200057c1270 */
[----:B--2---:R-:W-:-:S04]  /*4c550*/  IMAD.WIDE R8, R37, 0x4, R6 ;  /* 0x0000000425087825 */ /* 0x004fc800078e0206 */
[C---:B---3--:R-:W-:Y:S01]  /*4c560*/  IMAD.WIDE R12, R37.reuse, 0x4, R4 ;  /* 0x00000004250c7825 */ /* 0x048fe200078e0204 */
[----:B------:R-:W-:Y:S02]  /*4c570*/  IADD3 R37, R37, c[0x0][0x198], RZ ;  /* 0x0000660025257a10 */ /* 0x000fe40007ffe0ff */
[----:B------:R-:W-:Y:S01]  /*4c580*/  IADD3 R3, R119, 0xd6, RZ ;  /* 0x000000d677037810 */ /* 0x000fe20007ffe0ff */
[----:B------:R1:W-:Y:S02]  /*4c590*/  @P4 STG.E [R32.64], R34 ;  /* 0x0000002220004986 */ /* 0x0003e4000c101906 */
[----:B----4-:R-:W-:Y:S01]  /*4c5a0*/  IMAD.WIDE R16, R37, 0x4, R162 ;  /* 0x0000000425107825 */ /* 0x010fe200078e02a2 */
[----:B------:R-:W-:Y:S01]  /*4c5b0*/  ISETP.GE.AND P4, PT, R3, c[0x0][0x17c], PT ;  /* 0x00005f0003007a0c */ /* 0x000fe20003f86270 */
[----:B------:R2:W-:Y:S02]  /*4c5c0*/  @P5 STG.E [R8.64], R62 ;  /* 0x0000003e08005986 */ /* 0x0005e4000c101906 */
[----:B------:R-:W-:Y:S01]  /*4c5d0*/  IMAD.WIDE R28, R37, 0x4, R160 ;  /* 0x00000004251c7825 */ /* 0x000fe200078e02a0 */
[----:B------:R-:W-:Y:S01]  /*4c5e0*/  ISETP.LT.AND P2, PT, R115, c[0x0][0x178], !P2 ;  /* 0x00005e0073007a0c */ /* 0x000fe20005741270 */
[----:B------:R3:W-:Y:S02]  /*4c5f0*/  @P0 STG.E [R12.64], R102 ;  /* 0x000000660c000986 */ /* 0x0007e4000c101906 */
[----:B-1----:R-:W-:-:S02]  /*4c600*/  IMAD.WIDE R32, R37, 0x4, R6 ;  /* 0x0000000425207825 */ /* 0x002fc400078e0206 */
[----:B------:R1:W-:Y:S01]  /*4c610*/  @P1 STG.E [R16.64], R231 ;  /* 0x000000e710001986 */ /* 0x0003e2000c101906 */
[----:B------:R-:W-:Y:S02]  /*4c620*/  ISETP.LT.AND P0, PT, R207, c[0x0][0x178], !P4 ;  /* 0x00005e00cf007a0c */ /* 0x000fe40006701270 */
[----:B------:R-:W-:Y:S01]  /*4c630*/  ISETP.LT.AND P1, PT, R86, c[0x0][0x178], !P4 ;  /* 0x00005e0056007a0c */ /* 0x000fe20006721270 */
[----:B------:R4:W-:Y:S01]  /*4c640*/  @P3 STG.E [R28.64], R35 ;  /* 0x000000231c003986 */ /* 0x0009e2000c101906 */
[----:B------:R-:W-:-:S03]  /*4c650*/  IADD3 R3, R37, c[0x0][0x198], RZ ;  /* 0x0000660025037a10 */ /* 0x000fc60007ffe0ff */
[----:B------:R4:W-:Y:S01]  /*4c660*/  @P6 STG.E [R32.64], R63 ;  /* 0x0000003f20006986 */ /* 0x0009e2000c101906 */
[----:B------:R-:W-:Y:S01]  /*4c670*/  ISETP.LT.AND P6, PT, R87, c[0x0][0x178], !P4 ;  /* 0x00005e0057007a0c */ /* 0x000fe200067c1270 */
[----:B--2---:R-:W-:Y:S01]  /*4c680*/  IMAD.WIDE R8, R37, 0x4, R4 ;  /* 0x0000000425087825 */ /* 0x004fe200078e0204 */
[----:B------:R-:W-:-:S03]  /*4c690*/  IADD3 R0, R119, 0xd7, RZ ;  /* 0x000000d777007810 */ /* 0x000fc60007ffe0ff */
[----:B---3--:R-:W-:Y:S01]  /*4c6a0*/  IMAD.WIDE R12, R3, 0x4, R162 ;  /* 0x00000004030c7825 */ /* 0x008fe200078e02a2 */
[----:B------:R-:W-:-:S03]  /*4c6b0*/  ISETP.GE.AND P5, PT, R0, c[0x0][0x17c], PT ;  /* 0x00005f0000007a0c */ /* 0x000fc60003fa6270 */
[C---:B-1----:R-:W-:Y:S01]  /*4c6c0*/  IMAD.WIDE R16, R3.reuse, 0x4, R160 ;  /* 0x0000000403107825 */ /* 0x042fe200078e02a0 */
[----:B------:R1:W-:Y:S03]  /*4c6d0*/  @P2 STG.E [R8.64], R103 ;  /* 0x0000006708002986 */ /* 0x0003e6000c101906 */
[----:B----4-:R-:W-:Y:S01]  /*4c6e0*/  IMAD.WIDE R28, R3, 0x4, R6 ;  /* 0x00000004031c7825 */ /* 0x010fe200078e0206 */
[----:B------:R-:W-:Y:S01]  /*4c6f0*/  ISETP.LT.AND P4, PT, R115, c[0x0][0x178], !P4 ;  /* 0x00005e0073007a0c */ /* 0x000fe20006781270 */
[----:B------:R2:W-:Y:S01]  /*4c700*/  @P0 STG.E [R12.64], R222 ;  /* 0x000000de0c000986 */ /* 0x0005e2000c101906 */
[----:B------:R-:W-:-:S03]  /*4c710*/  ISETP.LT.AND P0, PT, R207, c[0x0][0x178], !P5 ;  /* 0x00005e00cf007a0c */ /* 0x000fc60006f01270 */
[----:B------:R3:W-:Y:S01]  /*4c720*/  @P1 STG.E [R16.64], R30 ;  /* 0x0000001e10001986 */ /* 0x0007e2000c101906 */
[----:B------:R-:W-:-:S03]  /*4c730*/  ISETP.LT.AND P1, PT, R86, c[0x0][0x178], !P5 ;  /* 0x00005e0056007a0c */ /* 0x000fc60006f21270 */
[----:B------:R4:W-:Y:S01]  /*4c740*/  @P6 STG.E [R28.64], R58 ;  /* 0x0000003a1c006986 */ /* 0x0009e2000c101906 */
[----:B------:R-:W-:Y:S02]  /*4c750*/  ISETP.LT.AND P6, PT, R87, c[0x0][0x178], !P5 ;  /* 0x00005e0057007a0c */ /* 0x000fe40006fc1270 */
[----:B------:R-:W-:Y:S02]  /*4c760*/  IADD3 R35, R3, c[0x0][0x198], RZ ;  /* 0x0000660003237a10 */ /* 0x000fe40007ffe0ff */
[----:B------:R-:W-:Y:S01]  /*4c770*/  ISETP.LT.AND P5, PT, R115, c[0x0][0x178], !P5 ;  /* 0x00005e0073007a0c */ /* 0x000fe20006fa1270 */
[----:B------:R-:W-:Y:S01]  /*4c780*/  IMAD.WIDE R32, R3, 0x4, R4 ;  /* 0x0000000403207825 */ /* 0x000fe200078e0204 */
[----:B------:R-:W-:-:S03]  /*4c790*/  IADD3 R0, R119, 0xd8, RZ ;  /* 0x000000d877007810 */ /* 0x000fc60007ffe0ff */
[----:B-1----:R-:W-:Y:S01]  /*4c7a0*/  IMAD.WIDE R8, R35, 0x4, R162 ;  /* 0x0000000423087825 */ /* 0x002fe200078e02a2 */
[----:B------:R-:W-:-:S03]  /*4c7b0*/  ISETP.GE.AND P3, PT, R0, c[0x0][0x17c], PT ;  /* 0x00005f0000007a0c */ /* 0x000fc60003f66270 */
[----:B--2---:R-:W-:Y:S01]  /*4c7c0*/  IMAD.WIDE R12, R35, 0x4, R160 ;  /* 0x00000004230c7825 */ /* 0x004fe200078e02a0 */
[----:B------:R-:W-:Y:S01]  /*4c7d0*/  IADD3 R0, R119, 0xd9, RZ ;  /* 0x000000d977007810 */ /* 0x000fe20007ffe0ff */
[----:B------:R1:W-:Y:S02]  /*4c7e0*/  @P4 STG.E [R32.64], R98 ;  /* 0x0000006220004986 */ /* 0x0003e4000c101906 */
[C---:B---3--:R-:W-:Y:S02]  /*4c7f0*/  IMAD.WIDE R16, R35.reuse, 0x4, R6 ;  /* 0x0000000423107825 */ /* 0x048fe400078e0206 */
[----:B------:R2:W-:Y:S02]  /*4c800*/  @P0 STG.E [R8.64], R223 ;  /* 0x000000df08000986 */ /* 0x0005e4000c101906 */
[----:B----4-:R-:W-:Y:S01]  /*4c810*/  IMAD.WIDE R28, R35, 0x4, R4 ;  /* 0x00000004231c7825 */ /* 0x010fe200078e0204 */
[----:B------:R-:W-:Y:S01]  /*4c820*/  ISETP.LT.AND P4, PT, R207, c[0x0][0x178], !P3 ;  /* 0x00005e00cf007a0c */ /* 0x000fe20005f81270 */
[----:B------:R3:W-:Y:S01]  /*4c830*/  @P1 STG.E [R12.64], R31 ;  /* 0x0000001f0c001986 */ /* 0x0007e2000c101906 */
[----:B------:R-:W-:-:S02]  /*4c840*/  ISETP.GE.AND P2, PT, R0, c[0x0][0x17c], PT ;  /* 0x00005f0000007a0c */ /* 0x000fc40003f46270 */
[----:B------:R-:W-:Y:S01]  /*4c850*/  ISETP.LT.AND P1, PT, R86, c[0x0][0x178], !P3 ;  /* 0x00005e0056007a0c */ /* 0x000fe20005f21270 */
[----:B------:R4:W-:Y:S01]  /*4c860*/  @P6 STG.E [R16.64], R59 ;  /* 0x0000003b10006986 */ /* 0x0009e2000c101906 */
[----:B------:R-:W-:-:S03]  /*4c870*/  IADD3 R3, R35, c[0x0][0x198], RZ ;  /* 0x0000660023037a10 */ /* 0x000fc60007ffe0ff */
[----:B------:R3:W-:Y:S01]  /*4c880*/  @P5 STG.E [R28.64], R99 ;  /* 0x000000631c005986 */ /* 0x0007e2000c101906 */
[----:B------:R-:W-:Y:S02]  /*4c890*/  ISETP.LT.AND P5, PT, R87, c[0x0][0x178], !P3 ;  /* 0x00005e0057007a0c */ /* 0x000fe40005fa1270 */
[----:B------:R-:W-:Y:S02]  /*4c8a0*/  ISETP.LT.AND P3, PT, R115, c[0x0][0x178], !P3 ;  /* 0x00005e0073007a0c */ /* 0x000fe40005f61270 */
[----:B------:R-:W-:Y:S01]  /*4c8b0*/  ISETP.LT.AND P6, PT, R207, c[0x0][0x178], !P2 ;  /* 0x00005e00cf007a0c */ /* 0x000fe200057c1270 */
[C---:B-1----:R-:W-:Y:S01]  /*4c8c0*/  IMAD.WIDE R32, R3.reuse, 0x4, R162 ;  /* 0x0000000403207825 */ /* 0x042fe200078e02a2 */
[----:B------:R-:W-:-:S03]  /*4c8d0*/  IADD3 R35, R3, c[0x0][0x198], RZ ;  /* 0x0000660003237a10 */ /* 0x000fc60007ffe0ff */
[----:B--2---:R-:W-:Y:S01]  /*4c8e0*/  IMAD.WIDE R8, R3, 0x4, R160 ;  /* 0x0000000403087825 */ /* 0x004fe200078e02a0 */
[----:B------:R-:W-:-:S03]  /*4c8f0*/  IADD3 R0, R119, 0xda, RZ ;  /* 0x000000da77007810 */ /* 0x000fc60007ffe0ff */
[C---:B---3--:R-:W-:Y:S01]  /*4c900*/  IMAD.WIDE R12, R3.reuse, 0x4, R6 ;  /* 0x00000004030c7825 */ /* 0x048fe200078e0206 */
[----:B------:R-:W-:Y:S03]  /*4c910*/  @P4 STG.E [R32.64], R242 ;  /* 0x000000f220004986 */ /* 0x000fe6000c101906 */
[----:B----4-:R-:W-:Y:S01]  /*4c920*/  IMAD.WIDE R16, R3, 0x4, R4 ;  /* 0x0000000403107825 */ /* 0x010fe200078e0204 */
[----:B------:R1:W-:Y:S01]  /*4c930*/  @P1 STG.E [R8.64], R210 ;  /* 0x000000d208001986 */ /* 0x0003e2000c101906 */
[----:B------:R-:W-:Y:S02]  /*4c940*/  ISETP.GE.AND P0, PT, R0, c[0x0][0x17c], PT ;  /* 0x00005f0000007a0c */ /* 0x000fe40003f06270 */
[----:B------:R-:W-:Y:S01]  /*4c950*/  IMAD.WIDE R28, R35, 0x4, R162 ;  /* 0x00000004231c7825 */ /* 0x000fe200078e02a2 */
[----:B------:R2:W-:Y:S01]  /*4c960*/  @P5 STG.E [R12.64], R54 ;  /* 0x000000360c005986 */ /* 0x0005e2000c101906 */
[----:B------:R-:W-:-:S03]  /*4c970*/  ISETP.LT.AND P4, PT, R86, c[0x0][0x178], !P2 ;  /* 0x00005e0056007a0c */ /* 0x000fc60005781270 */
[----:B------:R3:W-:Y:S01]  /*4c980*/  @P3 STG.E [R16.64], R94 ;  /* 0x0000005e10003986 */ /* 0x0007e2000c101906 */
[----:B------:R-:W-:Y:S02]  /*4c990*/  ISETP.LT.AND P3, PT, R87, c[0x0][0x178], !P2 ;  /* 0x00005e0057007a0c */ /* 0x000fe40005761270 */
[----:B------:R-:W-:Y:S01]  /*4c9a0*/  ISETP.LT.AND P2, PT, R115, c[0x0][0x178], !P2 ;  /* 0x00005e0073007a0c */ /* 0x000fe20005741270 */
[----:B------:R4:W-:Y:S01]  /*4c9b0*/  @P6 STG.E [R28.64], R243 ;  /* 0x000000f31c006986 */ /* 0x0009e2000c101906 */
[----:B------:R-:W-:Y:S02]  /*4c9c0*/  ISETP.LT.AND P6, PT, R207, c[0x0][0x178], !P0 ;  /* 0x00005e00cf007a0c */ /* 0x000fe400047c1270 */
[----:B------:R-:W-:Y:S02]  /*4c9d0*/  ISETP.LT.AND P5, PT, R86, c[0x0][0x178], !P0 ;  /* 0x00005e0056007a0c */ /* 0x000fe400047a1270 */
[C---:B------:R-:W-:Y:S01]  /*4c9e0*/  IADD3 R3, R35.reuse, c[0x0][0x198], RZ ;  /* 0x0000660023037a10 */ /* 0x040fe20007ffe0ff */
[----:B------:R-:W-:Y:S01]  /*4c9f0*/  IMAD.WIDE R30, R35, 0x4, R160 ;  /* 0x00000004231e7825 */ /* 0x000fe200078e02a0 */
[----:B------:R-:W-:-:S03]  /*4ca00*/  IADD3 R0, R119, 0xdb, RZ ;  /* 0x000000db77007810 */ /* 0x000fc60007ffe0ff */
[----:B-1----:R-:W-:Y:S01]  /*4ca10*/  IMAD.WIDE R8, R35, 0x4, R6 ;  /* 0x0000000423087825 */ /* 0x002fe200078e0206 */
[----:B------:R-:W-:-:S03]  /*4ca20*/  ISETP.GE.AND P1, PT, R0, c[0x0][0x17c], PT ;  /* 0x00005f0000007a0c */ /* 0x000fc60003f26270 */
[----:B--2---:R-:W-:Y:S01]  /*4ca30*/  IMAD.WIDE R12, R35, 0x4, R4 ;  /* 0x00000004230c7825 */ /* 0x004fe200078e0204 */
[----:B------:R1:W-:Y:S03]  /*4ca40*/  @P4 STG.E [R30.64], R211 ;  /* 0x000000d31e004986 */ /* 0x0003e6000c101906 */
[C---:B---3--:R-:W-:Y:S01]  /*4ca50*/  IMAD.WIDE R16, R3.reuse, 0x4, R162 ;  /* 0x0000000403107825 */ /* 0x048fe200078e02a2 */
        /* <DEDUP_REMOVED lines=9> */
[----:B------:R-:W-:Y:S02]  /*4caf0*/  ISETP.LT.AND P2, PT, R87, c[0x0][0x178], !P1 ;  /* 0x00005e0057007a0c */ /* 0x000fe40004f41270 */
[C---:B------:R-:W-:Y:S01]  /*4cb00*/  IADD3 R33, R3.reuse, c[0x0][0x198], RZ ;  /* 0x0000660003217a10 */ /* 0x040fe20007ffe0ff */
[----:B-1----:R-:W-:Y:S01]  /*4cb10*/  IMAD.WIDE R30, R3, 0x4, R6 ;  /* 0x00000004031e7825 */ /* 0x002fe200078e0206 */
[----:B------:R-:W-:-:S03]  /*4cb20*/  IADD3 R0, R119, 0xdc, RZ ;  /* 0x000000dc77007810 */ /* 0x000fc60007ffe0ff */
[----:B--2---:R-:W-:Y:S01]  /*4cb30*/  IMAD.WIDE R8, R3, 0x4, R4 ;  /* 0x0000000403087825 */ /* 0x004fe200078e0204 */
[----:B------:R1:W-:Y:S03]  /*4cb40*/  @P4 STG.E [R30.64], R50 ;  /* 0x000000321e004986 */ /* 0x0003e6000c101906 */
[----:B---3--:R-:W-:Y:S01]  /*4cb50*/  IMAD.WIDE R12, R33, 0x4, R162 ;  /* 0x00000004210c7825 */ /* 0x008fe200078e02a2 */
[----:B------:R-:W-:-:S03]  /*4cb60*/  ISETP.GE.AND P3, PT, R0, c[0x0][0x17c], PT ;  /* 0x00005f0000007a0c */ /* 0x000fc60003f66270 */
[C---:B----4-:R-:W-:Y:S01]  /*4cb70*/  IMAD.WIDE R16, R33.reuse, 0x4, R160 ;  /* 0x0000000421107825 */ /* 0x050fe200078e02a0 */
[----:B------:R2:W-:Y:S03]  /*4cb80*/  @P0 STG.E [R8.64], R82 ;  /* 0x0000005208000986 */ /* 0x0005e6000c101906 */
[----:B------:R-:W-:Y:S01]  /*4cb90*/  IMAD.WIDE R28, R33, 0x4, R6 ;  /* 0x00000004211c7825 */ /* 0x000fe200078e0206 */
[----:B------:R-:W-:Y:S01]  /*4cba0*/  ISETP.LT.AND P4, PT, R115, c[0x0][0x178], !P1 ;  /* 0x00005e0073007a0c */ /* 0x000fe20004f81270 */
[----:B------:R3:W-:Y:S04]  /*4cbb0*/  @P6 STG.E [R12.64], R235 ;  /* 0x000000eb0c006986 */ /* 0x0007e8000c101906 */
[----:B------:R4:W-:Y:S01]  /*4cbc0*/  @P5 STG.E [R16.64], R19 ;  /* 0x0000001310005986 */ /* 0x0009e2000c101906 */
[----:B-1----:R-:W-:-:S03]  /*4cbd0*/  IMAD.WIDE R30, R33, 0x4, R4 ;  /* 0x00000004211e7825 */ /* 0x002fc600078e0204 */
[----:B------:R1:W-:Y:S01]  /*4cbe0*/  @P2 STG.E [R28.64], R51 ;  /* 0x000000331c002986 */ /* 0x0003e2000c101906 */
[----:B------:R-:W-:Y:S02]  /*4cbf0*/  ISETP.LT.AND P2, PT, R207, c[0x0][0x178], !P3 ;  /* 0x00005e00cf007a0c */ /* 0x000fe40005f41270 */
[----:B------:R-:W-:Y:S02]  /*4cc00*/  IADD3 R0, R119, 0xdd, RZ ;  /* 0x000000dd77007810 */ /* 0x000fe40007ffe0ff */
[----:B------:R-:W-:Y:S02]  /*4cc10*/  IADD3 R33, R33, c[0x0][0x198], RZ ;  /* 0x0000660021217a10 */ /* 0x000fe40007ffe0ff */
[----:B------:R-:W-:Y:S02]  /*4cc20*/  ISETP.LT.AND P0, PT, R86, c[0x0][0x178], !P3 ;  /* 0x00005e0056007a0c */ /* 0x000fe40005f01270 */
[----:B------:R-:W-:Y:S01]  /*4cc30*/  ISETP.LT.AND P5, PT, R87, c[0x0][0x178], !P3 ;  /* 0x00005e0057007a0c */ /* 0x000fe20005fa1270 */
[----:B--2---:R-:W-:Y:S01]  /*4cc40*/  IMAD.WIDE R8, R33, 0x4, R162 ;  /* 0x0000000421087825 */ /* 0x004fe200078e02a2 */
[----:B------:R-:W-:-:S02]  /*4cc50*/  ISETP.GE.AND P1, PT, R0, c[0x0][0x17c], PT ;  /* 0x00005f0000007a0c */ /* 0x000fc40003f26270 */
[----:B------:R-:W-:Y:S01]  /*4cc60*/  ISETP.LT.AND P3, PT, R115, c[0x0][0x178], !P3 ;  /* 0x00005e0073007a0c */ /* 0x000fe20005f61270 */
[----:B------:R-:W-:Y:S01]  /*4cc70*/  @P4 STG.E [R30.64], R83 ;  /* 0x000000531e004986 */ /* 0x000fe2000c101906 */
[----:B------:R-:W-:Y:S01]  /*4cc80*/  ISETP.LT.AND P4, PT, R207, c[0x0][0x178], !P1 ;  /* 0x00005e00cf007a0c */ /* 0x000fe20004f81270 */
[C---:B---3--:R-:W-:Y:S01]  /*4cc90*/  IMAD.WIDE R12, R33.reuse, 0x4, R160 ;  /* 0x00000004210c7825 */ /* 0x048fe200078e02a0 */
[C---:B------:R-:W-:Y:S01]  /*4cca0*/  IADD3 R3, R33.reuse, c[0x0][0x198], RZ ;  /* 0x0000660021037a10 */ /* 0x040fe20007ffe0ff */
[----:B------:R2:W-:Y:S01]  /*4ccb0*/  @P2 STG.E [R8.64], R226 ;  /* 0x000000e208002986 */ /* 0x0005e2000c101906 */
[----:B------:R-:W-:Y:S01]  /*4ccc0*/  ISETP.LT.AND P2, PT, R86, c[0x0][0x178], !P1 ;  /* 0x00005e0056007a0c */ /* 0x000fe20004f41270 */
[----:B----4-:R-:W-:Y:S01]  /*4ccd0*/  IMAD.WIDE R16, R33, 0x4, R6 ;  /* 0x0000000421107825 */ /* 0x010fe200078e0206 */
[----:B------:R-:W-:-:S03]  /*4cce0*/  IADD3 R0, R119, 0xde, RZ ;  /* 0x000000de77007810 */ /* 0x000fc60007ffe0ff */
[----:B------:R-:W-:Y:S01]  /*4ccf0*/  IMAD.WIDE R18, R33, 0x4, R4 ;  /* 0x0000000421127825 */ /* 0x000fe200078e0204 */
[----:B------:R-:W-:Y:S01]  /*4cd00*/  @P0 STG.E [R12.64], R14 ;  /* 0x0000000e0c000986 */ /* 0x000fe2000c101906 */
[----:B------:R-:W-:Y:S02]  /*4cd10*/  ISETP.GE.AND P6, PT, R0, c[0x0][0x17c], PT ;  /* 0x00005f0000007a0c */ /* 0x000fe40003fc6270 */
[----:B-1----:R-:W-:Y:S01]  /*4cd20*/  IMAD.WIDE R28, R3, 0x4, R162 ;  /* 0x00000004031c7825 */ /* 0x002fe200078e02a2 */
[----:B------:R1:W-:Y:S04]  /*4cd30*/  @P5 STG.E [R16.64], R46 ;  /* 0x0000002e10005986 */ /* 0x0003e8000c101906 */
[----:B------:R3:W-:Y:S01]  /*4cd40*/  @P3 STG.E [R18.64], R78 ;  /* 0x0000004e12003986 */ /* 0x0007e2000c101906 */
[----:B------:R-:W-:Y:S01]  /*4cd50*/  ISETP.LT.AND P3, PT, R87, c[0x0][0x178], !P1 ;  /* 0x00005e0057007a0c */ /* 0x000fe20004f61270 */
[----:B--2---:R-:W-:Y:S01]  /*4cd60*/  IMAD.WIDE R8, R3, 0x4, R160 ;  /* 0x0000000403087825 */ /* 0x004fe200078e02a0 */
[----:B------:R-:W-:Y:S01]  /*4cd70*/  ISETP.LT.AND P1, PT, R115, c[0x0][0x178], !P1 ;  /* 0x00005e0073007a0c */ /* 0x000fe20004f21270 */
[----:B------:R2:W-:Y:S01]  /*4cd80*/  @P4 STG.E [R28.64], R227 ;  /* 0x000000e31c004986 */ /* 0x0005e2000c101906 */
[----:B------:R-:W-:-:S02]  /*4cd90*/  ISETP.LT.AND P5, PT, R207, c[0x0][0x178], !P6 ;  /* 0x00005e00cf007a0c */ /* 0x000fc400077a1270 */
[----:B------:R-:W-:Y:S01]  /*4cda0*/  ISETP.LT.AND P4, PT, R86, c[0x0][0x178], !P6 ;  /* 0x00005e0056007a0c */ /* 0x000fe20007781270 */
[----:B------:R4:W-:Y:S01]  /*4cdb0*/  @P2 STG.E [R8.64], R15 ;  /* 0x0000000f08002986 */ /* 0x0009e2000c101906 */
[C---:B------:R-:W-:Y:S01]  /*4cdc0*/  IADD3 R33, R3.reuse, c[0x0][0x198], RZ ;  /* 0x0000660003217a10 */ /* 0x040fe20007ffe0ff */
[----:B-1----:R-:W-:Y:S02]  /*4cdd0*/  IMAD.WIDE R16, R3, 0x4, R6 ;  /* 0x0000000403107825 */ /* 0x002fe400078e0206 */
[----:B------:R-:W1:Y:S01]  /*4cde0*/  LDS.128 R12, [R2] ;  /* 0x00000000020c7984 */ /* 0x000e620000000c00 */
[----:B------:R-:W-:Y:S01]  /*4cdf0*/  IADD3 R0, R119, 0xdf, RZ ;  /* 0x000000df77007810 */ /* 0x000fe20007ffe0ff */
[----:B---3--:R-:W-:Y:S02]  /*4ce00*/  IMAD.WIDE R18, R3, 0x4, R4 ;  /* 0x0000000403127825 */ /* 0x008fe400078e0204 */
[----:B------:R3:W-:Y:S02]  /*4ce10*/  @P3 STG.E [R16.64], R47 ;  /* 0x0000002f10003986 */ /* 0x0007e4000c101906 */
[C---:B--2---:R-:W-:Y:S01]  /*4ce20*/  IMAD.WIDE R28, R33.reuse, 0x4, R162 ;  /* 0x00000004211c7825 */ /* 0x044fe200078e02a2 */
        /* <DEDUP_REMOVED lines=8> */
[----:B------:R-:W-:Y:S02]  /*4ceb0*/  ISETP.LT.AND P4, PT, R86, c[0x0][0x178], !P0 ;  /* 0x00005e0056007a0c */ /* 0x000fe40004781270 */
[C---:B------:R-:W-:Y:S01]  /*4cec0*/  IADD3 R35, R33.reuse, c[0x0][0x198], RZ ;  /* 0x0000660021237a10 */ /* 0x040fe20007ffe0ff */
[----:B----4-:R-:W-:Y:S01]  /*4ced0*/  IMAD.WIDE R8, R33, 0x4, R6 ;  /* 0x0000000421087825 */ /* 0x010fe200078e0206 */
[----:B------:R-:W-:-:S03]  /*4cee0*/  IADD3 R3, R119, 0xe0, RZ ;  /* 0x000000e077037810 */ /* 0x000fc60007ffe0ff */
[----:B---3--:R-:W-:Y:S01]  /*4cef0*/  IMAD.WIDE R16, R33, 0x4, R4 ;  /* 0x0000000421107825 */ /* 0x008fe200078e0204 */
[----:B------:R-:W-:-:S03]  /*4cf00*/  ISETP.GE.AND P5, PT, R3, c[0x0][0x17c], PT ;  /* 0x00005f0003007a0c */ /* 0x000fc60003fa6270 */
[----:B--2---:R-:W-:Y:S01]  /*4cf10*/  IMAD.WIDE R18, R35, 0x4, R162 ;  /* 0x0000000423127825 */ /* 0x004fe200078e02a2 */
[----:B------:R-:W-:Y:S01]  /*4cf20*/  ISETP.LT.AND P2, PT, R87, c[0x0][0x178], !P0 ;  /* 0x00005e0057007a0c */ /* 0x000fe20004741270 */
[----:B------:R-:W-:Y:S02]  /*4cf30*/  @P1 STG.E [R8.64], R42 ;  /* 0x0000002a08001986 */ /* 0x000fe4000c101906 */
[----:B------:R-:W-:Y:S01]  /*4cf40*/  IMAD.WIDE R28, R35, 0x4, R160 ;  /* 0x00000004231c7825 */ /* 0x000fe200078e02a0 */
[----:B------:R-:W-:Y:S01]  /*4cf50*/  ISETP.LT.AND P0, PT, R115, c[0x0][0x178], !P0 ;  /* 0x00005e0073007a0c */ /* 0x000fe20004701270 */
[----:B------:R2:W-:Y:S01]  /*4cf60*/  @P6 STG.E [R16.64], R74 ;  /* 0x0000004a10006986 */ /* 0x0005e2000c101906 */
[----:B------:R-:W-:-:S03]  /*4cf70*/  LOP3.LUT R245, R2, 0x20, RZ, 0x3c, !PT ;  /* 0x0000002002f57812 */ /* 0x000fc600078e3cff */
[----:B------:R3:W-:Y:S01]  /*4cf80*/  @P3 STG.E [R18.64], R219 ;  /* 0x000000db12003986 */ /* 0x0007e2000c101906 */
[----:B------:R-:W-:-:S03]  /*4cf90*/  ISETP.LT.AND P3, PT, R207, c[0x0][0x178], !P5 ;  /* 0x00005e00cf007a0c */ /* 0x000fc60006f61270 */
[----:B------:R4:W-:Y:S01]  /*4cfa0*/  @P4 STG.E [R28.64], R11 ;  /* 0x0000000b1c004986 */ /* 0x0009e2000c101906 */
[----:B------:R-:W-:Y:S02]  /*4cfb0*/  ISETP.LT.AND P4, PT, R86, c[0x0][0x178], !P5 ;  /* 0x00005e0056007a0c */ /* 0x000fe40006f81270 */
[----:B------:R-:W-:Y:S02]  /*4cfc0*/  ISETP.LT.AND P6, PT, R87, c[0x0][0x178], !P5 ;  /* 0x00005e0057007a0c */ /* 0x000fe40006fc1270 */
[C---:B------:R-:W-:Y:S01]  /*4cfd0*/  IADD3 R37, R35.reuse, c[0x0][0x198], RZ ;  /* 0x0000660023257a10 */ /* 0x040fe20007ffe0ff */
[----:B-1----:R-:W-:Y:S01]  /*4cfe0*/  IMAD.WIDE R30, R35, 0x4, R6 ;  /* 0x00000004231e7825 */ /* 0x002fe200078e0206 */
[----:B------:R-:W-:Y:S01]  /*4cff0*/  ISETP.LT.AND P5, PT, R115, c[0x0][0x178], !P5 ;  /* 0x00005e0073007a0c */ /* 0x000fe20006fa1270 */
[----:B------:R-:W1:Y:S01]  /*4d000*/  LDS.128 R8, [R245] ;  /* 0x00000000f5087984 */ /* 0x000e620000000c00 */
[----:B------:R-:W-:Y:S01]  /*4d010*/  IADD3 R0, R119, 0xe1, RZ ;  /* 0x000000e177007810 */ /* 0x000fe20007ffe0ff */
[----:B------:R-:W-:-:S02]  /*4d020*/  IMAD.WIDE R32, R35, 0x4, R4 ;  /* 0x0000000423207825 */ /* 0x000fc400078e0204 */
[----:B------:R4:W-:Y:S02]  /*4d030*/  @P2 STG.E [R30.64], R43 ;  /* 0x0000002b1e002986 */ /* 0x0009e4000c101906 */
[----:B--2---:R-:W-:Y:S01]  /*4d040*/  IMAD.WIDE R16, R37, 0x4, R162 ;  /* 0x0000000425107825 */ /* 0x004fe200078e02a2 */
[----:B------:R-:W-:-:S03]  /*4d050*/  ISETP.GE.AND P1, PT, R0, c[0x0][0x17c], PT ;  /* 0x00005f0000007a0c */ /* 0x000fc60003f26270 */
[C---:B---3--:R-:W-:Y:S01]  /*4d060*/  IMAD.WIDE R18, R37.reuse, 0x4, R160 ;  /* 0x0000000425127825 */ /* 0x048fe200078e02a0 */
[----:B------:R2:W-:Y:S03]  /*4d070*/  @P0 STG.E [R32.64], R75 ;  /* 0x0000004b20000986 */ /* 0x0005e6000c101906 */
[----:B----4-:R-:W-:Y:S01]  /*4d080*/  IMAD.WIDE R28, R37, 0x4, R6 ;  /* 0x00000004251c7825 */ /* 0x010fe200078e0206 */
[----:B------:R-:W-:Y:S01]  /*4d090*/  IADD3 R3, R119, 0xe2, RZ ;  /* 0x000000e277037810 */ /* 0x000fe20007ffe0ff */
[----:B------:R-:W-:Y:S02]  /*4d0a0*/  @P3 STG.E [R16.64], R140 ;  /* 0x0000008c10003986 */ /* 0x000fe4000c101906 */
[----:B------:R-:W-:Y:S01]  /*4d0b0*/  IMAD.WIDE R30, R37, 0x4, R4 ;  /* 0x00000004251e7825 */ /* 0x000fe200078e0204 */
[----:B------:R-:W-:Y:S01]  /*4d0c0*/  ISETP.LT.AND P3, PT, R207, c[0x0][0x178], !P1 ;  /* 0x00005e00cf007a0c */ /* 0x000fe20004f61270 */
[----:B------:R-:W-:Y:S01]  /*4d0d0*/  @P4 STG.E [R18.64], R156 ;  /* 0x0000009c12004986 */ /* 0x000fe2000c101906 */
[----:B------:R-:W-:-:S03]  /*4d0e0*/  ISETP.LT.AND P4, PT, R86, c[0x0][0x178], !P1 ;  /* 0x00005e0056007a0c */ /* 0x000fc60004f81270 */
[----:B------:R3:W-:Y:S01]  /*4d0f0*/  @P6 STG.E [R28.64], R176 ;  /* 0x000000b01c006986 */ /* 0x0007e2000c101906 */
[----:B------:R-:W-:-:S03]  /*4d100*/  ISETP.GE.AND P2, PT, R3, c[0x0][0x17c], PT ;  /* 0x00005f0003007a0c */ /* 0x000fc60003f46270 */
[----:B------:R4:W-:Y:S01]  /*4d110*/  @P5 STG.E [R30.64], R12 ;  /* 0x0000000c1e005986 */ /* 0x0009e2000c101906 */
[----:B------:R-:W-:Y:S02]  /*4d120*/  ISETP.LT.AND P5, PT, R87, c[0x0][0x178], !P1 ;  /* 0x00005e0057007a0c */ /* 0x000fe40004fa1270 */
[----:B------:R-:W-:Y:S02]  /*4d130*/  IADD3 R3, R37, c[0x0][0x198], RZ ;  /* 0x0000660025037a10 */ /* 0x000fe40007ffe0ff */
[----:B------:R-:W-:Y:S02]  /*4d140*/  ISETP.LT.AND P1, PT, R115, c[0x0][0x178], !P1 ;  /* 0x00005e0073007a0c */ /* 0x000fe40004f21270 */
[----:B------:R-:W-:Y:S01]  /*4d150*/  ISETP.LT.AND P6, PT, R207, c[0x0][0x178], !P2 ;  /* 0x00005e00cf007a0c */ /* 0x000fe200057c1270 */
[C---:B--2---:R-:W-:Y:S01]  /*4d160*/  IMAD.WIDE R32, R3.reuse, 0x4, R162 ;  /* 0x0000000403207825 */ /* 0x044fe200078e02a2 */
[----:B------:R-:W-:-:S03]  /*4d170*/  IADD3 R39, R3, c[0x0][0x198], RZ ;  /* 0x0000660003277a10 */ /* 0x000fc60007ffe0ff */
[----:B------:R-:W-:Y:S01]  /*4d180*/  IMAD.WIDE R34, R3, 0x4, R160 ;  /* 0x0000000403227825 */ /* 0x000fe200078e02a0 */
[----:B------:R-:W-:-:S03]  /*4d190*/  IADD3 R0, R119, 0xe3, RZ ;  /* 0x000000e377007810 */ /* 0x000fc60007ffe0ff */
[C---:B---3--:R-:W-:Y:S01]  /*4d1a0*/  IMAD.WIDE R28, R3.reuse, 0x4, R6 ;  /* 0x00000004031c7825 */ /* 0x048fe200078e0206 */
[----:B------:R2:W-:Y:S01]  /*4d1b0*/  @P3 STG.E [R32.64], R141 ;  /* 0x0000008d20003986 */ /* 0x0005e2000c101906 */
[----:B------:R-:W-:Y:S02]  /*4d1c0*/  LOP3.LUT R244, R2, 0x40, RZ, 0x3c, !PT ;  /* 0x0000004002f47812 */ /* 0x000fe400078e3cff */
[----:B------:R-:W-:Y:S01]  /*4d1d0*/  IMAD.WIDE R36, R3, 0x4, R4 ;  /* 0x0000000403247825 */ /* 0x000fe200078e0204 */
[----:B------:R-:W-:Y:S01]  /*4d1e0*/  @P4 STG.E [R34.64], R157 ;  /* 0x0000009d22004986 */ /* 0x000fe2000c101906 */
[----:B------:R-:W-:Y:S02]  /*4d1f0*/  ISETP.GE.AND P0, PT, R0, c[0x0][0x17c], PT ;  /* 0x00005f0000007a0c */ /* 0x000fe40003f06270 */
[----:B----4-:R-:W-:Y:S01]  /*4d200*/  IMAD.WIDE R30, R39, 0x4, R162 ;  /* 0x00000004271e7825 */ /* 0x010fe200078e02a2 */
[----:B------:R-:W-:Y:S01]  /*4d210*/  @P5 STG.E [R28.64], R177 ;  /* 0x000000b11c005986 */ /* 0x000fe2000c101906 */
[----:B------:R-:W-:-:S03]  /*4d220*/  ISETP.LT.AND P3, PT, R86, c[0x0][0x178], !P2 ;  /* 0x00005e0056007a0c */ /* 0x000fc60005761270 */
[----:B------:R3:W-:Y:S01]  /*4d230*/  @P1 STG.E [R36.64], R13 ;  /* 0x0000000d24001986 */ /* 0x0007e2000c101906 */
[----:B------:R-:W-:Y:S02]  /*4d240*/  ISETP.LT.AND P1, PT, R87, c[0x0][0x178], !P2 ;  /* 0x00005e0057007a0c */ /* 0x000fe40005721270 */
[----:B------:R-:W-:Y:S01]  /*4d250*/  ISETP.LT.AND P2, PT, R115, c[0x0][0x178], !P2 ;  /* 0x00005e0073007a0c */ /* 0x000fe20005741270 */
[----:B------:R-:W4:Y:S01]  /*4d260*/  LDS.128 R16, [R244] ;  /* 0x00000000f4107984 */ /* 0x000f220000000c00 */
[----:B------:R-:W-:-:S03]  /*4d270*/  ISETP.LT.AND P5, PT, R207, c[0x0][0x178], !P0 ;  /* 0x00005e00cf007a0c */ /* 0x000fc600047a1270 */
[----:B------:R1:W-:Y:S01]  /*4d280*/  @P6 STG.E [R30.64], R136 ;  /* 0x000000881e006986 */ /* 0x0003e2000c101906 */
[----:B------:R-:W-:Y:S02]  /*4d290*/  ISETP.LT.AND P6, PT, R86, c[0x0][0x178], !P0 ;  /* 0x00005e0056007a0c */ /* 0x000fe400047c1270 */
[C---:B------:R-:W-:Y:S01]  /*4d2a0*/  IADD3 R3, R39.reuse, c[0x0][0x198], RZ ;  /* 0x0000660027037a10 */ /* 0x040fe20007ffe0ff */
[----:B--2---:R-:W-:Y:S01]  /*4d2b0*/  IMAD.WIDE R32, R39, 0x4, R160 ;  /* 0x0000000427207825 */ /* 0x004fe200078e02a0 */
[----:B------:R-:W-:-:S03]  /*4d2c0*/  IADD3 R0, R119, 0xe4, RZ ;  /* 0x000000e477007810 */ /* 0x000fc60007ffe0ff */
[----:B---3--:R-:W-:Y:S01]  /*4d2d0*/  IMAD.WIDE R12, R39, 0x4, R6 ;  /* 0x00000004270c7825 */ /* 0x008fe200078e0206 */
[----:B------:R-:W-:-:S03]  /*4d2e0*/  ISETP.GE.AND P4, PT, R0, c[0x0][0x17c], PT ;  /* 0x00005f0000007a0c */ /* 0x000fc60003f86270 */
[----:B------:R-:W-:Y:S01]  /*4d2f0*/  IMAD.WIDE R28, R39, 0x4, R4 ;  /* 0x00000004271c7825 */ /* 0x000fe200078e0204 */
[----:B------:R2:W-:Y:S03]  /*4d300*/  @P3 STG.E [R32.64], R152 ;  /* 0x0000009820003986 */ /* 0x0005e6000c101906 */
[----:B-1----:R-:W-:Y:S01]  /*4d310*/  IMAD.WIDE R30, R3, 0x4, R162 ;  /* 0x00000004031e7825 */ /* 0x002fe200078e02a2 */
[----:B------:R-:W-:Y:S01]  /*4d320*/  ISETP.LT.AND P3, PT, R87, c[0x0][0x178], !P0 ;  /* 0x00005e0057007a0c */ /* 0x000fe20004761270 */
[----:B------:R1:W-:Y:S02]  /*4d330*/  @P1 STG.E [R12.64], R184 ;  /* 0x000000b80c001986 */ /* 0x0003e4000c101906 */
[----:B------:R-:W-:Y:S01]  /*4d340*/  IMAD.WIDE R34, R3, 0x4, R160 ;  /* 0x0000000403227825 */ /* 0x000fe200078e02a0 */
[----:B------:R-:W-:Y:S01]  /*4d350*/  ISETP.LT.AND P0, PT, R115, c[0x0][0x178], !P0 ;  /* 0x00005e0073007a0c */ /* 0x000fe20004701270 */
[----:B------:R-:W-:Y:S01]  /*4d360*/  @P2 STG.E [R28.64], R8 ;  /* 0x000000081c002986 */ /* 0x000fe2000c101906 */
[----:B------:R-:W-:-:S03]  /*4d370*/  ISETP.LT.AND P2, PT, R207, c[0x0][0x178], !P4 ;  /* 0x00005e00cf007a0c */ /* 0x000fc60006741270 */
[----:B------:R-:W-:Y:S01]  /*4d380*/  @P5 STG.E [R30.64], R137 ;  /* 0x000000891e005986 */ /* 0x000fe2000c101906 */
[----:B------:R-:W-:-:S03]  /*4d390*/  ISETP.LT.AND P5, PT, R86, c[0x0][0x178], !P4 ;  /* 0x00005e0056007a0c */ /* 0x000fc600067a1270 */
[----:B------:R3:W-:Y:S01]  /*4d3a0*/  @P6 STG.E [R34.64], R153 ;  /* 0x0000009922006986 */ /* 0x0007e2000c101906 */
[----:B------:R-:W-:Y:S02]  /*4d3b0*/  ISETP.LT.AND P6, PT, R87, c[0x0][0x178], !P4 ;  /* 0x00005e0057007a0c */ /* 0x000fe400067c1270 */
[----:B------:R-:W-:Y:S01]  /*4d3c0*/  IADD3 R41, R3, c[0x0][0x198], RZ ;  /* 0x0000660003297a10 */ /* 0x000fe20007ffe0ff */
[----:B------:R-:W4:Y:S01]  /*4d3d0*/  LDS.128 R28, [R252] ;  /* 0x00000000fc1c7984 */ /* 0x000f220000000c00 */
[----:B------:R-:W-:Y:S01]  /*4d3e0*/  IADD3 R0, R119, 0xe5, RZ ;  /* 0x000000e577007810 */ /* 0x000fe20007ffe0ff */
[----:B--2---:R-:W-:-:S04]  /*4d3f0*/  IMAD.WIDE R32, R3, 0x4, R6 ;  /* 0x0000000403207825 */ /* 0x004fc800078e0206 */
[----:B-1----:R-:W-:Y:S01]  /*4d400*/  IMAD.WIDE R12, R3, 0x4, R4 ;  /* 0x00000004030c7825 */ /* 0x002fe200078e0204 */
[----:B------:R-:W-:-:S03]  /*4d410*/  ISETP.GE.AND P1, PT, R0, c[0x0][0x17c], PT ;  /* 0x00005f0000007a0c */ /* 0x000fc60003f26270 */
[C---:B---3--:R-:W-:Y:S01]  /*4d420*/  IMAD.WIDE R34, R41.reuse, 0x4, R162 ;  /* 0x0000000429227825 */ /* 0x048fe200078e02a2 */
[----:B------:R1:W-:Y:S03]  /*4d430*/  @P3 STG.E [R32.64], R185 ;  /* 0x000000b920003986 */ /* 0x0003e6000c101906 */
[C---:B------:R-:W-:Y:S01]  /*4d440*/  IMAD.WIDE R36, R41.reuse, 0x4, R160 ;  /* 0x0000000429247825 */ /* 0x040fe200078e02a0 */
[----:B------:R2:W-:Y:S03]  /*4d450*/  @P0 STG.E [R12.64], R9 ;  /* 0x000000090c000986 */ /* 0x0005e6000c101906 */
[----:B------:R-:W-:Y:S01]  /*4d460*/  IMAD.WIDE R38, R41, 0x4, R6 ;  /* 0x0000000429267825 */ /* 0x000fe200078e0206 */
[----:B------:R-:W-:Y:S01]  /*4d470*/  ISETP.LT.AND P4, PT, R115, c[0x0][0x178], !P4 ;  /* 0x00005e0073007a0c */ /* 0x000fe20006781270 */
[----:B------:R-:W-:Y:S01]  /*4d480*/  @P2 STG.E [R34.64], R128 ;  /* 0x0000008022002986 */ /* 0x000fe2000c101906 */
[----:B------:R-:W-:-:S03]  /*4d490*/  ISETP.LT.AND P0, PT, R207, c[0x0][0x178], !P1 ;  /* 0x00005e00cf007a0c */ /* 0x000fc60004f01270 */
[----:B------:R3:W-:Y:S01]  /*4d4a0*/  @P5 STG.E [R36.64], R20 ;  /* 0x0000001424005986 */ /* 0x0007e2000c101906 */
[----:B------:R-:W-:Y:S01]  /*4d4b0*/  ISETP.LT.AND P5, PT, R86, c[0x0][0x178], !P1 ;  /* 0x00005e0056007a0c */ /* 0x000fe20004fa1270 */
[----:B-1----:R-:W-:Y:S02]  /*4d4c0*/  IMAD.WIDE R32, R41, 0x4, R4 ;  /* 0x0000000429207825 */ /* 0x002fe400078e0204 */
[----:B------:R1:W-:Y:S01]  /*4d4d0*/  @P6 STG.E [R38.64], R192 ;  /* 0x000000c026006986 */ /* 0x0003e2000c101906 */
[----:B------:R-:W-:Y:S02]  /*4d4e0*/  ISETP.LT.AND P6, PT, R87, c[0x0][0x178], !P1 ;  /* 0x00005e0057007a0c */ /* 0x000fe40004fc1270 */
[----:B------:R-:W-:Y:S02]  /*4d4f0*/  IADD3 R41, R41, c[0x0][0x198], RZ ;  /* 0x0000660029297a10 */ /* 0x000fe40007ffe0ff */
[----:B------:R-:W-:-:S03]  /*4d500*/  IADD3 R0, R119, 0xe6, RZ ;  /* 0x000000e677007810 */ /* 0x000fc60007ffe0ff */
[----:B--2---:R-:W-:Y:S01]  /*4d510*/  IMAD.WIDE R8, R41, 0x4, R162 ;  /* 0x0000000429087825 */ /* 0x004fe200078e02a2 */
[----:B------:R-:W-:-:S03]  /*4d520*/  ISETP.GE.AND P3, PT, R0, c[0x0][0x17c], PT ;  /* 0x00005f0000007a0c */ /* 0x000fc60003f66270 */
[C---:B------:R-:W-:Y:S01]  /*4d530*/  IMAD.WIDE R12, R41.reuse, 0x4, R160 ;  /* 0x00000004290c7825 */ /* 0x040fe200078e02a0 */
[----:B----4-:R-:W-:Y:S03]  /*4d540*/  @P4 STG.E [R32.64], R16 ;  /* 0x0000001020004986 */ /* 0x010fe6000c101906 */
[----:B---3--:R-:W-:Y:S01]  /*4d550*/  IMAD.WIDE R36, R41, 0x4, R6 ;  /* 0x0000000429247825 */ /* 0x008fe200078e0206 */
[----:B------:R-:W-:Y:S01]  /*4d560*/  ISETP.LT.AND P1, PT, R115, c[0x0][0x178], !P1 ;  /* 0x00005e0073007a0c */ /* 0x000fe20004f21270 */
[----:B------:R2:W-:Y:S01]  /*4d570*/  @P0 STG.E [R8.64], R129 ;  /* 0x0000008108000986 */ /* 0x0005e2000c101906 */
[----:B------:R-:W-:-:S03]  /*4d580*/  ISETP.LT.AND P4, PT, R207, c[0x0][0x178], !P3 ;  /* 0x00005e00cf007a0c */ /* 0x000fc60005f81270 */
[----:B------:R3:W-:Y:S01]  /*4d590*/  @P5 STG.E [R12.64], R21 ;  /* 0x000000150c005986 */ /* 0x0007e2000c101906 */
[----:B------:R-:W-:-:S03]  /*4d5a0*/  ISETP.LT.AND P5, PT, R86, c[0x0][0x178], !P3 ;  /* 0x00005e0056007a0c */ /* 0x000fc60005fa1270 */
[----:B------:R4:W-:Y:S01]  /*4d5b0*/  @P6 STG.E [R36.64], R193 ;  /* 0x000000c124006986 */ /* 0x0009e2000c101906 */
[----:B------:R-:W-:Y:S02]  /*4d5c0*/  ISETP.LT.AND P6, PT, R87, c[0x0][0x178], !P3 ;  /* 0x00005e0057007a0c */ /* 0x000fe40005fc1270 */
[C---:B------:R-:W-:Y:S01]  /*4d5d0*/  IADD3 R3, R41.reuse, c[0x0][0x198], RZ ;  /* 0x0000660029037a10 */ /* 0x040fe20007ffe0ff */
[----:B-1----:R-:W-:Y:S01]  /*4d5e0*/  IMAD.WIDE R38, R41, 0x4, R4 ;  /* 0x0000000429267825 */ /* 0x002fe200078e0204 */
[----:B------:R-:W-:Y:S01]  /*4d5f0*/  ISETP.LT.AND P3, PT, R115, c[0x0][0x178], !P3 ;  /* 0x00005e0073007a0c */ /* 0x000fe20005f61270 */
[----:B------:R-:W1:Y:S01]  /*4d600*/  LDS.128 R32, [R2+0x800] ;  /* 0x0008000002207984 */ /* 0x000e620000000c00 */
[----:B------:R-:W-:Y:S01]  /*4d610*/  IADD3 R0, R119, 0xe7, RZ ;  /* 0x000000e777007810 */ /* 0x000fe20007ffe0ff */
[----:B------:R-:W-:-:S04]  /*4d620*/  IMAD.WIDE R40, R3, 0x4, R162 ;  /* 0x0000000403287825 */ /* 0x000fc800078e02a2 */
[C---:B--2---:R-:W-:Y:S01]  /*4d630*/  IMAD.WIDE R8, R3.reuse, 0x4, R160 ;  /* 0x0000000403087825 */ /* 0x044fe200078e02a0 */
[----:B------:R-:W-:Y:S01]  /*4d640*/  ISETP.GE.AND P2, PT, R0, c[0x0][0x17c], PT ;  /* 0x00005f0000007a0c */ /* 0x000fe20003f46270 */
[----:B------:R2:W-:Y:S02]  /*4d650*/  @P1 STG.E [R38.64], R17 ;  /* 0x0000001126001986 */ /* 0x0005e4000c101906 */
[C---:B---3--:R-:W-:Y:S02]  /*4d660*/  IMAD.WIDE R12, R3.reuse, 0x4, R6 ;  /* 0x00000004030c7825 */ /* 0x048fe400078e0206 */
[----:B------:R-:W-:Y:S02]  /*4d670*/  @P4 STG.E [R40.64], R132 ;  /* 0x0000008428004986 */ /* 0x000fe4000c101906 */
[----:B------:R-:W-:Y:S02]  /*4d680*/  IMAD.WIDE R20, R3, 0x4, R4 ;  /* 0x0000000403147825 */ /* 0x000fe400078e0204 */
[----:B------:R3:W-:Y:S01]  /*4d690*/  @P5 STG.E [R8.64], R144 ;  /* 0x0000009008005986 */ /* 0x0007e2000c101906 */
[----:B------:R-:W-:-:S03]  /*4d6a0*/  ISETP.LT.AND P4, PT, R207, c[0x0][0x178], !P2 ;  /* 0x00005e00cf007a0c */ /* 0x000fc60005781270 */
[----:B------:R1:W-:Y:S01]  /*4d6b0*/  @P6 STG.E [R12.64], R200 ;  /* 0x000000c80c006986 */ /* 0x0003e2000c101906 */
[----:B------:R-:W-:-:S03]  /*4d6c0*/  ISETP.LT.AND P5, PT, R87, c[0x0][0x178], !P2 ;  /* 0x00005e0057007a0c */ /* 0x000fc600057a1270 */
[----:B------:R1:W-:Y:S01]  /*4d6d0*/  @P3 STG.E [R20.64], R28 ;  /* 0x0000001c14003986 */ /* 0x0003e2000c101906 */
[----:B------:R-:W-:Y:S02]  /*4d6e0*/  ISETP.LT.AND P3, PT, R86, c[0x0][0x178], !P2 ;  /* 0x00005e0056007a0c */ /* 0x000fe40005761270 */
[----:B----4-:R-:W-:Y:S02]  /*4d6f0*/  IADD3 R37, R3, c[0x0][0x198], RZ ;  /* 0x0000660003257a10 */ /* 0x010fe40007ffe0ff */
[----:B------:R-:W-:-:S03]  /*4d700*/  IADD3 R0, R119, 0xe8, RZ ;  /* 0x000000e877007810 */ /* 0x000fc60007ffe0ff */
[----:B--2---:R-:W-:Y:S01]  /*4d710*/  IMAD.WIDE R16, R37, 0x4, R162 ;  /* 0x0000000425107825 */ /* 0x004fe200078e02a2 */
[----:B------:R-:W-:-:S03]  /*4d720*/  ISETP.GE.AND P0, PT, R0, c[0x0][0x17c], PT ;  /* 0x00005f0000007a0c */ /* 0x000fc60003f06270 */
[----:B------:R-:W-:Y:S01]  /*4d730*/  IMAD.WIDE R2, R37, 0x4, R160 ;  /* 0x0000000425027825 */ /* 0x000fe200078e02a0 */
[----:B------:R-:W-:-:S03]  /*4d740*/  ISETP.LT.AND P2, PT, R115, c[0x0][0x178], !P2 ;  /* 0x00005e0073007a0c */ /* 0x000fc60005741270 */
[----:B---3--:R-:W-:Y:S01]  /*4d750*/  IMAD.WIDE R8, R37, 0x4, R6 ;  /* 0x0000000425087825 */ /* 0x008fe200078e0206 */
[----:B------:R2:W-:Y:S01]  /*4d760*/  @P4 STG.E [R16.64], R133 ;  /* 0x0000008510004986 */ /* 0x0005e2000c101906 */
[----:B------:R-:W-:-:S03]  /*4d770*/  ISETP.LT.AND P6, PT, R207, c[0x0][0x178], !P0 ;  /* 0x00005e00cf007a0c */ /* 0x000fc600047c1270 */
[----:B------:R3:W-:Y:S01]  /*4d780*/  @P3 STG.E [R2.64], R145 ;  /* 0x0000009102003986 */ /* 0x0007e2000c101906 */
[----:B------:R-:W-:-:S03]  /*4d790*/  ISETP.LT.AND P3, PT, R86, c[0x0][0x178], !P0 ;  /* 0x00005e0056007a0c */ /* 0x000fc60004761270 */
[----:B------:R4:W-:Y:S01]  /*4d7a0*/  @P5 STG.E [R8.64], R201 ;  /* 0x000000c908005986 */ /* 0x0009e2000c101906 */
[----:B------:R-:W-:Y:S01]  /*4d7b0*/  ISETP.LT.AND P5, PT, R87, c[0x0][0x178], !P0 ;  /* 0x00005e0057007a0c */ /* 0x000fe200047a1270 */
[C---:B-1----:R-:W-:Y:S01]  /*4d7c0*/  IMAD.WIDE R12, R37.reuse, 0x4, R4 ;  /* 0x00000004250c7825 */ /* 0x042fe200078e0204 */
[----:B------:R-:W-:Y:S02]  /*4d7d0*/  IADD3 R41, R37, c[0x0][0x198], RZ ;  /* 0x0000660025297a10 */ /* 0x000fe40007ffe0ff */
[----:B------:R-:W1:Y:S01]  /*4d7e0*/  LDS.128 R36, [R245+0x800] ;  /* 0x00080000f5247984 */ /* 0x000e620000000c00 */
[----:B------:R-:W-:Y:S02]  /*4d7f0*/  IADD3 R0, R119, 0xe9, RZ ;  /* 0x000000e977007810 */ /* 0x000fe40007ffe0ff */
[----:B------:R-:W-:Y:S02]  /*4d800*/  IMAD.WIDE R20, R41, 0x4, R162 ;  /* 0x0000000429147825 */ /* 0x000fe400078e02a2 */
[----:B------:R-:W-:-:S02]  /*4d810*/  ISETP.GE.AND P1, PT, R0, c[0x0][0x17c], PT ;  /* 0x00005f0000007a0c */ /* 0x000fc40003f26270 */
[C---:B--2---:R-:W-:Y:S01]  /*4d820*/  IMAD.WIDE R16, R41.reuse, 0x4, R160 ;  /* 0x0000000429107825 */ /* 0x044fe200078e02a0 */
[----:B------:R2:W-:Y:S03]  /*4d830*/  @P2 STG.E [R12.64], R29 ;  /* 0x0000001d0c002986 */ /* 0x0005e6000c101906 */
[----:B---3--:R-:W-:Y:S01]  /*4d840*/  IMAD.WIDE R2, R41, 0x4, R6 ;  /* 0x0000000429027825 */ /* 0x008fe200078e0206 */
[----:B------:R-:W-:Y:S01]  /*4d850*/  @P6 STG.E [R20.64], R124 ;  /* 0x0000007c14006986 */ /* 0x000fe2000c101906 */
[----:B------:R-:W-:Y:S02]  /*4d860*/  ISETP.LT.AND P0, PT, R115, c[0x0][0x178], !P0 ;  /* 0x00005e0073007a0c */ /* 0x000fe40004701270 */
[----:B------:R-:W-:Y:S01]  /*4d870*/  ISETP.LT.AND P6, PT, R207, c[0x0][0x178], !P1 ;  /* 0x00005e00cf007a0c */ /* 0x000fe20004fc1270 */
[----:B------:R3:W-:Y:S01]  /*4d880*/  @P3 STG.E [R16.64], R88 ;  /* 0x0000005810003986 */ /* 0x0007e2000c101906 */
[----:B------:R-:W-:-:S03]  /*4d890*/  ISETP.LT.AND P3, PT, R86, c[0x0][0x178], !P1 ;  /* 0x00005e0056007a0c */ /* 0x000fc60004f61270 */
[----:B------:R1:W-:Y:S01]  /*4d8a0*/  @P5 STG.E [R2.64], R180 ;  /* 0x000000b402005986 */ /* 0x0003e2000c101906 */
[----:B------:R-:W-:Y:S02]  /*4d8b0*/  ISETP.LT.AND P5, PT, R87, c[0x0][0x178], !P1 ;  /* 0x00005e0057007a0c */ /* 0x000fe40004fa1270 */
[----:B------:R-:W-:Y:S02]  /*4d8c0*/  IADD3 R43, R41, c[0x0][0x198], RZ ;  /* 0x00006600292b7a10 */ /* 0x000fe40007ffe0ff */
[----:B------:R-:W-:Y:S01]  /*4d8d0*/  ISETP.LT.AND P1, PT, R115, c[0x0][0x178], !P1 ;  /* 0x00005e0073007a0c */ /* 0x000fe20004f21270 */
[----:B----4-:R-:W-:Y:S01]  /*4d8e0*/  IMAD.WIDE R8, R41, 0x4, R4 ;  /* 0x0000000429087825 */ /* 0x010fe200078e0204 */
[----:B------:R-:W-:-:S03]  /*4d8f0*/  IADD3 R0, R119, 0xea, RZ ;  /* 0x000000ea77007810 */ /* 0x000fc60007ffe0ff */
[----:B--2---:R-:W-:Y:S01]  /*4d900*/  IMAD.WIDE R12, R43, 0x4, R162 ;  /* 0x000000042b0c7825 */ /* 0x004fe200078e02a2 */
[----:B------:R-:W-:-:S03]  /*4d910*/  ISETP.GE.AND P4, PT, R0, c[0x0][0x17c], PT ;  /* 0x00005f0000007a0c */ /* 0x000fc60003f86270 */
[----:B---3--:R-:W-:Y:S01]  /*4d920*/  IMAD.WIDE R16, R43, 0x4, R160 ;  /* 0x000000042b107825 */ /* 0x008fe200078e02a0 */
[----:B------:R-:W-:Y:S01]  /*4d930*/  IADD3 R0, R119, 0xeb, RZ ;  /* 0x000000eb77007810 */ /* 0x000fe20007ffe0ff */
[----:B------:R2:W-:Y:S02]  /*4d940*/  @P0 STG.E [R8.64], R32 ;  /* 0x0000002008000986 */ /* 0x0005e4000c101906 */
[C---:B------:R-:W-:Y:S02]  /*4d950*/  IMAD.WIDE R20, R43.reuse, 0x4, R6 ;  /* 0x000000042b147825 */ /* 0x040fe400078e0206 */
[----:B------:R3:W-:Y:S02]  /*4d960*/  @P6 STG.E [R12.64], R125 ;  /* 0x0000007d0c006986 */ /* 0x0007e4000c101906 */
[----:B-1----:R-:W-:Y:S01]  /*4d970*/  IMAD.WIDE R2, R43, 0x4, R4 ;  /* 0x000000042b027825 */ /* 0x002fe200078e0204 */
[----:B------:R-:W-:Y:S01]  /*4d980*/  ISETP.GE.AND P2, PT, R0, c[0x0][0x17c], PT ;  /* 0x00005f0000007a0c */ /* 0x000fe20003f46270 */
[----:B------:R1:W-:Y:S01]  /*4d990*/  @P3 STG.E [R16.64], R89 ;  /* 0x0000005910003986 */ /* 0x0003e2000c101906 */
[----:B------:R-:W-:-:S02]  /*4d9a0*/  ISETP.LT.AND P0, PT, R207, c[0x0][0x178], !P4 ;  /* 0x00005e00cf007a0c */ /* 0x000fc40006701270 */
[----:B------:R-:W-:Y:S01]  /*4d9b0*/  ISETP.LT.AND P6, PT, R86, c[0x0][0x178], !P4 ;  /* 0x00005e0056007a0c */ /* 0x000fe200067c1270 */
[----:B------:R-:W-:Y:S01]  /*4d9c0*/  @P5 STG.E [R20.64], R181 ;  /* 0x000000b514005986 */ /* 0x000fe2000c101906 */
[----:B------:R-:W-:-:S03]  /*4d9d0*/  IADD3 R29, R43, c[0x0][0x198], RZ ;  /* 0x000066002b1d7a10 */ /* 0x000fc60007ffe0ff */
[----:B------:R4:W-:Y:S01]  /*4d9e0*/  @P1 STG.E [R2.64], R33 ;  /* 0x0000002102001986 */ /* 0x0009e2000c101906 */
[----:B------:R-:W-:Y:S02]  /*4d9f0*/  ISETP.LT.AND P1, PT, R87, c[0x0][0x178], !P4 ;  /* 0x00005e0057007a0c */ /* 0x000fe40006721270 */
[----:B------:R-:W-:Y:S01]  /*4da00*/  ISETP.LT.AND P4, PT, R115, c[0x0][0x178], !P4 ;  /* 0x00005e0073007a0c */ /* 0x000fe20006781270 */
[----:B------:R-:W4:Y:S01]  /*4da10*/  LDS.128 R40, [R244+0x800] ;  /* 0x00080000f4287984 */ /* 0x000f220000000c00 */
[----:B------:R-:W-:Y:S01]  /*4da20*/  ISETP.LT.AND P5, PT, R207, c[0x0][0x178], !P2 ;  /* 0x00005e00cf007a0c */ /* 0x000fe200057a1270 */
[C---:B--2---:R-:W-:Y:S01]  /*4da30*/  IMAD.WIDE R8, R29.reuse, 0x4, R162 ;  /* 0x000000041d087825 */ /* 0x044fe200078e02a2 */
[----:B------:R-:W-:Y:S02]  /*4da40*/  IADD3 R45, R29, c[0x0][0x198], RZ ;  /* 0x000066001d2d7a10 */ /* 0x000fe40007ffe0ff */
[----:B------:R-:W-:Y:S01]  /*4da50*/  IADD3 R0, R119, 0xec, RZ ;  /* 0x000000ec77007810 */ /* 0x000fe20007ffe0ff */
[C---:B---3--:R-:W-:Y:S01]  /*4da60*/  IMAD.WIDE R12, R29.reuse, 0x4, R160 ;  /* 0x000000041d0c7825 */ /* 0x048fe200078e02a0 */
[----:B------:R2:W-:Y:S03]  /*4da70*/  @P0 STG.E [R8.64], R120 ;  /* 0x0000007808000986 */ /* 0x0005e6000c101906 */
[----:B-1----:R-:W-:Y:S01]  /*4da80*/  IMAD.WIDE R16, R29, 0x4, R6 ;  /* 0x000000041d107825 */ /* 0x002fe200078e0206 */
[----:B------:R-:W-:-:S03]  /*4da90*/  ISETP.GE.AND P3, PT, R0, c[0x0][0x17c], PT ;  /* 0x00005f0000007a0c */ /* 0x000fc60003f66270 */
[----:B----4-:R-:W-:Y:S01]  /*4daa0*/  IMAD.WIDE R2, R29, 0x4, R4 ;  /* 0x000000041d027825 */ /* 0x010fe200078e0204 */
[----:B------:R1:W-:Y:S03]  /*4dab0*/  @P6 STG.E [R12.64], R148 ;  /* 0x000000940c006986 */ /* 0x0003e6000c101906 */
[----:B------:R-:W-:Y:S01]  /*4dac0*/  IMAD.WIDE R20, R45, 0x4, R162 ;  /* 0x000000042d147825 */ /* 0x000fe200078e02a2 */
[C---:B------:R-:W-:Y:S01]  /*4dad0*/  ISETP.LT.AND P6, PT, R86.reuse, c[0x0][0x178], !P2 ;  /* 0x00005e0056007a0c */ /* 0x040fe200057c1270 */
[----:B------:R-:W-:Y:S01]  /*4dae0*/  @P1 STG.E [R16.64], R188 ;  /* 0x000000bc10001986 */ /* 0x000fe2000c101906 */
[----:B------:R-:W-:Y:S02]  /*4daf0*/  ISETP.LT.AND P1, PT, R87, c[0x0][0x178], !P2 ;  /* 0x00005e0057007a0c */ /* 0x000fe40005721270 */
[----:B------:R-:W-:Y:S01]  /*4db00*/  ISETP.LT.AND P2, PT, R115, c[0x0][0x178], !P2 ;  /* 0x00005e0073007a0c */ /* 0x000fe20005741270 */
[----:B------:R3:W-:Y:S01]  /*4db10*/  @P4 STG.E [R2.64], R36 ;  /* 0x0000002402004986 */ /* 0x0007e2000c101906 */
[----:B------:R-:W-:-:S03]  /*4db20*/  ISETP.LT.AND P4, PT, R86, c[0x0][0x178], !P3 ;  /* 0x00005e0056007a0c */ /* 0x000fc60005f81270 */
[----:B------:R4:W-:Y:S01]  /*4db30*/  @P5 STG.E [R20.64], R121 ;  /* 0x0000007914005986 */ /* 0x0009e2000c101906 */
[----:B------:R-:W-:Y:S02]  /*4db40*/  ISETP.LT.AND P5, PT, R207, c[0x0][0x178], !P3 ;  /* 0x00005e00cf007a0c */ /* 0x000fe40005fa1270 */
[C---:B------:R-:W-:Y:S01]  /*4db50*/  IADD3 R29, R45.reuse, c[0x0][0x198], RZ ;  /* 0x000066002d1d7a10 */ /* 0x040fe20007ffe0ff */
[----:B--2---:R-:W-:Y:S01]  /*4db60*/  IMAD.WIDE R8, R45, 0x4, R160 ;  /* 0x000000042d087825 */ /* 0x004fe200078e02a0 */
[----:B------:R-:W-:-:S03]  /*4db70*/  IADD3 R0, R119, 0xed, RZ ;  /* 0x000000ed77007810 */ /* 0x000fc60007ffe0ff */
[----:B-1----:R-:W-:-:S04]  /*4db80*/  IMAD.WIDE R12, R45, 0x4, R6 ;  /* 0x000000042d0c7825 */ /* 0x002fc800078e0206 */
[----:B---3--:R-:W-:Y:S02]  /*4db90*/  IMAD.WIDE R2, R45, 0x4, R4 ;  /* 0x000000042d027825 */ /* 0x008fe400078e0204 */
[----:B------:R-:W1:Y:S02]  /*4dba0*/  LDS.128 R44, [R252+0x800] ;  /* 0x00080000fc2c7984 */ /* 0x000e640000000c00 */
[C---:B------:R-:W-:Y:S01]  /*4dbb0*/  IMAD.WIDE R16, R29.reuse, 0x4, R162 ;  /* 0x000000041d107825 */ /* 0x040fe200078e02a2 */
[----:B------:R-:W-:Y:S01]  /*4dbc0*/  ISETP.GE.AND P0, PT, R0, c[0x0][0x17c], PT ;  /* 0x00005f0000007a0c */ /* 0x000fe20003f06270 */
[----:B------:R2:W-:Y:S02]  /*4dbd0*/  @P6 STG.E [R8.64], R149 ;  /* 0x0000009508006986 */ /* 0x0005e4000c101906 */
[----:B----4-:R-:W-:Y:S02]  /*4dbe0*/  IMAD.WIDE R20, R29, 0x4, R160 ;  /* 0x000000041d147825 */ /* 0x010fe400078e02a0 */
[----:B------:R-:W-:Y:S01]  /*4dbf0*/  @P1 STG.E [R12.64], R189 ;  /* 0x000000bd0c001986 */ /* 0x000fe2000c101906 */
[----:B------:R-:W-:-:S02]  /*4dc00*/  ISETP.LT.AND P1, PT, R87, c[0x0][0x178], !P3 ;  /* 0x00005e0057007a0c */ /* 0x000fc40005f21270 */
        /* <DEDUP_REMOVED lines=12> */
[C---:B------:R-:W-:Y:S01]  /*4dcd0*/  IMAD.WIDE R12, R33.reuse, 0x4, R162 ;  /* 0x00000004210c7825 */ /* 0x040fe200078e02a2 */
[----:B------:R-:W-:Y:S03]  /*4dce0*/  @P1 STG.E [R8.64], R196 ;  /* 0x000000c408001986 */ /* 0x000fe6000c101906 */
[----:B----4-:R-:W-:Y:S01]  /*4dcf0*/  IMAD.WIDE R16, R33, 0x4, R160 ;  /* 0x0000000421107825 */ /* 0x010fe200078e02a0 */
[----:B------:R-:W-:Y:S01]  /*4dd00*/  IADD3 R0, R119, 0xef, RZ ;  /* 0x000000ef77007810 */ /* 0x000fe20007ffe0ff */
[----:B------:R2:W-:Y:S02]  /*4dd10*/  @P3 STG.E [R2.64], R40 ;  /* 0x0000002802003986 */ /* 0x0005e4000c101906 */
[----:B-1----:R-:W-:Y:S02]  /*4dd20*/  IMAD.WIDE R20, R33, 0x4, R6 ;  /* 0x0000000421147825 */ /* 0x002fe400078e0206 */
[----:B------:R-:W-:Y:S01]  /*4dd30*/  @P5 STG.E [R12.64], R117 ;  /* 0x000000750c005986 */ /* 0x000fe2000c101906 */
[----:B------:R-:W-:-:S03]  /*4dd40*/  ISETP.LT.AND P0, PT, R115, c[0x0][0x178], !P0 ;  /* 0x00005e0073007a0c */ /* 0x000fc60004701270 */
[----:B------:R1:W-:Y:S01]  /*4dd50*/  @P4 STG.E [R16.64], R25 ;  /* 0x0000001910004986 */ /* 0x0003e2000c101906 */
[----:B------:R-:W-:-:S03]  /*4dd60*/  ISETP.GE.AND P1, PT, R0, c[0x0][0x17c], PT ;  /* 0x00005f0000007a0c */ /* 0x000fc60003f26270 */
[----:B------:R3:W-:Y:S01]  /*4dd70*/  @P2 STG.E [R20.64], R197 ;  /* 0x000000c514002986 */ /* 0x0007e2000c101906 */
[----:B------:R-:W-:Y:S01]  /*4dd80*/  ISETP.LT.AND P2, PT, R207, c[0x0][0x178], !P6 ;  /* 0x00005e00cf007a0c */ /* 0x000fe20007741270 */
[----:B------:R-:W-:Y:S01]  /*4dd90*/  IMAD.WIDE R28, R33, 0x4, R4 ;  /* 0x00000004211c7825 */ /* 0x000fe200078e0204 */
[----:B------:R-:W-:Y:S02]  /*4dda0*/  ISETP.LT.AND P4, PT, R86, c[0x0][0x178], !P6 ;  /* 0x00005e0056007a0c */ /* 0x000fe40007781270 */
[----:B------:R-:W-:Y:S02]  /*4ddb0*/  ISETP.LT.AND P3, PT, R87, c[0x0][0x178], !P6 ;  /* 0x00005e0057007a0c */ /* 0x000fe40007761270 */
[----:B------:R-:W-:Y:S02]  /*4ddc0*/  IADD3 R33, R33, c[0x0][0x198], RZ ;  /* 0x0000660021217a10 */ /* 0x000fe40007ffe0ff */
[----:B------:R-:W-:Y:S02]  /*4ddd0*/  ISETP.LT.AND P6, PT, R115, c[0x0][0x178], !P6 ;  /* 0x00005e0073007a0c */ /* 0x000fe400077c1270 */
[----:B------:R-:W-:Y:S01]  /*4dde0*/  ISETP.LT.AND P5, PT, R207, c[0x0][0x178], !P1 ;  /* 0x00005e00cf007a0c */ /* 0x000fe20004fa1270 */
[C---:B--2---:R-:W-:Y:S01]  /*4ddf0*/  IMAD.WIDE R2, R33.reuse, 0x4, R162 ;  /* 0x0000000421027825 */ /* 0x044fe200078e02a2 */
[----:B-1----:R-:W-:-:S03]  /*4de00*/  IADD3 R25, R33, c[0x0][0x198], RZ ;  /* 0x0000660021197a10 */ /* 0x002fc60007ffe0ff */
[----:B------:R-:W-:Y:S01]  /*4de10*/  IMAD.WIDE R8, R33, 0x4, R160 ;  /* 0x0000000421087825 */ /* 0x000fe200078e02a0 */
[----:B------:R-:W-:Y:S01]  /*4de20*/  IADD3 R0, R119, 0xf0, RZ ;  /* 0x000000f077007810 */ /* 0x000fe20007ffe0ff */
[----:B------:R1:W-:Y:S02]  /*4de30*/  @P0 STG.E [R28.64], R41 ;  /* 0x000000291c000986 */ /* 0x0003e4000c101906 */
[C---:B------:R-:W-:Y:S02]  /*4de40*/  IMAD.WIDE R12, R33.reuse, 0x4, R6 ;  /* 0x00000004210c7825 */ /* 0x040fe400078e0206 */
[----:B------:R2:W-:Y:S02]  /*4de50*/  @P2 STG.E [R2.64], R112 ;  /* 0x0000007002002986 */ /* 0x0005e4000c101906 */
[----:B------:R-:W-:Y:S01]  /*4de60*/  IMAD.WIDE R16, R33, 0x4, R4 ;  /* 0x0000000421107825 */ /* 0x000fe200078e0204 */
[----:B------:R-:W-:Y:S01]  /*4de70*/  ISETP.GE.AND P0, PT, R0, c[0x0][0x17c], PT ;  /* 0x00005f0000007a0c */ /* 0x000fe20003f06270 */
[----:B------:R4:W-:Y:S02]  /*4de80*/  @P4 STG.E [R8.64], R84 ;  /* 0x0000005408004986 */ /* 0x0009e4000c101906 */
[----:B---3--:R-:W-:-:S02]  /*4de90*/  IMAD.WIDE R20, R25, 0x4, R162 ;  /* 0x0000000419147825 */ /* 0x008fc400078e02a2 */
[----:B------:R3:W-:Y:S01]  /*4dea0*/  @P3 STG.E [R12.64], R204 ;  /* 0x000000cc0c003986 */ /* 0x0007e2000c101906 */
[----:B------:R-:W-:Y:S02]  /*4deb0*/  ISETP.LT.AND P3, PT, R86, c[0x0][0x178], !P1 ;  /* 0x00005e0056007a0c */ /* 0x000fe40004f61270 */
[----:B------:R-:W-:Y:S01]  /*4dec0*/  ISETP.LT.AND P4, PT, R87, c[0x0][0x178], !P1 ;  /* 0x00005e0057007a0c */ /* 0x000fe20004f81270 */
[----:B------:R3:W-:Y:S01]  /*4ded0*/  @P6 STG.E [R16.64], R44 ;  /* 0x0000002c10006986 */ /* 0x0007e2000c101906 */
[----:B------:R-:W-:-:S03]  /*4dee0*/  ISETP.LT.AND P6, PT, R207, c[0x0][0x178], !P0 ;  /* 0x00005e00cf007a0c */ /* 0x000fc600047c1270 */
[----:B------:R3:W-:Y:S01]  /*4def0*/  @P5 STG.E [R20.64], R113 ;  /* 0x0000007114005986 */ /* 0x0007e2000c101906 */
[----:B------:R-:W-:Y:S02]  /*4df00*/  ISETP.LT.AND P5, PT, R115, c[0x0][0x178], !P1 ;  /* 0x00005e0073007a0c */ /* 0x000fe40004fa1270 */
[----:B------:R-:W-:Y:S02]  /*4df10*/  ISETP.LT.AND P1, PT, R86, c[0x0][0x178], !P0 ;  /* 0x00005e0056007a0c */ /* 0x000fe40004721270 */
[C---:B-1----:R-:W-:Y:S01]  /*4df20*/  IADD3 R29, R25.reuse, c[0x0][0x198], RZ ;  /* 0x00006600191d7a10 */ /* 0x042fe20007ffe0ff */
[----:B--2---:R-:W-:Y:S01]  /*4df30*/  IMAD.WIDE R2, R25, 0x4, R160 ;  /* 0x0000000419027825 */ /* 0x004fe200078e02a0 */
[----:B------:R-:W-:-:S03]  /*4df40*/  IADD3 R0, R119, 0xf1, RZ ;  /* 0x000000f177007810 */ /* 0x000fc60007ffe0ff */
[C---:B----4-:R-:W-:Y:S01]  /*4df50*/  IMAD.WIDE R8, R25.reuse, 0x4, R6 ;  /* 0x0000000419087825 */ /* 0x050fe200078e0206 */
[----:B------:R1:W-:Y:S03]  /*4df60*/  @P3 STG.E [R2.64], R85 ;  /* 0x0000005502003986 */ /* 0x0003e6000c101906 */
[----:B---3--:R-:W-:Y:S01]  /*4df70*/  IMAD.WIDE R12, R25, 0x4, R4 ;  /* 0x00000004190c7825 */ /* 0x008fe200078e0204 */
[----:B------:R-:W-:-:S03]  /*4df80*/  ISETP.GE.AND P2, PT, R0, c[0x0][0x17c], PT ;  /* 0x00005f0000007a0c */ /* 0x000fc60003f46270 */
[C---:B------:R-:W-:Y:S01]  /*4df90*/  IMAD.WIDE R16, R29.reuse, 0x4, R162 ;  /* 0x000000041d107825 */ /* 0x040fe200078e02a2 */
[----:B------:R2:W-:Y:S03]  /*4dfa0*/  @P4 STG.E [R8.64], R205 ;  /* 0x000000cd08004986 */ /* 0x0005e6000c101906 */
[----:B------:R-:W-:Y:S01]  /*4dfb0*/  IMAD.WIDE R20, R29, 0x4, R160 ;  /* 0x000000041d147825 */ /* 0x000fe200078e02a0 */
[----:B------:R3:W-:Y:S01]  /*4dfc0*/  @P5 STG.E [R12.64], R45 ;  /* 0x0000002d0c005986 */ /* 0x0007e2000c101906 */
[----:B------:R-:W-:Y:S02]  /*4dfd0*/  ISETP.LT.AND P5, PT, R87, c[0x0][0x178], !P0 ;  /* 0x00005e0057007a0c */ /* 0x000fe400047a1270 */
[----:B------:R-:W-:Y:S01]  /*4dfe0*/  ISETP.LT.AND P0, PT, R115, c[0x0][0x178], !P0 ;  /* 0x00005e0073007a0c */ /* 0x000fe20004701270 */
[----:B------:R4:W-:Y:S01]  /*4dff0*/  @P6 STG.E [R16.64], R142 ;  /* 0x0000008e10006986 */ /* 0x0009e2000c101906 */
[----:B------:R-:W-:-:S03]  /*4e000*/  ISETP.LT.AND P3, PT, R86, c[0x0][0x178], !P2 ;  /* 0x00005e0056007a0c */ /* 0x000fc60005761270 */
[----:B------:R3:W-:Y:S01]  /*4e010*/  @P1 STG.E [R20.64], R158 ;  /* 0x0000009e14001986 */ /* 0x0007e2000c101906 */
[----:B------:R-:W-:Y:S01]  /*4e020*/  ISETP.LT.AND P1, PT, R207, c[0x0][0x178], !P2 ;  /* 0x00005e00cf007a0c */ /* 0x000fe20005721270 */
[----:B-1----:R-:W-:Y:S01]  /*4e030*/  IMAD.WIDE R2, R29, 0x4, R6 ;  /* 0x000000041d027825 */ /* 0x002fe200078e0206 */
[----:B------:R-:W-:-:S03]  /*4e040*/  ISETP.LT.AND P6, PT, R87, c[0x0][0x178], !P2 ;  /* 0x00005e0057007a0c */ /* 0x000fc600057c1270 */
[C---:B--2---:R-:W-:Y:S01]  /*4e050*/  IMAD.WIDE R8, R29.reuse, 0x4, R4 ;  /* 0x000000041d087825 */ /* 0x044fe200078e0204 */
[----:B------:R-:W-:Y:S02]  /*4e060*/  IADD3 R29, R29, c[0x0][0x198], RZ ;  /* 0x000066001d1d7a10 */ /* 0x000fe40007ffe0ff */
[----:B------:R-:W-:-:S03]  /*4e070*/  IADD3 R24, R119, 0xf2, RZ ;  /* 0x000000f277187810 */ /* 0x000fc60007ffe0ff */
[C---:B---3--:R-:W-:Y:S01]  /*4e080*/  IMAD.WIDE R12, R29.reuse, 0x4, R162 ;  /* 0x000000041d0c7825 */ /* 0x048fe200078e02a2 */
[----:B------:R-:W-:Y:S01]  /*4e090*/  ISETP.GE.AND P4, PT, R24, c[0x0][0x17c], PT ;  /* 0x00005f0018007a0c */ /* 0x000fe20003f86270 */
[----:B------:R1:W-:Y:S02]  /*4e0a0*/  @P5 STG.E [R2.64], R178 ;  /* 0x000000b202005986 */ /* 0x0003e4000c101906 */
[----:B----4-:R-:W-:Y:S01]  /*4e0b0*/  IMAD.WIDE R16, R29, 0x4, R160 ;  /* 0x000000041d107825 */ /* 0x010fe200078e02a0 */
[----:B------:R-:W-:Y:S01]  /*4e0c0*/  ISETP.LT.AND P2, PT, R115, c[0x0][0x178], !P2 ;  /* 0x00005e0073007a0c */ /* 0x000fe20005741270 */
[----:B------:R2:W-:Y:S02]  /*4e0d0*/  @P0 STG.E [R8.64], R14 ;  /* 0x0000000e08000986 */ /* 0x0005e4000c101906 */
[----:B------:R-:W-:Y:S01]  /*4e0e0*/  IMAD.WIDE R20, R29, 0x4, R6 ;  /* 0x000000041d147825 */ /* 0x000fe200078e0206 */
[----:B------:R-:W-:Y:S01]  /*4e0f0*/  ISETP.LT.AND P0, PT, R207, c[0x0][0x178], !P4 ;  /* 0x00005e00cf007a0c */ /* 0x000fe20006701270 */
[----:B------:R3:W-:Y:S01]  /*4e100*/  @P1 STG.E [R12.64], R143 ;  /* 0x0000008f0c001986 */ /* 0x0007e2000c101906 */
[----:B------:R-:W-:-:S03]  /*4e110*/  ISETP.LT.AND P1, PT, R86, c[0x0][0x178], !P4 ;  /* 0x00005e0056007a0c */ /* 0x000fc60006721270 */
[----:B------:R4:W-:Y:S01]  /*4e120*/  @P3 STG.E [R16.64], R159 ;  /* 0x0000009f10003986 */ /* 0x0009e2000c101906 */
[----:B------:R-:W-:-:S03]  /*4e130*/  IADD3 R25, R29, c[0x0][0x198], RZ ;  /* 0x000066001d197a10 */ /* 0x000fc60007ffe0ff */
[----:B------:R4:W-:Y:S01]  /*4e140*/  @P6 STG.E [R20.64], R179 ;  /* 0x000000b314006986 */ /* 0x0009e2000c101906 */
[----:B------:R-:W-:Y:S01]  /*4e150*/  ISETP.LT.AND P6, PT, R87, c[0x0][0x178], !P4 ;  /* 0x00005e0057007a0c */ /* 0x000fe200067c1270 */
[----:B-1----:R-:W-:Y:S01]  /*4e160*/  IMAD.WIDE R2, R29, 0x4, R4 ;  /* 0x000000041d027825 */ /* 0x002fe200078e0204 */
[----:B------:R-:W-:-:S03]  /*4e170*/  IADD3 R0, R119, 0xf3, RZ ;  /* 0x000000f377007810 */ /* 0x000fc60007ffe0ff */
[----:B--2---:R-:W-:Y:S01]  /*4e180*/  IMAD.WIDE R8, R25, 0x4, R162 ;  /* 0x0000000419087825 */ /* 0x004fe200078e02a2 */
[----:B------:R-:W-:-:S03]  /*4e190*/  ISETP.GE.AND P5, PT, R0, c[0x0][0x17c], PT ;  /* 0x00005f0000007a0c */ /* 0x000fc60003fa6270 */
        /* <DEDUP_REMOVED lines=21> */
[----:B------:R-:W-:Y:S01]  /*4e2f0*/  IMAD.WIDE R14, R29, 0x4, R4 ;  /* 0x000000041d0e7825 */ /* 0x000fe200078e0204 */
        /* <DEDUP_REMOVED lines=10> */
[C---:B----4-:R-:W-:Y:S01]  /*4e3a0*/  IMAD.WIDE R16, R25.reuse, 0x4, R162 ;  /* 0x0000000419107825 */ /* 0x050fe200078e02a2 */
[----:B-1----:R-:W-:-:S03]  /*4e3b0*/  IADD3 R21, R25, c[0x0][0x198], RZ ;  /* 0x0000660019157a10 */ /* 0x002fc60007ffe0ff */
[----:B--2---:R-:W-:Y:S01]  /*4e3c0*/  IMAD.WIDE R2, R25, 0x4, R160 ;  /* 0x0000000419027825 */ /* 0x004fe200078e02a0 */
[----:B------:R-:W-:-:S03]  /*4e3d0*/  IADD3 R0, R119, 0xf6, RZ ;  /* 0x000000f677007810 */ /* 0x000fc60007ffe0ff */
[C---:B---3--:R-:W-:Y:S01]  /*4e3e0*/  IMAD.WIDE R8, R25.reuse, 0x4, R6 ;  /* 0x0000000419087825 */ /* 0x048fe200078e0206 */
[----:B------:R1:W-:Y:S03]  /*4e3f0*/  @P4 STG.E [R16.64], R130 ;  /* 0x0000008210004986 */ /* 0x0003e6000c101906 */
[----:B------:R-:W-:Y:S01]  /*4e400*/  IMAD.WIDE R12, R25, 0x4, R4 ;  /* 0x00000004190c7825 */ /* 0x000fe200078e0204 */
        /* <DEDUP_REMOVED lines=11> */
[C---:B-1----:R-:W-:Y:S01]  /*4e4c0*/  IADD3 R17, R21.reuse, c[0x0][0x198], RZ ;  /* 0x0000660015117a10 */ /* 0x042fe20007ffe0ff */
[----:B------:R-:W-:Y:S01]  /*4e4d0*/  IMAD.WIDE R14, R21, 0x4, R160 ;  /* 0x00000004150e7825 */ /* 0x000fe200078e02a0 */
[----:B------:R-:W-:-:S03]  /*4e4e0*/  IADD3 R0, R119, 0xf7, RZ ;  /* 0x000000f777007810 */ /* 0x000fc60007ffe0ff */
[----:B--2---:R-:W-:Y:S01]  /*4e4f0*/  IMAD.WIDE R2, R21, 0x4, R6 ;  /* 0x0000000415027825 */ /* 0x004fe200078e0206 */
[----:B------:R-:W-:-:S03]  /*4e500*/  ISETP.GE.AND P1, PT, R0, c[0x0][0x17c], PT ;  /* 0x00005f0000007a0c */ /* 0x000fc60003f26270 */
[----:B---3--:R-:W-:Y:S01]  /*4e510*/  IMAD.WIDE R8, R21, 0x4, R4 ;  /* 0x0000000415087825 */ /* 0x008fe200078e0204 */
[----:B------:R1:W-:Y:S03]  /*4e520*/  @P4 STG.E [R14.64], R23 ;  /* 0x000000170e004986 */ /* 0x0003e6000c101906 */
[C---:B----4-:R-:W-:Y:S01]  /*4e530*/  IMAD.WIDE R12, R17.reuse, 0x4, R162 ;  /* 0x00000004110c7825 */ /* 0x050fe200078e02a2 */
[----:B------:R2:W-:Y:S03]  /*4e540*/  @P3 STG.E [R2.64], R195 ;  /* 0x000000c302003986 */ /* 0x0005e6000c101906 */
[----:B------:R-:W-:Y:S01]  /*4e550*/  IMAD.WIDE R10, R17, 0x4, R160 ;  /* 0x00000004110a7825 */ /* 0x000fe200078e02a0 */
[----:B------:R-:W-:Y:S01]  /*4e560*/  ISETP.LT.AND P4, PT, R87, c[0x0][0x178], !P0 ;  /* 0x00005e0057007a0c */ /* 0x000fe20004781270 */
[----:B------:R3:W-:Y:S01]  /*4e570*/  @P2 STG.E [R8.64], R19 ;  /* 0x0000001308002986 */ /* 0x0007e2000c101906 */
[----:B------:R-:W-:-:S03]  /*4e580*/  ISETP.LT.AND P0, PT, R115, c[0x0][0x178], !P0 ;  /* 0x00005e0073007a0c */ /* 0x000fc60004701270 */
[----:B------:R-:W-:Y:S01]  /*4e590*/  @P6 STG.E [R12.64], R134 ;  /* 0x000000860c006986 */ /* 0x000fe2000c101906 */
        /* <DEDUP_REMOVED lines=22> */
[----:B------:R-:W-:Y:S02]  /*4e700*/  IADD3 R0, R119, 0xf9, RZ ;  /* 0x000000f977007810 */ /* 0x000fe40007ffe0ff */
[----:B------:R-:W-:Y:S01]  /*4e710*/  ISETP.LT.AND P6, PT, R87, c[0x0][0x178], !P3 ;  /* 0x00005e0057007a0c */ /* 0x000fe20005fc1270 */
[----:B--2---:R-:W-:Y:S01]  /*4e720*/  IMAD.WIDE R2, R21, 0x4, R162 ;  /* 0x0000000415027825 */ /* 0x004fe200078e02a2 */
[----:B------:R-:W-:-:S03]  /*4e730*/  ISETP.GE.AND P1, PT, R0, c[0x0][0x17c], PT ;  /* 0x00005f0000007a0c */ /* 0x000fc60003f26270 */
[----:B---3--:R-:W-:Y:S01]  /*4e740*/  IMAD.WIDE R8, R21, 0x4, R160 ;  /* 0x0000000415087825 */ /* 0x008fe200078e02a0 */
[----:B------:R-:W-:Y:S01]  /*4e750*/  @P4 STG.E [R14.64], R31 ;  /* 0x0000001f0e004986 */ /* 0x000fe2000c101906 */
[----:B------:R-:W-:Y:S02]  /*4e760*/  IADD3 R0, R119, 0xfa, RZ ;  /* 0x000000fa77007810 */ /* 0x000fe40007ffe0ff */
[----:B------:R-:W-:Y:S01]  /*4e770*/  ISETP.LT.AND P3, PT, R115, c[0x0][0x178], !P3 ;  /* 0x00005e0073007a0c */ /* 0x000fe20005f61270 */
[----:B------:R1:W-:Y:S01]  /*4e780*/  @P2 STG.E [R2.64], R126 ;  /* 0x0000007e02002986 */ /* 0x0003e2000c101906 */
[----:B------:R-:W-:Y:S01]  /*4e790*/  ISETP.LT.AND P4, PT, R207, c[0x0][0x178], !P1 ;  /* 0x00005e00cf007a0c */ /* 0x000fe20004f81270 */
[----:B----4-:R-:W-:Y:S02]  /*4e7a0*/  IMAD.WIDE R10, R21, 0x4, R6 ;  /* 0x00000004150a7825 */ /* 0x010fe400078e0206 */
[----:B------:R2:W-:Y:S01]  /*4e7b0*/  @P0 STG.E [R8.64], R90 ;  /* 0x0000005a08000986 */ /* 0x0005e2000c101906 */
[----:B------:R-:W-:-:S02]  /*4e7c0*/  ISETP.LT.AND P0, PT, R86, c[0x0][0x178], !P1 ;  /* 0x00005e0056007a0c */ /* 0x000fc40004f01270 */
[----:B------:R-:W-:Y:S02]  /*4e7d0*/  ISETP.LT.AND P2, PT, R87, c[0x0][0x178], !P1 ;  /* 0x00005e0057007a0c */ /* 0x000fe40004f41270 */
[----:B------:R-:W-:Y:S02]  /*4e7e0*/  ISETP.GE.AND P5, PT, R0, c[0x0][0x17c], PT ;  /* 0x00005f0000007a0c */ /* 0x000fe40003fa6270 */
[----:B------:R-:W-:Y:S02]  /*4e7f0*/  IADD3 R19, R21, c[0x0][0x198], RZ ;  /* 0x0000660015137a10 */ /* 0x000fe40007ffe0ff */
[----:B------:R-:W-:Y:S01]  /*4e800*/  ISETP.LT.AND P1, PT, R115, c[0x0][0x178], !P1 ;  /* 0x00005e0073007a0c */ /* 0x000fe20004f21270 */
[----:B------:R3:W-:Y:S01]  /*4e810*/  @P6 STG.E [R10.64], R182 ;  /* 0x000000b60a006986 */ /* 0x0007e2000c101906 */
[----:B------:R-:W-:Y:S01]  /*4e820*/  IMAD.WIDE R12, R21, 0x4, R4 ;  /* 0x00000004150c7825 */ /* 0x000fe200078e0204 */
[----:B------:R-:W-:-:S03]  /*4e830*/  ISETP.LT.AND P6, PT, R207, c[0x0][0x178], !P5 ;  /* 0x00005e00cf007a0c */ /* 0x000fc60006fc1270 */
[C---:B------:R-:W-:Y:S01]  /*4e840*/  IMAD.WIDE R16, R19.reuse, 0x4, R162 ;  /* 0x0000000413107825 */ /* 0x040fe200078e02a2 */
[----:B------:R-:W-:-:S03]  /*4e850*/  IADD3 R21, R19, c[0x0][0x198], RZ ;  /* 0x0000660013157a10 */ /* 0x000fc60007ffe0ff */
[C---:B-1----:R-:W-:Y:S01]  /*4e860*/  IMAD.WIDE R2, R19.reuse, 0x4, R160 ;  /* 0x0000000413027825 */ /* 0x042fe200078e02a0 */
[----:B------:R1:W-:Y:S03]  /*4e870*/  @P3 STG.E [R12.64], R34 ;  /* 0x000000220c003986 */ /* 0x0003e6000c101906 */
[----:B--2---:R-:W-:Y:S01]  /*4e880*/  IMAD.WIDE R8, R19, 0x4, R6 ;  /* 0x0000000413087825 */ /* 0x004fe200078e0206 */
[----:B------:R2:W-:Y:S01]  /*4e890*/  @P4 STG.E [R16.64], R127 ;  /* 0x0000007f10004986 */ /* 0x0005e2000c101906 */
[----:B------:R-:W-:Y:S02]  /*4e8a0*/  IADD3 R0, R119, 0xfb, RZ ;  /* 0x000000fb77007810 */ /* 0x000fe40007ffe0ff */
[----:B---3--:R-:W-:Y:S01]  /*4e8b0*/  IMAD.WIDE R10, R19, 0x4, R4 ;  /* 0x00000004130a7825 */ /* 0x008fe200078e0204 */
[----:B------:R3:W-:Y:S01]  /*4e8c0*/  @P0 STG.E [R2.64], R91 ;  /* 0x0000005b02000986 */ /* 0x0007e2000c101906 */
[----:B------:R-:W-:-:S02]  /*4e8d0*/  ISETP.LT.AND P4, PT, R86, c[0x0][0x178], !P5 ;  /* 0x00005e0056007a0c */ /* 0x000fc40006f81270 */
[----:B-1----:R-:W-:Y:S01]  /*4e8e0*/  IMAD.WIDE R12, R21, 0x4, R162 ;  /* 0x00000004150c7825 */ /* 0x002fe200078e02a2 */
[----:B------:R1:W-:Y:S01]  /*4e8f0*/  @P2 STG.E [R8.64], R183 ;  /* 0x000000b708002986 */ /* 0x0003e2000c101906 */
[----:B------:R-:W-:-:S03]  /*4e900*/  ISETP.GE.AND P3, PT, R0, c[0x0][0x17c], PT ;  /* 0x00005f0000007a0c */ /* 0x000fc60003f66270 */
[----:B------:R4:W-:Y:S01]  /*4e910*/  @P1 STG.E [R10.64], R35 ;  /* 0x000000230a001986 */ /* 0x0009e2000c101906 */
[----:B------:R-:W-:Y:S02]  /*4e920*/  ISETP.LT.AND P1, PT, R87, c[0x0][0x178], !P5 ;  /* 0x00005e0057007a0c */ /* 0x000fe40006f21270 */
[----:B------:R-:W-:Y:S01]  /*4e930*/  ISETP.LT.AND P5, PT, R115, c[0x0][0x178], !P5 ;  /* 0x00005e0073007a0c */ /* 0x000fe20006fa1270 */
[----:B------:R1:W-:Y:S01]  /*4e940*/  @P6 STG.E [R12.64], R122 ;  /* 0x0000007a0c006986 */ /* 0x0003e2000c101906 */
[----:B------:R-:W-:Y:S02]  /*4e950*/  ISETP.LT.AND P6, PT, R207, c[0x0][0x178], !P3 ;  /* 0x00005e00cf007a0c */ /* 0x000fe40005fc1270 */
[----:B------:R-:W-:Y:S01]  /*4e960*/  ISETP.LT.AND P0, PT, R86, c[0x0][0x178], !P3 ;  /* 0x00005e0056007a0c */ /* 0x000fe20005f01270 */
[C---:B------:R-:W-:Y:S01]  /*4e970*/  IMAD.WIDE R14, R21.reuse, 0x4, R160 ;  /* 0x00000004150e7825 */ /* 0x040fe200078e02a0 */
[----:B--2---:R-:W-:-:S03]  /*4e980*/  IADD3 R17, R21, c[0x0][0x198], RZ ;  /* 0x0000660015117a10 */ /* 0x004fc60007ffe0ff */
[----:B---3--:R-:W-:Y:S01]  /*4e990*/  IMAD.WIDE R2, R21, 0x4, R6 ;  /* 0x0000000415027825 */ /* 0x008fe200078e0206 */
[----:B------:R-:W-:Y:S01]  /*4e9a0*/  IADD3 R0, R119, 0xfd, RZ ;  /* 0x000000fd77007810 */ /* 0x000fe20007ffe0ff */
[----:B------:R2:W-:Y:S02]  /*4e9b0*/  @P4 STG.E [R14.64], R150 ;  /* 0x000000960e004986 */ /* 0x0005e4000c101906 */
[----:B-1----:R-:W-:Y:S02]  /*4e9c0*/  IMAD.WIDE R8, R21, 0x4, R4 ;  /* 0x0000000415087825 */ /* 0x002fe400078e0204 */
[----:B------:R1:W-:Y:S02]  /*4e9d0*/  @P1 STG.E [R2.64], R190 ;  /* 0x000000be02001986 */ /* 0x0003e4000c101906 */
[----:B----4-:R-:W-:Y:S01]  /*4e9e0*/  IMAD.WIDE R10, R17, 0x4, R162 ;  /* 0x00000004110a7825 */ /* 0x010fe200078e02a2 */
[----:B------:R-:W-:-:S03]  /*4e9f0*/  ISETP.GE.AND P1, PT, R0, c[0x0][0x17c], PT ;  /* 0x00005f0000007a0c */ /* 0x000fc60003f26270 */
[----:B------:R-:W-:Y:S01]  /*4ea00*/  IMAD.WIDE R12, R17, 0x4, R160 ;  /* 0x00000004110c7825 */ /* 0x000fe200078e02a0 */
[C---:B------:R-:W-:Y:S01]  /*4ea10*/  IADD3 R0, R119.reuse, 0xfe, RZ ;  /* 0x000000fe77007810 */ /* 0x040fe20007ffe0ff */
[----:B------:R3:W-:Y:S01]  /*4ea20*/  @P5 STG.E [R8.64], R38 ;  /* 0x0000002608005986 */ /* 0x0007e2000c101906 */
[----:B------:R-:W-:-:S03]  /*4ea30*/  IADD3 R16, R119, 0xfc, RZ ;  /* 0x000000fc77107810 */ /* 0x000fc60007ffe0ff */
[----:B------:R3:W-:Y:S04]  /*4ea40*/  @P6 STG.E [R10.64], R123 ;  /* 0x0000007b0a006986 */ /* 0x0007e8000c101906 */
[----:B------:R1:W-:Y:S01]  /*4ea50*/  @P0 STG.E [R12.64], R151 ;  /* 0x000000970c000986 */ /* 0x0003e2000c101906 */
[----:B------:R-:W-:Y:S02]  /*4ea60*/  ISETP.GE.AND P0, PT, R0, c[0x0][0x17c], PT ;  /* 0x00005f0000007a0c */ /* 0x000fe40003f06270 */
[----:B------:R-:W-:Y:S02]  /*4ea70*/  IADD3 R0, R119, 0xff, RZ ;  /* 0x000000ff77007810 */ /* 0x000fe40007ffe0ff */
[----:B------:R-:W4:Y:S01]  /*4ea80*/  LDL.LU R119, [R1+0x1968] ;  /* 0x0019680001777983 */ /* 0x000f220000300800 */
[----:B------:R-:W-:Y:S01]  /*4ea90*/  ISETP.LT.AND P4, PT, R87, c[0x0][0x178], !P3 ;  /* 0x00005e0057007a0c */ /* 0x000fe20005f81270 */
[----:B--2---:R-:W-:Y:S01]  /*4eaa0*/  IMAD.WIDE R14, R17, 0x4, R6 ;  /* 0x00000004110e7825 */ /* 0x004fe200078e0206 */
[----:B------:R-:W-:-:S02]  /*4eab0*/  ISETP.GE.AND P2, PT, R16, c[0x0][0x17c], PT ;  /* 0x00005f0010007a0c */ /* 0x000fc40003f46270 */
[----:B------:R-:W-:Y:S02]  /*4eac0*/  ISETP.LT.AND P3, PT, R115, c[0x0][0x178], !P3 ;  /* 0x00005e0073007a0c */ /* 0x000fe40005f61270 */
[----:B------:R-:W-:Y:S02]  /*4ead0*/  ISETP.LT.AND P6, PT, R207, c[0x0][0x178], !P2 ;  /* 0x00005e00cf007a0c */ /* 0x000fe400057c1270 */
[----:B------:R-:W-:Y:S02]  /*4eae0*/  ISETP.LT.AND P5, PT, R86, c[0x0][0x178], !P2 ;  /* 0x00005e0056007a0c */ /* 0x000fe400057a1270 */
[----:B------:R-:W-:-:S03]  /*4eaf0*/  IADD3 R19, R17, c[0x0][0x198], RZ ;  /* 0x0000660011137a10 */ /* 0x000fc60007ffe0ff */
[----:B------:R2:W-:Y:S01]  /*4eb00*/  @P4 STG.E [R14.64], R191 ;  /* 0x000000bf0e004986 */ /* 0x0005e2000c101906 */
[----:B------:R-:W-:Y:S02]  /*4eb10*/  ISETP.LT.AND P4, PT, R87, c[0x0][0x178], !P2 ;  /* 0x00005e0057007a0c */ /* 0x000fe40005781270 */
[----:B------:R-:W-:Y:S01]  /*4eb20*/  ISETP.LT.AND P2, PT, R115, c[0x0][0x178], !P2 ;  /* 0x00005e0073007a0c */ /* 0x000fe20005741270 */
[----:B-1----:R-:W-:-:S04]  /*4eb30*/  IMAD.WIDE R2, R17, 0x4, R4 ;  /* 0x0000000411027825 */ /* 0x002fc800078e0204 */
[C---:B---3--:R-:W-:Y:S01]  /*4eb40*/  IMAD.WIDE R8, R19.reuse, 0x4, R162 ;  /* 0x0000000413087825 */ /* 0x048fe200078e02a2 */
[----:B------:R1:W-:Y:S03]  /*4eb50*/  @P3 STG.E [R2.64], R39 ;  /* 0x0000002702003986 */ /* 0x0003e6000c101906 */
[C---:B------:R-:W-:Y:S01]  /*4eb60*/  IMAD.WIDE R10, R19.reuse, 0x4, R160 ;  /* 0x00000004130a7825 */ /* 0x040fe200078e02a0 */
[----:B------:R3:W-:Y:S03]  /*4eb70*/  @P6 STG.E [R8.64], R118 ;  /* 0x0000007608006986 */ /* 0x0007e6000c101906 */
[----:B------:R-:W-:Y:S01]  /*4eb80*/  IMAD.WIDE R12, R19, 0x4, R6 ;  /* 0x00000004130c7825 */ /* 0x000fe200078e0206 */
[----:B------:R1:W-:Y:S01]  /*4eb90*/  @P5 STG.E [R10.64], R26 ;  /* 0x0000001a0a005986 */ /* 0x0003e2000c101906 */
[----:B------:R-:W-:-:S02]  /*4eba0*/  ISETP.LT.AND P5, PT, R207, c[0x0][0x178], !P1 ;  /* 0x00005e00cf007a0c */ /* 0x000fc40004fa1270 */
[----:B--2---:R-:W-:Y:S01]  /*4ebb0*/  IMAD.WIDE R14, R19, 0x4, R4 ;  /* 0x00000004130e7825 */ /* 0x004fe200078e0204 */
[----:B------:R-:W-:Y:S01]  /*4ebc0*/  ISETP.LT.AND P6, PT, R86, c[0x0][0x178], !P1 ;  /* 0x00005e0056007a0c */ /* 0x000fe20004fc1270 */
[----:B------:R2:W-:Y:S01]  /*4ebd0*/  @P4 STG.E [R12.64], R198 ;  /* 0x000000c60c004986 */ /* 0x0005e2000c101906 */
[----:B------:R-:W-:Y:S02]  /*4ebe0*/  ISETP.LT.AND P4, PT, R87, c[0x0][0x178], !P1 ;  /* 0x00005e0057007a0c */ /* 0x000fe40004f81270 */
[----:B------:R-:W-:Y:S01]  /*4ebf0*/  IADD3 R17, R19, c[0x0][0x198], RZ ;  /* 0x0000660013117a10 */ /* 0x000fe20007ffe0ff */
[----:B------:R2:W-:Y:S01]  /*4ec00*/  @P2 STG.E [R14.64], R42 ;  /* 0x0000002a0e002986 */ /* 0x0005e2000c101906 */
[----:B------:R-:W-:Y:S02]  /*4ec10*/  ISETP.LT.AND P1, PT, R115, c[0x0][0x178], !P1 ;  /* 0x00005e0073007a0c */ /* 0x000fe40004f21270 */
[----:B------:R-:W-:Y:S01]  /*4ec20*/  ISETP.LT.AND P2, PT, R207, c[0x0][0x178], !P0 ;  /* 0x00005e00cf007a0c */ /* 0x000fe20004741270 */
[C---:B-1----:R-:W-:Y:S01]  /*4ec30*/  IMAD.WIDE R2, R17.reuse, 0x4, R162 ;  /* 0x0000000411027825 */ /* 0x042fe200078e02a2 */
[----:B------:R-:W-:-:S03]  /*4ec40*/  IADD3 R19, R17, c[0x0][0x198], RZ ;  /* 0x0000660011137a10 */ /* 0x000fc60007ffe0ff */
[----:B---3--:R-:W-:Y:S01]  /*4ec50*/  IMAD.WIDE R8, R17, 0x4, R160 ;  /* 0x0000000411087825 */ /* 0x008fe200078e02a0 */
[----:B------:R-:W-:-:S03]  /*4ec60*/  ISETP.GE.AND P3, PT, R0, c[0x0][0x17c], PT ;  /* 0x00005f0000007a0c */ /* 0x000fc60003f66270 */
[----:B------:R-:W-:-:S04]  /*4ec70*/  IMAD.WIDE R10, R17, 0x4, R6 ;  /* 0x00000004110a7825 */ /* 0x000fc800078e0206 */
[----:B--2---:R-:W-:-:S04]  /*4ec80*/  IMAD.WIDE R12, R17, 0x4, R4 ;  /* 0x00000004110c7825 */ /* 0x004fc800078e0204 */
[----:B------:R-:W-:Y:S01]  /*4ec90*/  IMAD.WIDE R16, R19, 0x4, R162 ;  /* 0x0000000413107825 */ /* 0x000fe200078e02a2 */
[----:B----4-:R1:W-:Y:S01]  /*4eca0*/  @P5 STG.E [R2.64], R119 ;  /* 0x0000007702005986 */ /* 0x0103e2000c101906 */
[----:B------:R-:W-:-:S03]  /*4ecb0*/  ISETP.LT.AND P5, PT, R207, c[0x0][0x178], !P3 ;  /* 0x00005e00cf007a0c */ /* 0x000fc60005fa1270 */
[----:B------:R2:W-:Y:S01]  /*4ecc0*/  @P6 STG.E [R8.64], R27 ;  /* 0x0000001b08006986 */ /* 0x0005e2000c101906 */
[----:B------:R-:W-:-:S03]  /*4ecd0*/  ISETP.LT.AND P6, PT, R86, c[0x0][0x178], !P3 ;  /* 0x00005e0056007a0c */ /* 0x000fc60005fc1270 */
[----:B------:R3:W-:Y:S01]  /*4ece0*/  @P4 STG.E [R10.64], R199 ;  /* 0x000000c70a004986 */ /* 0x0007e2000c101906 */
[----:B------:R-:W-:-:S03]  /*4ecf0*/  ISETP.LT.AND P4, PT, R86, c[0x0][0x178], !P0 ;  /* 0x00005e0056007a0c */ /* 0x000fc60004781270 */
[----:B------:R-:W4:Y:S04]  /*4ed00*/  LDL.LU R207, [R1+0x1964] ;  /* 0x0019640001cf7983 */ /* 0x000f280000300800 */
[----:B------:R1:W-:Y:S01]  /*4ed10*/  @P1 STG.E [R12.64], R43 ;  /* 0x0000002b0c001986 */ /* 0x0003e2000c101906 */
[----:B------:R-:W-:-:S03]  /*4ed20*/  ISETP.LT.AND P1, PT, R87, c[0x0][0x178], !P0 ;  /* 0x00005e0057007a0c */ /* 0x000fc60004721270 */
[----:B------:R-:W4:Y:S01]  /*4ed30*/  LDL.LU R86, [R1+0x1960] ;  /* 0x0019600001567983 */ /* 0x000f220000300800 */
[----:B------:R-:W-:-:S03]  /*4ed40*/  ISETP.LT.AND P0, PT, R115, c[0x0][0x178], !P0 ;  /* 0x00005e0073007a0c */ /* 0x000fc60004701270 */
[----:B------:R2:W-:Y:S01]  /*4ed50*/  @P2 STG.E [R16.64], R114 ;  /* 0x0000007210002986 */ /* 0x0005e2000c101906 */
[----:B------:R-:W-:Y:S02]  /*4ed60*/  ISETP.LT.AND P2, PT, R87, c[0x0][0x178], !P3 ;  /* 0x00005e0057007a0c */ /* 0x000fe40005f41270 */
[----:B------:R-:W-:Y:S01]  /*4ed70*/  ISETP.LT.AND P3, PT, R115, c[0x0][0x178], !P3 ;  /* 0x00005e0073007a0c */ /* 0x000fe20005f61270 */
[----:B------:R-:W4:Y:S04]  /*4ed80*/  LDL.LU R87, [R1+0x195c] ;  /* 0x00195c0001577983 */ /* 0x000f280000300800 */
[----:B------:R-:W4:Y:S01]  /*4ed90*/  LDL.LU R115, [R1+0x1958] ;  /* 0x0019580001737983 */ /* 0x000f220000300800 */
[C---:B------:R-:W-:Y:S01]  /*4eda0*/  IADD3 R15, R19.reuse, c[0x0][0x198], RZ ;  /* 0x00006600130f7a10 */ /* 0x040fe20007ffe0ff */
[----:B-1----:R-:W-:-:S04]  /*4edb0*/  IMAD.WIDE R2, R19, 0x4, R160 ;  /* 0x0000000413027825 */ /* 0x002fc800078e02a0 */
[----:B--2---:R-:W-:-:S04]  /*4edc0*/  IMAD.WIDE R8, R19, 0x4, R6 ;  /* 0x0000000413087825 */ /* 0x004fc800078e0206 */
[----:B---3--:R-:W-:-:S04]  /*4edd0*/  IMAD.WIDE R10, R19, 0x4, R4 ;  /* 0x00000004130a7825 */ /* 0x008fc800078e0204 */
[----:B------:R-:W-:-:S04]  /*4ede0*/  IMAD.WIDE R162, R15, 0x4, R162 ;  /* 0x000000040fa27825 */ /* 0x000fc800078e02a2 */
[----:B------:R-:W-:-:S04]  /*4edf0*/  IMAD.WIDE R160, R15, 0x4, R160 ;  /* 0x000000040fa07825 */ /* 0x000fc800078e02a0 */
[----:B------:R-:W-:-:S04]  /*4ee00*/  IMAD.WIDE R6, R15, 0x4, R6 ;  /* 0x000000040f067825 */ /* 0x000fc800078e0206 */
[----:B------:R-:W-:Y:S01]  /*4ee10*/  IMAD.WIDE R4, R15, 0x4, R4 ;  /* 0x000000040f047825 */ /* 0x000fe200078e0204 */
[----:B----4-:R1:W-:Y:S04]  /*4ee20*/  @P4 STG.E [R2.64], R86 ;  /* 0x0000005602004986 */ /* 0x0103e8000c101906 */
[----:B------:R1:W-:Y:S04]  /*4ee30*/  @P1 STG.E [R8.64], R206 ;  /* 0x000000ce08001986 */ /* 0x0003e8000c101906 */
[----:B------:R1:W-:Y:S04]  /*4ee40*/  @P0 STG.E [R10.64], R46 ;  /* 0x0000002e0a000986 */ /* 0x0003e8000c101906 */
[----:B------:R1:W-:Y:S04]  /*4ee50*/  @P5 STG.E [R162.64], R115 ;  /* 0x00000073a2005986 */ /* 0x0003e8000c101906 */
[----:B------:R1:W-:Y:S04]  /*4ee60*/  @P6 STG.E [R160.64], R87 ;  /* 0x00000057a0006986 */ /* 0x0003e8000c101906 */
[----:B------:R1:W-:Y:S02]  /*4ee70*/  @P2 STG.E [R6.64], R207 ;  /* 0x000000cf06002986 */ /* 0x0003e4000c101906 */
[----:B------:R-:W-:Y:S05]  /*4ee80*/  @!P3 EXIT ;  /* 0x000000000000b94d */ /* 0x000fea0003800000 */
[----:B------:R-:W-:Y:S01]  /*4ee90*/  STG.E [R4.64], R47 ;  /* 0x0000002f04007986 */ /* 0x000fe2000c101906 */
[----:B------:R-:W-:Y:S05]  /*4eea0*/  EXIT ;  /* 0x000000000000794d */ /* 0x000fea0003800000 */
.L_x_3:
[----:B------:R-:W-:-:S00]  /*4eeb0*/  BRA `(.L_x_3) ;  /* 0xfffffff000007947 */ /* 0x000fc0000383ffff */
[----:B------:R-:W-:-:S00]  /*4eec0*/  NOP ;  /* 0x0000000000007918 */ /* 0x000fc00000000000 */
        /* <DEDUP_REMOVED lines=11> */
.L_x_4:


//--------------------- .nv.shared.matmul_kernel  --------------------------
	.section	.nv.shared.matmul_kernel,"aw",@nobits
	.sectionflags	@""
	.align	16
